	.target	sm_90a

	.elftype	@"ET_EXEC"


//--------------------- .note.nv.tkinfo           --------------------------
	.section	.note.nv.tkinfo,"",@"SHT_NOTE"
	.sectionflags	@"SHF_NOTE_NV_TKINFO"
	.tkinfo
        /*0018*/ 	.word	0x00000002
        /*0030*/ 	.string	""
        /*0030*/ 	.string	"ptxas"
        /*0030*/ 	.string	"Cuda compilation tools, release 13.0, V13.0.88"
        /*0030*/ 	.string	"Build cuda_13.0.r13.0/compiler.36424714_0"
        /*0030*/ 	.string	"-arch sm_90a -m 64 "



//--------------------- .note.nv.cuinfo           --------------------------
	.section	.note.nv.cuinfo,"",@"SHT_NOTE"
	.sectionflags	@"SHF_NOTE_NV_CUINFO"
        /*0018*/ 	.short	0x0002
        /*001a*/ 	.short	0x005a
        /*001c*/ 	.short	0x0082
	.zero		2


//--------------------- .nv.info                  --------------------------
	.section	.nv.info,"",@"SHT_CUDA_INFO"
	.align	4


	//----- nvinfo : EIATTR_REGCOUNT
	.align		4
        /*0000*/ 	.byte	0x04, 0x2f
        /*0002*/ 	.short	(.L_15 - .L_14)
	.align		4
.L_14:
        /*0004*/ 	.word	index@(_ZN7cutlass13device_kernelINS_4gemm6kernel13GemmUniversalINS1_17GroupProblemShapeIN4cute5tupleIJiiiEEEEENS1_10collective13CollectiveMmaINS1_39MainloopSm90ArrayTmaGmmaWarpSpecializedILi4ENS6_IJNS5_1CILi2EEENSC_ILi1EEESE_EEENS1_40KernelPtrArrayTmaWarpSpecializedPingpongEEENS6_IJNSC_ILi256EEENSC_ILi128EEENSC_ILi64EEEEEENS_10bfloat16_tEPNS6_IJlSE_NSC_ILi0EEEEEESM_SP_NS5_8TiledMMAINS5_8MMA_AtomIJNS5_4SM904GMMA28MMA_64x128x16_F32BF16BF16_SSILNST_5MajorE0ELSV_0ELNST_7ScaleInE1ELSW_1EEEEEENS5_6LayoutINS6_IJSE_SE_SE_EEENS6_IJSN_SN_SN_EEEEENS6_IJNS5_10UnderscoreES13_S13_EEEEENS5_13SM90_TMA_LOADENS5_14ComposedLayoutINS5_7SwizzleILi3ELi4ELi3EEENS5_18smem_ptr_flag_bitsILi16EEENSZ_INS6_IJNSC_ILi8EEESK_EEENS6_IJSK_SE_EEEEEEEvNS5_8identityENS5_23SM90_TMA_LOAD_MULTICASTES1G_vS1H_EENS_8epilogue10collective18CollectiveEpilogueINS1K_30Sm90PtrArrayTmaWarpSpecializedILi4ELi2ELi16ELb1ELb0ELi2EEEJSL_NS6_IJSK_NSC_ILi32EEEEEENS_6half_tEPNS6_IJSE_lSN_EEES1R_S1T_NS1K_6fusion15FusionCallbacksIS1O_NS1U_17LinearCombinationIS1R_fS1R_fLNS_15FloatRoundStyleE2EEESL_S1Q_JEEES16_NS17_IS19_S1B_NSZ_INS6_IJSK_S1C_EEENS6_IJSE_SK_EEEEEEENS5_17SM75_U16x8_LDSM_TENS5_14SM90_TMA_STOREES23_NS5_17SM90_U16x8_STSM_TENS5_9Copy_AtomIJNS5_17SM90_U32x4_STSM_NES1R_EEEvEEEvvEEEEvNT_6ParamsE)
        /*0008*/ 	.word	0x000000a8


	//----- nvinfo : EIATTR_FRAME_SIZE
	.align		4
.L_15:
        /*000c*/ 	.byte	0x04, 0x11
        /*000e*/ 	.short	(.L_17 - .L_16)
	.align		4
.L_16:
        /*0010*/ 	.word	index@($__internal_0_$__cuda_sm20_div_u64)
        /*0014*/ 	.word	0x00000508


	//----- nvinfo : EIATTR_FRAME_SIZE
	.align		4
.L_17:
        /*0018*/ 	.byte	0x04, 0x11
        /*001a*/ 	.short	(.L_19 - .L_18)
	.align		4
.L_18:
        /*001c*/ 	.word	index@(_ZN7cutlass13device_kernelINS_4gemm6kernel13GemmUniversalINS1_17GroupProblemShapeIN4cute5tupleIJiiiEEEEENS1_10collective13CollectiveMmaINS1_39MainloopSm90ArrayTmaGmmaWarpSpecializedILi4ENS6_IJNS5_1CILi2EEENSC_ILi1EEESE_EEENS1_40KernelPtrArrayTmaWarpSpecializedPingpongEEENS6_IJNSC_ILi256EEENSC_ILi128EEENSC_ILi64EEEEEENS_10bfloat16_tEPNS6_IJlSE_NSC_ILi0EEEEEESM_SP_NS5_8TiledMMAINS5_8MMA_AtomIJNS5_4SM904GMMA28MMA_64x128x16_F32BF16BF16_SSILNST_5MajorE0ELSV_0ELNST_7ScaleInE1ELSW_1EEEEEENS5_6LayoutINS6_IJSE_SE_SE_EEENS6_IJSN_SN_SN_EEEEENS6_IJNS5_10UnderscoreES13_S13_EEEEENS5_13SM90_TMA_LOADENS5_14ComposedLayoutINS5_7SwizzleILi3ELi4ELi3EEENS5_18smem_ptr_flag_bitsILi16EEENSZ_INS6_IJNSC_ILi8EEESK_EEENS6_IJSK_SE_EEEEEEEvNS5_8identityENS5_23SM90_TMA_LOAD_MULTICASTES1G_vS1H_EENS_8epilogue10collective18CollectiveEpilogueINS1K_30Sm90PtrArrayTmaWarpSpecializedILi4ELi2ELi16ELb1ELb0ELi2EEEJSL_NS6_IJSK_NSC_ILi32EEEEEENS_6half_tEPNS6_IJSE_lSN_EEES1R_S1T_NS1K_6fusion15FusionCallbacksIS1O_NS1U_17LinearCombinationIS1R_fS1R_fLNS_15FloatRoundStyleE2EEESL_S1Q_JEEES16_NS17_IS19_S1B_NSZ_INS6_IJSK_S1C_EEENS6_IJSE_SK_EEEEEEENS5_17SM75_U16x8_LDSM_TENS5_14SM90_TMA_STOREES23_NS5_17SM90_U16x8_STSM_TENS5_9Copy_AtomIJNS5_17SM90_U32x4_STSM_NES1R_EEEvEEEvvEEEEvNT_6ParamsE)
        /*0020*/ 	.word	0x00000508


	//----- nvinfo : EIATTR_MIN_STACK_SIZE
	.align		4
.L_19:
        /*0024*/ 	.byte	0x04, 0x12
        /*0026*/ 	.short	(.L_21 - .L_20)
	.align		4
.L_20:
        /*0028*/ 	.word	index@(_ZN7cutlass13device_kernelINS_4gemm6kernel13GemmUniversalINS1_17GroupProblemShapeIN4cute5tupleIJiiiEEEEENS1_10collective13CollectiveMmaINS1_39MainloopSm90ArrayTmaGmmaWarpSpecializedILi4ENS6_IJNS5_1CILi2EEENSC_ILi1EEESE_EEENS1_40KernelPtrArrayTmaWarpSpecializedPingpongEEENS6_IJNSC_ILi256EEENSC_ILi128EEENSC_ILi64EEEEEENS_10bfloat16_tEPNS6_IJlSE_NSC_ILi0EEEEEESM_SP_NS5_8TiledMMAINS5_8MMA_AtomIJNS5_4SM904GMMA28MMA_64x128x16_F32BF16BF16_SSILNST_5MajorE0ELSV_0ELNST_7ScaleInE1ELSW_1EEEEEENS5_6LayoutINS6_IJSE_SE_SE_EEENS6_IJSN_SN_SN_EEEEENS6_IJNS5_10UnderscoreES13_S13_EEEEENS5_13SM90_TMA_LOADENS5_14ComposedLayoutINS5_7SwizzleILi3ELi4ELi3EEENS5_18smem_ptr_flag_bitsILi16EEENSZ_INS6_IJNSC_ILi8EEESK_EEENS6_IJSK_SE_EEEEEEEvNS5_8identityENS5_23SM90_TMA_LOAD_MULTICASTES1G_vS1H_EENS_8epilogue10collective18CollectiveEpilogueINS1K_30Sm90PtrArrayTmaWarpSpecializedILi4ELi2ELi16ELb1ELb0ELi2EEEJSL_NS6_IJSK_NSC_ILi32EEEEEENS_6half_tEPNS6_IJSE_lSN_EEES1R_S1T_NS1K_6fusion15FusionCallbacksIS1O_NS1U_17LinearCombinationIS1R_fS1R_fLNS_15FloatRoundStyleE2EEESL_S1Q_JEEES16_NS17_IS19_S1B_NSZ_INS6_IJSK_S1C_EEENS6_IJSE_SK_EEEEEEENS5_17SM75_U16x8_LDSM_TENS5_14SM90_TMA_STOREES23_NS5_17SM90_U16x8_STSM_TENS5_9Copy_AtomIJNS5_17SM90_U32x4_STSM_NES1R_EEEvEEEvvEEEEvNT_6ParamsE)
        /*002c*/ 	.word	0x00000508
.L_21:


//--------------------- .nv.compat                --------------------------
	.section	.nv.compat,"",@"SHT_CUDA_COMPAT_INFO"
	.align	4
        /*0000*/ 	.byte	0x02, 0x09, 0x01, 0x00, 0x02, 0x02, 0x04, 0x00, 0x02, 0x05, 0x05, 0x00, 0x03, 0x07, 0x01, 0x01
        /*0010*/ 	.byte	0x02, 0x03, 0x03, 0x00, 0x02, 0x06, 0x01, 0x00, 0x04, 0x0b, 0x08, 0x00, 0x00, 0x00, 0x00, 0x00
        /*0020*/ 	.byte	0x00, 0x00, 0x00, 0x00


//--------------------- .nv.info._ZN7cutlass13device_kernelINS_4gemm6kernel13GemmUniversalINS1_17GroupProblemShapeIN4cute5tupleIJiiiEEEEENS1_10collective13CollectiveMmaINS1_39MainloopSm90ArrayTmaGmmaWarpSpecializedILi4ENS6_IJNS5_1CILi2EEENSC_ILi1EEESE_EEENS1_40KernelPtrArrayTmaWarpSpecializedPingpongEEENS6_IJNSC_ILi256EEENSC_ILi128EEENSC_ILi64EEEEEENS_10bfloat16_tEPNS6_IJlSE_NSC_ILi0EEEEEESM_SP_NS5_8TiledMMAINS5_8MMA_AtomIJNS5_4SM904GMMA28MMA_64x128x16_F32BF16BF16_SSILNST_5MajorE0ELSV_0ELNST_7ScaleInE1ELSW_1EEEEEENS5_6LayoutINS6_IJSE_SE_SE_EEENS6_IJSN_SN_SN_EEEEENS6_IJNS5_10UnderscoreES13_S13_EEEEENS5_13SM90_TMA_LOADENS5_14ComposedLayoutINS5_7SwizzleILi3ELi4ELi3EEENS5_18smem_ptr_flag_bitsILi16EEENSZ_INS6_IJNSC_ILi8EEESK_EEENS6_IJSK_SE_EEEEEEEvNS5_8identityENS5_23SM90_TMA_LOAD_MULTICASTES1G_vS1H_EENS_8epilogue10collective18CollectiveEpilogueINS1K_30Sm90PtrArrayTmaWarpSpecializedILi4ELi2ELi16ELb1ELb0ELi2EEEJSL_NS6_IJSK_NSC_ILi32EEEEEENS_6half_tEPNS6_IJSE_lSN_EEES1R_S1T_NS1K_6fusion15FusionCallbacksIS1O_NS1U_17LinearCombinationIS1R_fS1R_fLNS_15FloatRoundStyleE2EEESL_S1Q_JEEES16_NS17_IS19_S1B_NSZ_INS6_IJSK_S1C_EEENS6_IJSE_SK_EEEEEEENS5_17SM75_U16x8_LDSM_TENS5_14SM90_TMA_STOREES23_NS5_17SM90_U16x8_STSM_TENS5_9Copy_AtomIJNS5_17SM90_U32x4_STSM_NES1R_EEEvEEEvvEEEEvNT_6ParamsE --------------------------
	.section	.nv.info._ZN7cutlass13device_kernelINS_4gemm6kernel13GemmUniversalINS1_17GroupProblemShapeIN4cute5tupleIJiiiEEEEENS1_10collective13CollectiveMmaINS1_39MainloopSm90ArrayTmaGmmaWarpSpecializedILi4ENS6_IJNS5_1CILi2EEENSC_ILi1EEESE_EEENS1_40KernelPtrArrayTmaWarpSpecializedPingpongEEENS6_IJNSC_ILi256EEENSC_ILi128EEENSC_ILi64EEEEEENS_10bfloat16_tEPNS6_IJlSE_NSC_ILi0EEEEEESM_SP_NS5_8TiledMMAINS5_8MMA_AtomIJNS5_4SM904GMMA28MMA_64x128x16_F32BF16BF16_SSILNST_5MajorE0ELSV_0ELNST_7ScaleInE1ELSW_1EEEEEENS5_6LayoutINS6_IJSE_SE_SE_EEENS6_IJSN_SN_SN_EEEEENS6_IJNS5_10UnderscoreES13_S13_EEEEENS5_13SM90_TMA_LOADENS5_14ComposedLayoutINS5_7SwizzleILi3ELi4ELi3EEENS5_18smem_ptr_flag_bitsILi16EEENSZ_INS6_IJNSC_ILi8EEESK_EEENS6_IJSK_SE_EEEEEEEvNS5_8identityENS5_23SM90_TMA_LOAD_MULTICASTES1G_vS1H_EENS_8epilogue10collective18CollectiveEpilogueINS1K_30Sm90PtrArrayTmaWarpSpecializedILi4ELi2ELi16ELb1ELb0ELi2EEEJSL_NS6_IJSK_NSC_ILi32EEEEEENS_6half_tEPNS6_IJSE_lSN_EEES1R_S1T_NS1K_6fusion15FusionCallbacksIS1O_NS1U_17LinearCombinationIS1R_fS1R_fLNS_15FloatRoundStyleE2EEESL_S1Q_JEEES16_NS17_IS19_S1B_NSZ_INS6_IJSK_S1C_EEENS6_IJSE_SK_EEEEEEENS5_17SM75_U16x8_LDSM_TENS5_14SM90_TMA_STOREES23_NS5_17SM90_U16x8_STSM_TENS5_9Copy_AtomIJNS5_17SM90_U32x4_STSM_NES1R_EEEvEEEvvEEEEvNT_6ParamsE,"",@"SHT_CUDA_INFO"
	.sectionflags	@""
	.align	4


	//----- nvinfo : EIATTR_CUDA_API_VERSION
	.align		4
        /*0000*/ 	.byte	0x04, 0x37
        /*0002*/ 	.short	(.L_23 - .L_22)
.L_22:
        /*0004*/ 	.word	0x00000082


	//----- nvinfo : EIATTR_KPARAM_INFO
	.align		4
.L_23:
        /*0008*/ 	.byte	0x04, 0x17
        /*000a*/ 	.short	(.L_25 - .L_24)
.L_24:
        /*000c*/ 	.word	0x00000000
        /*0010*/ 	.short	0x0000
        /*0012*/ 	.short	0x0070
        /*0014*/ 	.byte	0x00, 0xf0, 0x01, 0x1c


	//----- nvinfo : EIATTR_SPARSE_MMA_MASK
	.align		4
.L_25:
        /*0018*/ 	.byte	0x03, 0x50
        /*001a*/ 	.short	0x0000


	//----- nvinfo : EIATTR_MAXREG_COUNT
	.align		4
        /*001c*/ 	.byte	0x03, 0x1b
        /*001e*/ 	.short	0x00a8


	//----- nvinfo : EIATTR_NUM_BARRIERS
	.align		4
        /*0020*/ 	.byte	0x02, 0x4c
        /*0022*/ 	.byte	0x02
	.zero		1


	//----- nvinfo : EIATTR_EXTERNS
	.align		4
        /*0024*/ 	.byte	0x04, 0x0f
        /*0026*/ 	.short	(.L_27 - .L_26)


	//   ....[0]....
	.align		4
.L_26:
        /*0028*/ 	.word	index@(__assertfail)


	//----- nvinfo : EIATTR_ANNOTATIONS
	.align		4
.L_27:
        /*002c*/ 	.byte	0x04, 0x55
        /*002e*/ 	.short	(.L_29 - .L_28)


	//   ....[0]....
.L_28:
        /*0030*/ 	.word	0x00000001
        /*0034*/ 	.byte	0x30, 0x30, 0x00, 0x00, 0x01, 0x00, 0x00, 0x00, 0x70, 0x32, 0x00, 0x00, 0x01, 0x00, 0x00, 0x00
        /* <DEDUP_REMOVED lines=499> */
        /*1f74*/ 	.byte	0x80, 0x4e, 0x01, 0x00, 0x01, 0x00, 0x00, 0x00, 0xf0, 0x4e, 0x01, 0x00


	//----- nvinfo : EIATTR_MERCURY_ISA_VERSION
	.align		4
.L_29:
        /*1f80*/ 	.byte	0x03, 0x5f
        /*1f82*/ 	.short	0x0101


	//----- nvinfo : EIATTR_INT_WARP_WIDE_INSTR_OFFSETS
	.align		4
        /*1f84*/ 	.byte	0x04, 0x31
        /*1f86*/ 	.short	(.L_31 - .L_30)


	//   ....[0]....
.L_30:
        /*1f88*/ 	.word	0x00001340


	//   ....[1]....
        /*1f8c*/ 	.word	0x00001360


	//   ....[2]....
        /*1f90*/ 	.word	0x000014d0


	//   ....[3]....
        /*1f94*/ 	.word	0x000014e0


	//   ....[4]....
        /*1f98*/ 	.word	0x00001530


	//   ....[5]....
        /*1f9c*/ 	.word	0x00001570


	//   ....[6]....
        /*1fa0*/ 	.word	0x000015c0


	//   ....[7]....
        /*1fa4*/ 	.word	0x000015e0


	//----- nvinfo : EIATTR_COOP_GROUP_MASK_REGIDS
	.align		4
.L_31:
        /*1fa8*/ 	.byte	0x04, 0x29
        /*1faa*/ 	.short	(.L_33 - .L_32)


	//   ....[0]....
.L_32:
        /*1fac*/ 	.word	0xffffffff


	//   ....[1]....
        /*1fb0*/ 	.word	0xffffffff


	//   ....[2]....
        /*1fb4*/ 	.word	0xffffffff


	//   ....[3]....
        /*1fb8*/ 	.word	0xffffffff


	//   ....[4]....
        /*1fbc*/ 	.word	0xffffffff


	//   ....[5]....
        /*1fc0*/ 	.word	0xffffffff


	//   ....[6]....
        /*1fc4*/ 	.word	0xffffffff


	//   ....[7]....
        /*1fc8*/ 	.word	0xffffffff


	//   ....[8]....
        /*1fcc*/ 	.word	0xffffffff


	//   ....[9]....
        /*1fd0*/ 	.word	0xffffffff


	//   ....[10]....
        /*1fd4*/ 	.word	0xffffffff


	//   ....[11]....
        /*1fd8*/ 	.word	0xffffffff


	//   ....[12]....
        /*1fdc*/ 	.word	0xffffffff


	//   ....[13]....
        /*1fe0*/ 	.word	0xffffffff


	//   ....[14]....
        /*1fe4*/ 	.word	0xffffffff


	//   ....[15]....
        /*1fe8*/ 	.word	0xffffffff


	//   ....[16]....
        /*1fec*/ 	.word	0xffffffff


	//   ....[17]....
        /*1ff0*/ 	.word	0xffffffff


	//   ....[18]....
        /*1ff4*/ 	.word	0xffffffff


	//   ....[19]....
        /*1ff8*/ 	.word	0xffffffff


	//   ....[20]....
        /*1ffc*/ 	.word	0xffffffff


	//   ....[21]....
        /*2000*/ 	.word	0xffffffff


	//   ....[22]....
        /*2004*/ 	.word	0xffffffff


	//   ....[23]....
        /*2008*/ 	.word	0xffffffff


	//   ....[24]....
        /*200c*/ 	.word	0xffffffff


	//   ....[25]....
        /*2010*/ 	.word	0xffffffff


	//   ....[26]....
        /*2014*/ 	.word	0xffffffff


	//   ....[27]....
        /*2018*/ 	.word	0xffffffff


	//   ....[28]....
        /*201c*/ 	.word	0xffffffff


	//   ....[29]....
        /*2020*/ 	.word	0xffffffff


	//   ....[30]....
        /*2024*/ 	.word	0xffffffff


	//   ....[31]....
        /*2028*/ 	.word	0xffffffff


	//   ....[32]....
        /*202c*/ 	.word	0xffffffff


	//   ....[33]....
        /*2030*/ 	.word	0xffffffff


	//   ....[34]....
        /*2034*/ 	.word	0xffffffff


	//   ....[35]....
        /*2038*/ 	.word	0xffffffff


	//   ....[36]....
        /*203c*/ 	.word	0xffffffff


	//   ....[37]....
        /*2040*/ 	.word	0xffffffff


	//   ....[38]....
        /*2044*/ 	.word	0xffffffff


	//   ....[39]....
        /*2048*/ 	.word	0xffffffff


	//   ....[40]....
        /*204c*/ 	.word	0xffffffff


	//   ....[41]....
        /*2050*/ 	.word	0xffffffff


	//   ....[42]....
        /*2054*/ 	.word	0xffffffff


	//   ....[43]....
        /*2058*/ 	.word	0xffffffff


	//   ....[44]....
        /*205c*/ 	.word	0xffffffff


	//   ....[45]....
        /*2060*/ 	.word	0xffffffff


	//   ....[46]....
        /*2064*/ 	.word	0xffffffff


	//   ....[47]....
        /*2068*/ 	.word	0xffffffff


	//   ....[48]....
        /*206c*/ 	.word	0xffffffff


	//   ....[49]....
        /*2070*/ 	.word	0xffffffff


	//   ....[50]....
        /*2074*/ 	.word	0xffffffff


	//   ....[51]....
        /*2078*/ 	.word	0xffffffff


	//   ....[52]....
        /*207c*/ 	.word	0xffffffff


	//   ....[53]....
        /*2080*/ 	.word	0xffffffff


	//   ....[54]....
        /*2084*/ 	.word	0xffffffff


	//   ....[55]....
        /*2088*/ 	.word	0xffffffff


	//   ....[56]....
        /*208c*/ 	.word	0xffffffff


	//   ....[57]....
        /*2090*/ 	.word	0xffffffff


	//   ....[58]....
        /*2094*/ 	.word	0xffffffff


	//   ....[59]....
        /*2098*/ 	.word	0xffffffff


	//   ....[60]....
        /*209c*/ 	.word	0xffffffff


	//   ....[61]....
        /*20a0*/ 	.word	0xffffffff


	//   ....[62]....
        /*20a4*/ 	.word	0xffffffff


	//   ....[63]....
        /*20a8*/ 	.word	0xffffffff


	//   ....[64]....
        /*20ac*/ 	.word	0xffffffff


	//   ....[65]....
        /*20b0*/ 	.word	0xffffffff


	//   ....[66]....
        /*20b4*/ 	.word	0xffffffff


	//   ....[67]....
        /*20b8*/ 	.word	0xffffffff


	//   ....[68]....
        /*20bc*/ 	.word	0xffffffff


	//   ....[69]....
        /*20c0*/ 	.word	0xffffffff


	//   ....[70]....
        /*20c4*/ 	.word	0xffffffff


	//   ....[71]....
        /*20c8*/ 	.word	0xffffffff


	//   ....[72]....
        /*20cc*/ 	.word	0xffffffff


	//   ....[73]....
        /*20d0*/ 	.word	0xffffffff


	//   ....[74]....
        /*20d4*/ 	.word	0xffffffff


	//   ....[75]....
        /*20d8*/ 	.word	0xffffffff


	//   ....[76]....
        /*20dc*/ 	.word	0xffffffff


	//   ....[77]....
        /*20e0*/ 	.word	0xffffffff


	//   ....[78]....
        /*20e4*/ 	.word	0xffffffff


	//   ....[79]....
        /*20e8*/ 	.word	0x0500000f


	//----- nvinfo : EIATTR_COOP_GROUP_INSTR_OFFSETS
	.align		4
.L_33:
        /*20ec*/ 	.byte	0x04, 0x28
        /*20ee*/ 	.short	(.L_35 - .L_34)


	//   ....[0]....
.L_34:
        /*20f0*/ 	.word	0x00000800


	//   ....[1]....
        /*20f4*/ 	.word	0x00000880


	//   ....[2]....
        /*20f8*/ 	.word	0x00000d20


	//   ....[3]....
        /*20fc*/ 	.word	0x00000f20


	//   ....[4]....
        /*2100*/ 	.word	0x00001180


	//   ....[5]....
        /*2104*/ 	.word	0x000011c0


	//   ....[6]....
        /*2108*/ 	.word	0x000016a0


	//   ....[7]....
        /*210c*/ 	.word	0x00001de0


	//   ....[8]....
        /*2110*/ 	.word	0x00001e10


	//   ....[9]....
        /*2114*/ 	.word	0x00001e90


	//   ....[10]....
        /*2118*/ 	.word	0x00001ea0


	//   ....[11]....
        /*211c*/ 	.word	0x00001ee0


	//   ....[12]....
        /*2120*/ 	.word	0x00001f00


	//   ....[13]....
        /*2124*/ 	.word	0x00001f40


	//   ....[14]....
        /*2128*/ 	.word	0x00001f60


	//   ....[15]....
        /*212c*/ 	.word	0x00001fa0


	//   ....[16]....
        /*2130*/ 	.word	0x00001fc0


	//   ....[17]....
        /*2134*/ 	.word	0x00002030


	//   ....[18]....
        /*2138*/ 	.word	0x00002150


	//   ....[19]....
        /*213c*/ 	.word	0x000021d0


	//   ....[20]....
        /*2140*/ 	.word	0x000027b0


	//   ....[21]....
        /*2144*/ 	.word	0x000027c0


	//   ....[22]....
        /*2148*/ 	.word	0x00002810


	//   ....[23]....
        /*214c*/ 	.word	0x00002820


	//   ....[24]....
        /*2150*/ 	.word	0x00002870


	//   ....[25]....
        /*2154*/ 	.word	0x00002880


	//   ....[26]....
        /*2158*/ 	.word	0x000028d0


	//   ....[27]....
        /*215c*/ 	.word	0x000028e0


	//   ....[28]....
        /*2160*/ 	.word	0x00002930


	//   ....[29]....
        /*2164*/ 	.word	0x00002940


	//   ....[30]....
        /*2168*/ 	.word	0x000029d0


	//   ....[31]....
        /*216c*/ 	.word	0x00002a40


	//   ....[32]....
        /*2170*/ 	.word	0x00002ad0


	//   ....[33]....
        /*2174*/ 	.word	0x00002af0


	//   ....[34]....
        /*2178*/ 	.word	0x00002b00


	//   ....[35]....
        /*217c*/ 	.word	0x00002b10


	//   ....[36]....
        /*2180*/ 	.word	0x00002b20


	//   ....[37]....
        /*2184*/ 	.word	0x00002b30


	//   ....[38]....
        /*2188*/ 	.word	0x000033b0


	//   ....[39]....
        /*218c*/ 	.word	0x00003650


	//   ....[40]....
        /*2190*/ 	.word	0x000039c0


	//   ....[41]....
        /*2194*/ 	.word	0x00010d90


	//   ....[42]....
        /*2198*/ 	.word	0x000111b0


	//   ....[43]....
        /*219c*/ 	.word	0x00011550


	//   ....[44]....
        /*21a0*/ 	.word	0x000132e0


	//   ....[45]....
        /*21a4*/ 	.word	0x00013a10


	//   ....[46]....
        /*21a8*/ 	.word	0x00013ee0


	//   ....[47]....
        /*21ac*/ 	.word	0x00014d80


	//   ....[48]....
        /*21b0*/ 	.word	0x00015bd0


	//   ....[49]....
        /*21b4*/ 	.word	0x00015bf0


	//   ....[50]....
        /*21b8*/ 	.word	0x00015c40


	//   ....[51]....
        /*21bc*/ 	.word	0x00015c60


	//   ....[52]....
        /*21c0*/ 	.word	0x00015ca0


	//   ....[53]....
        /*21c4*/ 	.word	0x00015cd0


	//   ....[54]....
        /*21c8*/ 	.word	0x00015d10


	//   ....[55]....
        /*21cc*/ 	.word	0x00015d40


	//   ....[56]....
        /*21d0*/ 	.word	0x00015d80


	//   ....[57]....
        /*21d4*/ 	.word	0x00015db0


	//   ....[58]....
        /*21d8*/ 	.word	0x00015e40


	//   ....[59]....
        /*21dc*/ 	.word	0x00015f60


	//   ....[60]....
        /*21e0*/ 	.word	0x00015f80


	//   ....[61]....
        /*21e4*/ 	.word	0x000165e0


	//   ....[62]....
        /*21e8*/ 	.word	0x000165f0


	//   ....[63]....
        /*21ec*/ 	.word	0x00016640


	//   ....[64]....
        /*21f0*/ 	.word	0x00016650


	//   ....[65]....
        /*21f4*/ 	.word	0x000166a0


	//   ....[66]....
        /*21f8*/ 	.word	0x000166b0


	//   ....[67]....
        /*21fc*/ 	.word	0x00016700


	//   ....[68]....
        /*2200*/ 	.word	0x00016710


	//   ....[69]....
        /*2204*/ 	.word	0x00016760


	//   ....[70]....
        /*2208*/ 	.word	0x00016770


	//   ....[71]....
        /*220c*/ 	.word	0x00016800


	//   ....[72]....
        /*2210*/ 	.word	0x00016870


	//   ....[73]....
        /*2214*/ 	.word	0x00016900


	//   ....[74]....
        /*2218*/ 	.word	0x00016920


	//   ....[75]....
        /*221c*/ 	.word	0x00016930


	//   ....[76]....
        /*2220*/ 	.word	0x00016940


	//   ....[77]....
        /*2224*/ 	.word	0x00016950


	//   ....[78]....
        /*2228*/ 	.word	0x00016960


	//   ....[79]....
        /*222c*/ 	.word	0x00018830


	//----- nvinfo : EIATTR_REG_RECONFIG
	.align		4
.L_35:
        /*2230*/ 	.byte	0x01, 0x54
	.zero		2


	//----- nvinfo : EIATTR_SYSCALL_OFFSETS
	.align		4
        /*2234*/ 	.byte	0x04, 0x46
        /*2236*/ 	.short	(.L_37 - .L_36)


	//   ....[0]....
.L_36:
        /*2238*/ 	.word	0x0000a590


	//   ....[1]....
        /*223c*/ 	.word	0x0000a680


	//----- nvinfo : EIATTR_MBARRIER_INSTR_OFFSETS
	.align		4
.L_37:
        /*2240*/ 	.byte	0x04, 0x39
        /*2242*/ 	.short	(.L_39 - .L_38)


	//   ....[0]....
.L_38:
        /*2244*/ 	.word	0x00000c00
        /*2248*/ 	.word	0x000000ff
        /*224c*/ 	.word	0x00034400
        /*2250*/ 	.short	0x0100
        /*2252*/ 	.byte	0x0b
	.zero		1


	//   ....[1]....
        /*2254*/ 	.word	0x00000c10
        /*2258*/ 	.word	0x000000ff
        /*225c*/ 	.word	0x00034440
        /*2260*/ 	.short	0x0100
        /*2262*/ 	.byte	0x0b
	.zero		1


	//   ....[2]....
        /*2264*/ 	.word	0x00000c20
        /*2268*/ 	.word	0x000000ff
        /*226c*/ 	.word	0x00034408
        /*2270*/ 	.short	0x0100
        /*2272*/ 	.byte	0x0b
	.zero		1


	//   ....[3]....
        /*2274*/ 	.word	0x00000c30
        /*2278*/ 	.word	0x000000ff
        /*227c*/ 	.word	0x00034448
        /*2280*/ 	.short	0x0100
        /*2282*/ 	.byte	0x0b
	.zero		1


	//   ....[4]....
        /*2284*/ 	.word	0x00000c40
        /*2288*/ 	.word	0x000000ff
        /*228c*/ 	.word	0x00034410
        /*2290*/ 	.short	0x0100
        /*2292*/ 	.byte	0x0b
	.zero		1


	//   ....[5]....
        /*2294*/ 	.word	0x00000c50
        /*2298*/ 	.word	0x000000ff
        /*229c*/ 	.word	0x00034450
        /*22a0*/ 	.short	0x0100
        /*22a2*/ 	.byte	0x0b
	.zero		1


	//   ....[6]....
        /*22a4*/ 	.word	0x00000c60
        /*22a8*/ 	.word	0x000000ff
        /*22ac*/ 	.word	0x00034418
        /*22b0*/ 	.short	0x0100
        /*22b2*/ 	.byte	0x0b
	.zero		1


	//   ....[7]....
        /*22b4*/ 	.word	0x00000c70
        /*22b8*/ 	.word	0x000000ff
        /*22bc*/ 	.word	0x00034458
        /*22c0*/ 	.short	0x0100
        /*22c2*/ 	.byte	0x0b
	.zero		1


	//   ....[8]....
        /*22c4*/ 	.word	0x00000c80
        /*22c8*/ 	.word	0x000000ff
        /*22cc*/ 	.word	0x00034420
        /*22d0*/ 	.short	0x0100
        /*22d2*/ 	.byte	0x0b
	.zero		1


	//   ....[9]....
        /*22d4*/ 	.word	0x00000c90
        /*22d8*/ 	.word	0x000000ff
        /*22dc*/ 	.word	0x00034460
        /*22e0*/ 	.short	0x0100
        /*22e2*/ 	.byte	0x0b
	.zero		1


	//   ....[10]....
        /*22e4*/ 	.word	0x00000ca0
        /*22e8*/ 	.word	0x000000ff
        /*22ec*/ 	.word	0x00034428
        /*22f0*/ 	.short	0x0100
        /*22f2*/ 	.byte	0x0b
	.zero		1


	//   ....[11]....
        /*22f4*/ 	.word	0x00000cb0
        /*22f8*/ 	.word	0x000000ff
        /*22fc*/ 	.word	0x00034468
        /*2300*/ 	.short	0x0100
        /*2302*/ 	.byte	0x0b
	.zero		1


	//   ....[12]....
        /*2304*/ 	.word	0x00000cc0
        /*2308*/ 	.word	0x000000ff
        /*230c*/ 	.word	0x00034430
        /*2310*/ 	.short	0x0100
        /*2312*/ 	.byte	0x0b
	.zero		1


	//   ....[13]....
        /*2314*/ 	.word	0x00000cd0
        /*2318*/ 	.word	0x000000ff
        /*231c*/ 	.word	0x00034470
        /*2320*/ 	.short	0x0100
        /*2322*/ 	.byte	0x0b
	.zero		1


	//   ....[14]....
        /*2324*/ 	.word	0x00000ce0
        /*2328*/ 	.word	0x000000ff
        /*232c*/ 	.word	0x00034438
        /*2330*/ 	.short	0x0100
        /*2332*/ 	.byte	0x0b
	.zero		1


	//   ....[15]....
        /*2334*/ 	.word	0x00000cf0
        /*2338*/ 	.word	0x000000ff
        /*233c*/ 	.word	0x00034478
        /*2340*/ 	.short	0x0100
        /*2342*/ 	.byte	0x0b
	.zero		1


	//   ....[16]....
        /*2344*/ 	.word	0x00000e90
        /*2348*/ 	.word	0x000000ff
        /*234c*/ 	.word	0x00034480
        /*2350*/ 	.short	0x0100
        /*2352*/ 	.byte	0x0b
	.zero		1


	//   ....[17]....
        /*2354*/ 	.word	0x00000ea0
        /*2358*/ 	.word	0x000000ff
        /*235c*/ 	.word	0x000344a0
        /*2360*/ 	.short	0x0100
        /*2362*/ 	.byte	0x0b
	.zero		1


	//   ....[18]....
        /*2364*/ 	.word	0x00000eb0
        /*2368*/ 	.word	0x000000ff
        /*236c*/ 	.word	0x00034488
        /*2370*/ 	.short	0x0100
        /*2372*/ 	.byte	0x0b
	.zero		1


	//   ....[19]....
        /*2374*/ 	.word	0x00000ec0
        /*2378*/ 	.word	0x000000ff
        /*237c*/ 	.word	0x000344a8
        /*2380*/ 	.short	0x0100
        /*2382*/ 	.byte	0x0b
	.zero		1


	//   ....[20]....
        /*2384*/ 	.word	0x00000ed0
        /*2388*/ 	.word	0x000000ff
        /*238c*/ 	.word	0x00034490
        /*2390*/ 	.short	0x0100
        /*2392*/ 	.byte	0x0b
	.zero		1


	//   ....[21]....
        /*2394*/ 	.word	0x00000ee0
        /*2398*/ 	.word	0x000000ff
        /*239c*/ 	.word	0x000344b0
        /*23a0*/ 	.short	0x0100
        /*23a2*/ 	.byte	0x0b
	.zero		1


	//   ....[22]....
        /*23a4*/ 	.word	0x00000ef0
        /*23a8*/ 	.word	0x000000ff
        /*23ac*/ 	.word	0x00034498
        /*23b0*/ 	.short	0x0100
        /*23b2*/ 	.byte	0x0b
	.zero		1


	//   ....[23]....
        /*23b4*/ 	.word	0x00000f00
        /*23b8*/ 	.word	0x000000ff
        /*23bc*/ 	.word	0x000344b8
        /*23c0*/ 	.short	0x0100
        /*23c2*/ 	.byte	0x0b
	.zero		1


	//   ....[24]....
        /*23c4*/ 	.word	0x000010f0
        /*23c8*/ 	.word	0x000000ff
        /*23cc*/ 	.word	0x000344c0
        /*23d0*/ 	.short	0x0100
        /*23d2*/ 	.byte	0x06
	.zero		1


	//   ....[25]....
        /*23d4*/ 	.word	0x00001100
        /*23d8*/ 	.word	0x000000ff
        /*23dc*/ 	.word	0x000344e0
        /*23e0*/ 	.short	0x0100
        /*23e2*/ 	.byte	0x06
	.zero		1


	//   ....[26]....
        /*23e4*/ 	.word	0x00001110
        /*23e8*/ 	.word	0x000000ff
        /*23ec*/ 	.word	0x000344c8
        /*23f0*/ 	.short	0x0100
        /*23f2*/ 	.byte	0x06
	.zero		1


	//   ....[27]....
        /*23f4*/ 	.word	0x00001120
        /*23f8*/ 	.word	0x000000ff
        /*23fc*/ 	.word	0x000344e8
        /*2400*/ 	.short	0x0100
        /*2402*/ 	.byte	0x06
	.zero		1


	//   ....[28]....
        /*2404*/ 	.word	0x00001130
        /*2408*/ 	.word	0x000000ff
        /*240c*/ 	.word	0x000344d0
        /*2410*/ 	.short	0x0100
        /*2412*/ 	.byte	0x06
	.zero		1


	//   ....[29]....
        /*2414*/ 	.word	0x00001140
        /*2418*/ 	.word	0x000000ff
        /*241c*/ 	.word	0x000344f0
        /*2420*/ 	.short	0x0100
        /*2422*/ 	.byte	0x06
	.zero		1


	//   ....[30]....
        /*2424*/ 	.word	0x00001150
        /*2428*/ 	.word	0x000000ff
        /*242c*/ 	.word	0x000344d8
        /*2430*/ 	.short	0x0100
        /*2432*/ 	.byte	0x06
	.zero		1


	//   ....[31]....
        /*2434*/ 	.word	0x00001160
        /*2438*/ 	.word	0x000000ff
        /*243c*/ 	.word	0x000344f8
        /*2440*/ 	.short	0x0100
        /*2442*/ 	.byte	0x06
	.zero		1


	//   ....[32]....
        /*2444*/ 	.word	0x00001520
        /*2448*/ 	.word	0x000000ff
        /*244c*/ 	.word	0x00034500
        /*2450*/ 	.short	0x0100
        /*2452*/ 	.byte	0x06
	.zero		1


	//   ....[33]....
        /*2454*/ 	.word	0x00001560
        /*2458*/ 	.word	0x000000ff
        /*245c*/ 	.word	0x00034508
        /*2460*/ 	.short	0x0100
        /*2462*/ 	.byte	0x06
	.zero		1


	//   ....[34]....
        /*2464*/ 	.word	0x000015b0
        /*2468*/ 	.word	0x000000ff
        /*246c*/ 	.word	0x00034510
        /*2470*/ 	.short	0x0100
        /*2472*/ 	.byte	0x0b
	.zero		1


	//   ....[35]....
        /*2474*/ 	.word	0x000015d0
        /*2478*/ 	.word	0x000000ff
        /*247c*/ 	.word	0x00034518
        /*2480*/ 	.short	0x0100
        /*2482*/ 	.byte	0x0b
	.zero		1


	//   ....[36]....
        /*2484*/ 	.word	0x00001640
        /*2488*/ 	.word	0x000000ff
        /*248c*/ 	.word	0x00034520
        /*2490*/ 	.short	0x0100
        /*2492*/ 	.byte	0x0b
	.zero		1


	//   ....[37]....
        /*2494*/ 	.word	0x00001650
        /*2498*/ 	.word	0x000000ff
        /*249c*/ 	.word	0x00034528
        /*24a0*/ 	.short	0x0100
        /*24a2*/ 	.byte	0x0b
	.zero		1


	//   ....[38]....
        /*24a4*/ 	.word	0x00003100
        /*24a8*/ 	.word	0x000000ff
        /*24ac*/ 	.word	0x00034400
        /*24b0*/ 	.short	0x010a
        /*24b2*/ 	.byte	0x0b
	.zero		1


	//   ....[39]....
        /*24b4*/ 	.word	0x000031e0
        /*24b8*/ 	.word	0x000000ff
        /*24bc*/ 	.word	0x00000000
        /*24c0*/ 	.short	0x0101
        /*24c2*/ 	.byte	0x0b
	.zero		1


	//   ....[40]....
        /*24c4*/ 	.word	0x00003e00
        /*24c8*/ 	.word	0x00000008
        /*24cc*/ 	.word	0x00000000
        /*24d0*/ 	.short	0x010a
        /*24d2*/ 	.byte	0x32
	.zero		1


	//   ....[41]....
        /*24d4*/ 	.word	0x00004930
        /*24d8*/ 	.word	0x000000ff
        /*24dc*/ 	.word	0x00034480
        /*24e0*/ 	.short	0x010a
        /*24e2*/ 	.byte	0x04
	.zero		1


	//   ....[42]....
        /*24e4*/ 	.word	0x00004970
        /*24e8*/ 	.word	0x000000ff
        /*24ec*/ 	.word	0x00034480
        /*24f0*/ 	.short	0x010a
        /*24f2*/ 	.byte	0x04
	.zero		1


	//   ....[43]....
        /*24f4*/ 	.word	0x00007280
        /*24f8*/ 	.word	0x000000ff
        /*24fc*/ 	.word	0x00034480
        /*2500*/ 	.short	0x010a
        /*2502*/ 	.byte	0x06
	.zero		1


	//   ....[44]....
        /*2504*/ 	.word	0x000072c0
        /*2508*/ 	.word	0x000000ff
        /*250c*/ 	.word	0x00034480
        /*2510*/ 	.short	0x010a
        /*2512*/ 	.byte	0x06
	.zero		1


	//   ....[45]....
        /*2514*/ 	.word	0x0000a070
        /*2518*/ 	.word	0x00000004
        /*251c*/ 	.word	0x00000000
        /*2520*/ 	.short	0x0101
        /*2522*/ 	.byte	0x3f
	.zero		1


	//   ....[46]....
        /*2524*/ 	.word	0x0000a180
        /*2528*/ 	.word	0x00000000
        /*252c*/ 	.word	0x00000000
        /*2530*/ 	.short	0x0101
        /*2532*/ 	.byte	0x30
	.zero		1


	//   ....[47]....
        /*2534*/ 	.word	0x0000a260
        /*2538*/ 	.word	0x00000000
        /*253c*/ 	.word	0x00000000
        /*2540*/ 	.short	0x0101
        /*2542*/ 	.byte	0x3f
	.zero		1


	//   ....[48]....
        /*2544*/ 	.word	0x0000a2c0
        /*2548*/ 	.word	0x00000008
        /*254c*/ 	.word	0x00000010
        /*2550*/ 	.short	0x010a
        /*2552*/ 	.byte	0x32
	.zero		1


	//   ....[49]....
        /*2554*/ 	.word	0x0000aa20
        /*2558*/ 	.word	0x000000ff
        /*255c*/ 	.word	0x000344c0
        /*2560*/ 	.short	0x010a
        /*2562*/ 	.byte	0x2f
	.zero		1


	//   ....[50]....
        /*2564*/ 	.word	0x0000b100
        /*2568*/ 	.word	0x000000ff
        /*256c*/ 	.word	0x000344c8
        /*2570*/ 	.short	0x010a
        /*2572*/ 	.byte	0x2f
	.zero		1


	//   ....[51]....
        /*2574*/ 	.word	0x0000b650
        /*2578*/ 	.word	0x000000ff
        /*257c*/ 	.word	0x00000000
        /*2580*/ 	.short	0x0101
        /*2582*/ 	.byte	0x07
	.zero		1


	//   ....[52]....
        /*2584*/ 	.word	0x0000b680
        /*2588*/ 	.word	0x000000ff
        /*258c*/ 	.word	0x000344d0
        /*2590*/ 	.short	0x010a
        /*2592*/ 	.byte	0x2f
	.zero		1


	//   ....[53]....
        /*2594*/ 	.word	0x0000bbd0
        /*2598*/ 	.word	0x000000ff
        /*259c*/ 	.word	0x00000000
        /*25a0*/ 	.short	0x0101
        /*25a2*/ 	.byte	0x08
	.zero		1


	//   ....[54]....
        /*25a4*/ 	.word	0x0000bc00
        /*25a8*/ 	.word	0x000000ff
        /*25ac*/ 	.word	0x000344d8
        /*25b0*/ 	.short	0x010a
        /*25b2*/ 	.byte	0x2f
	.zero		1


	//   ....[55]....
        /*25b4*/ 	.word	0x0000c150
        /*25b8*/ 	.word	0x000000ff
        /*25bc*/ 	.word	0x00000000
        /*25c0*/ 	.short	0x0101
        /*25c2*/ 	.byte	0x09
	.zero		1


	//   ....[56]....
        /*25c4*/ 	.word	0x0000c1a0
        /*25c8*/ 	.word	0x000000ff
        /*25cc*/ 	.word	0x000344c0
        /*25d0*/ 	.short	0x010a
        /*25d2*/ 	.byte	0x2f
	.zero		1


	//   ....[57]....
        /*25d4*/ 	.word	0x0000c7f0
        /*25d8*/ 	.word	0x000000ff
        /*25dc*/ 	.word	0x00000000
        /*25e0*/ 	.short	0x0101
        /*25e2*/ 	.byte	0x0a
	.zero		1


	//   ....[58]....
        /*25e4*/ 	.word	0x0000c820
        /*25e8*/ 	.word	0x000000ff
        /*25ec*/ 	.word	0x000344c8
        /*25f0*/ 	.short	0x010a
        /*25f2*/ 	.byte	0x2f
	.zero		1


	//   ....[59]....
        /*25f4*/ 	.word	0x0000cd50
        /*25f8*/ 	.word	0x000000ff
        /*25fc*/ 	.word	0x00000000
        /*2600*/ 	.short	0x0101
        /*2602*/ 	.byte	0x07
	.zero		1


	//   ....[60]....
        /*2604*/ 	.word	0x0000cd80
        /*2608*/ 	.word	0x000000ff
        /*260c*/ 	.word	0x000344d0
        /*2610*/ 	.short	0x010a
        /*2612*/ 	.byte	0x2f
	.zero		1


	//   ....[61]....
        /*2614*/ 	.word	0x0000d2b0
        /*2618*/ 	.word	0x000000ff
        /*261c*/ 	.word	0x00000000
        /*2620*/ 	.short	0x0101
        /*2622*/ 	.byte	0x08
	.zero		1


	//   ....[62]....
        /*2624*/ 	.word	0x0000d2e0
        /*2628*/ 	.word	0x000000ff
        /*262c*/ 	.word	0x000344d8
        /*2630*/ 	.short	0x010a
        /*2632*/ 	.byte	0x2f
	.zero		1


	//   ....[63]....
        /*2634*/ 	.word	0x0000d810
        /*2638*/ 	.word	0x000000ff
        /*263c*/ 	.word	0x00000000
        /*2640*/ 	.short	0x0101
        /*2642*/ 	.byte	0x09
	.zero		1


	//   ....[64]....
        /*2644*/ 	.word	0x0000d840
        /*2648*/ 	.word	0x000000ff
        /*264c*/ 	.word	0x000344c0
        /*2650*/ 	.short	0x010a
        /*2652*/ 	.byte	0x2f
	.zero		1


	//   ....[65]....
        /*2654*/ 	.word	0x0000de70
        /*2658*/ 	.word	0x000000ff
        /*265c*/ 	.word	0x00000000
        /*2660*/ 	.short	0x0101
        /*2662*/ 	.byte	0x0a
	.zero		1


	//   ....[66]....
        /*2664*/ 	.word	0x0000dea0
        /*2668*/ 	.word	0x000000ff
        /*266c*/ 	.word	0x000344c8
        /*2670*/ 	.short	0x010a
        /*2672*/ 	.byte	0x2f
	.zero		1


	//   ....[67]....
        /*2674*/ 	.word	0x0000e3d0
        /*2678*/ 	.word	0x000000ff
        /*267c*/ 	.word	0x00000000
        /*2680*/ 	.short	0x0101
        /*2682*/ 	.byte	0x07
	.zero		1


	//   ....[68]....
        /*2684*/ 	.word	0x0000e400
        /*2688*/ 	.word	0x000000ff
        /*268c*/ 	.word	0x000344d0
        /*2690*/ 	.short	0x010a
        /*2692*/ 	.byte	0x2f
	.zero		1


	//   ....[69]....
        /*2694*/ 	.word	0x0000e930
        /*2698*/ 	.word	0x000000ff
        /*269c*/ 	.word	0x00000000
        /*26a0*/ 	.short	0x0101
        /*26a2*/ 	.byte	0x08
	.zero		1


	//   ....[70]....
        /*26a4*/ 	.word	0x0000e960
        /*26a8*/ 	.word	0x000000ff
        /*26ac*/ 	.word	0x000344d8
        /*26b0*/ 	.short	0x010a
        /*26b2*/ 	.byte	0x2f
	.zero		1


	//   ....[71]....
        /*26b4*/ 	.word	0x0000ee90
        /*26b8*/ 	.word	0x000000ff
        /*26bc*/ 	.word	0x00000000
        /*26c0*/ 	.short	0x0101
        /*26c2*/ 	.byte	0x09
	.zero		1


	//   ....[72]....
        /*26c4*/ 	.word	0x0000eec0
        /*26c8*/ 	.word	0x000000ff
        /*26cc*/ 	.word	0x000344c0
        /*26d0*/ 	.short	0x010a
        /*26d2*/ 	.byte	0x2f
	.zero		1


	//   ....[73]....
        /*26d4*/ 	.word	0x0000f4f0
        /*26d8*/ 	.word	0x000000ff
        /*26dc*/ 	.word	0x00000000
        /*26e0*/ 	.short	0x0101
        /*26e2*/ 	.byte	0x0a
	.zero		1


	//   ....[74]....
        /*26e4*/ 	.word	0x0000f520
        /*26e8*/ 	.word	0x000000ff
        /*26ec*/ 	.word	0x000344c8
        /*26f0*/ 	.short	0x010a
        /*26f2*/ 	.byte	0x2f
	.zero		1


	//   ....[75]....
        /*26f4*/ 	.word	0x0000fa50
        /*26f8*/ 	.word	0x000000ff
        /*26fc*/ 	.word	0x00000000
        /*2700*/ 	.short	0x0101
        /*2702*/ 	.byte	0x07
	.zero		1


	//   ....[76]....
        /*2704*/ 	.word	0x0000fa80
        /*2708*/ 	.word	0x000000ff
        /*270c*/ 	.word	0x000344d0
        /*2710*/ 	.short	0x010a
        /*2712*/ 	.byte	0x2f
	.zero		1


	//   ....[77]....
        /*2714*/ 	.word	0x0000ffb0
        /*2718*/ 	.word	0x000000ff
        /*271c*/ 	.word	0x00000000
        /*2720*/ 	.short	0x0101
        /*2722*/ 	.byte	0x08
	.zero		1


	//   ....[78]....
        /*2724*/ 	.word	0x0000ffe0
        /*2728*/ 	.word	0x000000ff
        /*272c*/ 	.word	0x000344d8
        /*2730*/ 	.short	0x010a
        /*2732*/ 	.byte	0x2f
	.zero		1


	//   ....[79]....
        /*2734*/ 	.word	0x00010520
        /*2738*/ 	.word	0x000000ff
        /*273c*/ 	.word	0x00000000
        /*2740*/ 	.short	0x0101
        /*2742*/ 	.byte	0x09
	.zero		1


	//   ....[80]....
        /*2744*/ 	.word	0x000105b0
        /*2748*/ 	.word	0x000000ff
        /*274c*/ 	.word	0x00034400
        /*2750*/ 	.short	0x010a
        /*2752*/ 	.byte	0x04
	.zero		1


	//   ....[81]....
        /*2754*/ 	.word	0x000106b0
        /*2758*/ 	.word	0x000000ff
        /*275c*/ 	.word	0x00000000
        /*2760*/ 	.short	0x0101
        /*2762*/ 	.byte	0x04
	.zero		1


	//   ....[82]....
        /*2764*/ 	.word	0x000108b0
        /*2768*/ 	.word	0x000000ff
        /*276c*/ 	.word	0x00034400
        /*2770*/ 	.short	0x010a
        /*2772*/ 	.byte	0x04
	.zero		1


	//   ....[83]....
        /*2774*/ 	.word	0x000109a0
        /*2778*/ 	.word	0x000000ff
        /*277c*/ 	.word	0x00000000
        /*2780*/ 	.short	0x0101
        /*2782*/ 	.byte	0x04
	.zero		1


	//   ....[84]....
        /*2784*/ 	.word	0x00010e80
        /*2788*/ 	.word	0x000000ff
        /*278c*/ 	.word	0x00000000
        /*2790*/ 	.short	0x0101
        /*2792*/ 	.byte	0x0a
	.zero		1


	//   ....[85]....
        /*2794*/ 	.word	0x00010eb0
        /*2798*/ 	.word	0x00000000
        /*279c*/ 	.word	0x00000000
        /*27a0*/ 	.short	0x0101
        /*27a2*/ 	.byte	0x30
	.zero		1


	//   ....[86]....
        /*27a4*/ 	.word	0x00011650
        /*27a8*/ 	.word	0x000000ff
        /*27ac*/ 	.word	0x00034508
        /*27b0*/ 	.short	0x010a
        /*27b2*/ 	.byte	0x06
	.zero		1


	//   ....[87]....
        /*27b4*/ 	.word	0x00011780
        /*27b8*/ 	.word	0x000000ff
        /*27bc*/ 	.word	0x00034400
        /*27c0*/ 	.short	0x010a
        /*27c2*/ 	.byte	0x07
	.zero		1


	//   ....[88]....
        /*27c4*/ 	.word	0x000118a0
        /*27c8*/ 	.word	0x000000ff
        /*27cc*/ 	.word	0x00000000
        /*27d0*/ 	.short	0x0101
        /*27d2*/ 	.byte	0x07
	.zero		1


	//   ....[89]....
        /*27d4*/ 	.word	0x00011a90
        /*27d8*/ 	.word	0x000000ff
        /*27dc*/ 	.word	0x000344e0
        /*27e0*/ 	.short	0x010a
        /*27e2*/ 	.byte	0x06
	.zero		1


	//   ....[90]....
        /*27e4*/ 	.word	0x00011b50
        /*27e8*/ 	.word	0x000000ff
        /*27ec*/ 	.word	0x000344c0
        /*27f0*/ 	.short	0x010b
        /*27f2*/ 	.byte	0x06
	.zero		1


	//   ....[91]....
        /*27f4*/ 	.word	0x00011bb0
        /*27f8*/ 	.word	0x000000ff
        /*27fc*/ 	.word	0x00000000
        /*2800*/ 	.short	0x0101
        /*2802*/ 	.byte	0x0f
	.zero		1


	//   ....[92]....
        /*2804*/ 	.word	0x00011be0
        /*2808*/ 	.word	0x000000ff
        /*280c*/ 	.word	0x000344e8
        /*2810*/ 	.short	0x010a
        /*2812*/ 	.byte	0x06
	.zero		1


	//   ....[93]....
        /*2814*/ 	.word	0x00011cc0
        /*2818*/ 	.word	0x000000ff
        /*281c*/ 	.word	0x000344c8
        /*2820*/ 	.short	0x010b
        /*2822*/ 	.byte	0x06
	.zero		1


	//   ....[94]....
        /*2824*/ 	.word	0x00011d20
        /*2828*/ 	.word	0x000000ff
        /*282c*/ 	.word	0x00000000
        /*2830*/ 	.short	0x0101
        /*2832*/ 	.byte	0x07
	.zero		1


	//   ....[95]....
        /*2834*/ 	.word	0x00011d50
        /*2838*/ 	.word	0x000000ff
        /*283c*/ 	.word	0x000344f0
        /*2840*/ 	.short	0x010a
        /*2842*/ 	.byte	0x06
	.zero		1


	//   ....[96]....
        /*2844*/ 	.word	0x00011e30
        /*2848*/ 	.word	0x000000ff
        /*284c*/ 	.word	0x000344d0
        /*2850*/ 	.short	0x010b
        /*2852*/ 	.byte	0x06
	.zero		1


	//   ....[97]....
        /*2854*/ 	.word	0x00011e90
        /*2858*/ 	.word	0x000000ff
        /*285c*/ 	.word	0x00000000
        /*2860*/ 	.short	0x0101
        /*2862*/ 	.byte	0x0e
	.zero		1


	//   ....[98]....
        /*2864*/ 	.word	0x00011ec0
        /*2868*/ 	.word	0x000000ff
        /*286c*/ 	.word	0x000344f8
        /*2870*/ 	.short	0x010a
        /*2872*/ 	.byte	0x06
	.zero		1


	//   ....[99]....
        /*2874*/ 	.word	0x00011fa0
        /*2878*/ 	.word	0x000000ff
        /*287c*/ 	.word	0x000344d8
        /*2880*/ 	.short	0x010b
        /*2882*/ 	.byte	0x06
	.zero		1


	//   ....[100]....
        /*2884*/ 	.word	0x00012010
        /*2888*/ 	.word	0x000000ff
        /*288c*/ 	.word	0x00000000
        /*2890*/ 	.short	0x0101
        /*2892*/ 	.byte	0x24
	.zero		1


	//   ....[101]....
        /*2894*/ 	.word	0x00012050
        /*2898*/ 	.word	0x000000ff
        /*289c*/ 	.word	0x000344e0
        /*28a0*/ 	.short	0x010a
        /*28a2*/ 	.byte	0x06
	.zero		1


	//   ....[102]....
        /*28a4*/ 	.word	0x00012110
        /*28a8*/ 	.word	0x000000ff
        /*28ac*/ 	.word	0x000344c0
        /*28b0*/ 	.short	0x010b
        /*28b2*/ 	.byte	0x06
	.zero		1


	//   ....[103]....
        /*28b4*/ 	.word	0x00012150
        /*28b8*/ 	.word	0x000000ff
        /*28bc*/ 	.word	0x00000000
        /*28c0*/ 	.short	0x0101
        /*28c2*/ 	.byte	0x0f
	.zero		1


	//   ....[104]....
        /*28c4*/ 	.word	0x00012180
        /*28c8*/ 	.word	0x000000ff
        /*28cc*/ 	.word	0x000344e8
        /*28d0*/ 	.short	0x010a
        /*28d2*/ 	.byte	0x06
	.zero		1


	//   ....[105]....
        /*28d4*/ 	.word	0x00012250
        /*28d8*/ 	.word	0x000000ff
        /*28dc*/ 	.word	0x000344c8
        /*28e0*/ 	.short	0x010b
        /*28e2*/ 	.byte	0x06
	.zero		1


	//   ....[106]....
        /*28e4*/ 	.word	0x00012290
        /*28e8*/ 	.word	0x000000ff
        /*28ec*/ 	.word	0x00000000
        /*28f0*/ 	.short	0x0101
        /*28f2*/ 	.byte	0x07
	.zero		1


	//   ....[107]....
        /*28f4*/ 	.word	0x000122c0
        /*28f8*/ 	.word	0x000000ff
        /*28fc*/ 	.word	0x000344f0
        /*2900*/ 	.short	0x010a
        /*2902*/ 	.byte	0x06
	.zero		1


	//   ....[108]....
        /*2904*/ 	.word	0x00012390
        /*2908*/ 	.word	0x000000ff
        /*290c*/ 	.word	0x000344d0
        /*2910*/ 	.short	0x010b
        /*2912*/ 	.byte	0x06
	.zero		1


	//   ....[109]....
        /*2914*/ 	.word	0x000123d0
        /*2918*/ 	.word	0x000000ff
        /*291c*/ 	.word	0x00000000
        /*2920*/ 	.short	0x0101
        /*2922*/ 	.byte	0x0e
	.zero		1


	//   ....[110]....
        /*2924*/ 	.word	0x00012400
        /*2928*/ 	.word	0x000000ff
        /*292c*/ 	.word	0x000344f8
        /*2930*/ 	.short	0x010a
        /*2932*/ 	.byte	0x06
	.zero		1


	//   ....[111]....
        /*2934*/ 	.word	0x000124d0
        /*2938*/ 	.word	0x000000ff
        /*293c*/ 	.word	0x000344d8
        /*2940*/ 	.short	0x010b
        /*2942*/ 	.byte	0x06
	.zero		1


	//   ....[112]....
        /*2944*/ 	.word	0x00012510
        /*2948*/ 	.word	0x000000ff
        /*294c*/ 	.word	0x00000000
        /*2950*/ 	.short	0x0101
        /*2952*/ 	.byte	0x24
	.zero		1


	//   ....[113]....
        /*2954*/ 	.word	0x00012550
        /*2958*/ 	.word	0x000000ff
        /*295c*/ 	.word	0x000344e0
        /*2960*/ 	.short	0x010a
        /*2962*/ 	.byte	0x06
	.zero		1


	//   ....[114]....
        /*2964*/ 	.word	0x00012610
        /*2968*/ 	.word	0x000000ff
        /*296c*/ 	.word	0x000344c0
        /*2970*/ 	.short	0x010b
        /*2972*/ 	.byte	0x06
	.zero		1


	//   ....[115]....
        /*2974*/ 	.word	0x00012650
        /*2978*/ 	.word	0x000000ff
        /*297c*/ 	.word	0x00000000
        /*2980*/ 	.short	0x0101
        /*2982*/ 	.byte	0x0f
	.zero		1


	//   ....[116]....
        /*2984*/ 	.word	0x00012680
        /*2988*/ 	.word	0x000000ff
        /*298c*/ 	.word	0x000344e8
        /*2990*/ 	.short	0x010a
        /*2992*/ 	.byte	0x06
	.zero		1


	//   ....[117]....
        /*2994*/ 	.word	0x00012750
        /*2998*/ 	.word	0x000000ff
        /*299c*/ 	.word	0x000344c8
        /*29a0*/ 	.short	0x010b
        /*29a2*/ 	.byte	0x06
	.zero		1


	//   ....[118]....
        /*29a4*/ 	.word	0x00012790
        /*29a8*/ 	.word	0x000000ff
        /*29ac*/ 	.word	0x00000000
        /*29b0*/ 	.short	0x0101
        /*29b2*/ 	.byte	0x07
	.zero		1


	//   ....[119]....
        /*29b4*/ 	.word	0x000127c0
        /*29b8*/ 	.word	0x000000ff
        /*29bc*/ 	.word	0x000344f0
        /*29c0*/ 	.short	0x010a
        /*29c2*/ 	.byte	0x06
	.zero		1


	//   ....[120]....
        /*29c4*/ 	.word	0x00012890
        /*29c8*/ 	.word	0x000000ff
        /*29cc*/ 	.word	0x000344d0
        /*29d0*/ 	.short	0x010b
        /*29d2*/ 	.byte	0x06
	.zero		1


	//   ....[121]....
        /*29d4*/ 	.word	0x000128d0
        /*29d8*/ 	.word	0x000000ff
        /*29dc*/ 	.word	0x00000000
        /*29e0*/ 	.short	0x0101
        /*29e2*/ 	.byte	0x0e
	.zero		1


	//   ....[122]....
        /*29e4*/ 	.word	0x00012900
        /*29e8*/ 	.word	0x000000ff
        /*29ec*/ 	.word	0x000344f8
        /*29f0*/ 	.short	0x010a
        /*29f2*/ 	.byte	0x06
	.zero		1


	//   ....[123]....
        /*29f4*/ 	.word	0x000129d0
        /*29f8*/ 	.word	0x000000ff
        /*29fc*/ 	.word	0x000344d8
        /*2a00*/ 	.short	0x010b
        /*2a02*/ 	.byte	0x06
	.zero		1


	//   ....[124]....
        /*2a04*/ 	.word	0x00012a10
        /*2a08*/ 	.word	0x000000ff
        /*2a0c*/ 	.word	0x00000000
        /*2a10*/ 	.short	0x0101
        /*2a12*/ 	.byte	0x24
	.zero		1


	//   ....[125]....
        /*2a14*/ 	.word	0x00012a50
        /*2a18*/ 	.word	0x000000ff
        /*2a1c*/ 	.word	0x000344e0
        /*2a20*/ 	.short	0x010a
        /*2a22*/ 	.byte	0x06
	.zero		1


	//   ....[126]....
        /*2a24*/ 	.word	0x00012b10
        /*2a28*/ 	.word	0x000000ff
        /*2a2c*/ 	.word	0x000344c0
        /*2a30*/ 	.short	0x010b
        /*2a32*/ 	.byte	0x06
	.zero		1


	//   ....[127]....
        /*2a34*/ 	.word	0x00012b50
        /*2a38*/ 	.word	0x000000ff
        /*2a3c*/ 	.word	0x00000000
        /*2a40*/ 	.short	0x0101
        /*2a42*/ 	.byte	0x0f
	.zero		1


	//   ....[128]....
        /*2a44*/ 	.word	0x00012b80
        /*2a48*/ 	.word	0x000000ff
        /*2a4c*/ 	.word	0x000344e8
        /*2a50*/ 	.short	0x010a
        /*2a52*/ 	.byte	0x06
	.zero		1


	//   ....[129]....
        /*2a54*/ 	.word	0x00012c60
        /*2a58*/ 	.word	0x000000ff
        /*2a5c*/ 	.word	0x000344c8
        /*2a60*/ 	.short	0x010b
        /*2a62*/ 	.byte	0x06
	.zero		1


	//   ....[130]....
        /*2a64*/ 	.word	0x00012ca0
        /*2a68*/ 	.word	0x000000ff
        /*2a6c*/ 	.word	0x00000000
        /*2a70*/ 	.short	0x0101
        /*2a72*/ 	.byte	0x07
	.zero		1


	//   ....[131]....
        /*2a74*/ 	.word	0x00012cd0
        /*2a78*/ 	.word	0x000000ff
        /*2a7c*/ 	.word	0x000344f0
        /*2a80*/ 	.short	0x010a
        /*2a82*/ 	.byte	0x06
	.zero		1


	//   ....[132]....
        /*2a84*/ 	.word	0x00012db0
        /*2a88*/ 	.word	0x000000ff
        /*2a8c*/ 	.word	0x000344d0
        /*2a90*/ 	.short	0x010b
        /*2a92*/ 	.byte	0x06
	.zero		1


	//   ....[133]....
        /*2a94*/ 	.word	0x00012df0
        /*2a98*/ 	.word	0x000000ff
        /*2a9c*/ 	.word	0x00000000
        /*2aa0*/ 	.short	0x0101
        /*2aa2*/ 	.byte	0x0e
	.zero		1


	//   ....[134]....
        /*2aa4*/ 	.word	0x00012e20
        /*2aa8*/ 	.word	0x000000ff
        /*2aac*/ 	.word	0x000344f8
        /*2ab0*/ 	.short	0x010a
        /*2ab2*/ 	.byte	0x06
	.zero		1


	//   ....[135]....
        /*2ab4*/ 	.word	0x00012f00
        /*2ab8*/ 	.word	0x000000ff
        /*2abc*/ 	.word	0x000344d8
        /*2ac0*/ 	.short	0x010b
        /*2ac2*/ 	.byte	0x06
	.zero		1


	//   ....[136]....
        /*2ac4*/ 	.word	0x00012f50
        /*2ac8*/ 	.word	0x000000ff
        /*2acc*/ 	.word	0x00000000
        /*2ad0*/ 	.short	0x0101
        /*2ad2*/ 	.byte	0x24
	.zero		1


	//   ....[137]....
        /*2ad4*/ 	.word	0x000134c0
        /*2ad8*/ 	.word	0x000000ff
        /*2adc*/ 	.word	0x000344e0
        /*2ae0*/ 	.short	0x010a
        /*2ae2*/ 	.byte	0x06
	.zero		1


	//   ....[138]....
        /*2ae4*/ 	.word	0x00013500
        /*2ae8*/ 	.word	0x000000ff
        /*2aec*/ 	.word	0x000344e8
        /*2af0*/ 	.short	0x010a
        /*2af2*/ 	.byte	0x06
	.zero		1


	//   ....[139]....
        /*2af4*/ 	.word	0x00013540
        /*2af8*/ 	.word	0x000000ff
        /*2afc*/ 	.word	0x000344f0
        /*2b00*/ 	.short	0x010a
        /*2b02*/ 	.byte	0x06
	.zero		1


	//   ....[140]....
        /*2b04*/ 	.word	0x000135b0
        /*2b08*/ 	.word	0x00000003
        /*2b0c*/ 	.word	0x000344f8
        /*2b10*/ 	.short	0x010a
        /*2b12*/ 	.byte	0x3f
	.zero		1


	//   ....[141]....
        /*2b14*/ 	.word	0x000142f0
        /*2b18*/ 	.word	0x00000008
        /*2b1c*/ 	.word	0x000344a0
        /*2b20*/ 	.short	0x010a
        /*2b22*/ 	.byte	0x3f
	.zero		1


	//   ....[142]....
        /*2b24*/ 	.word	0x00014590
        /*2b28*/ 	.word	0x000000ff
        /*2b2c*/ 	.word	0x00034508
        /*2b30*/ 	.short	0x0101
        /*2b32*/ 	.byte	0x12
	.zero		1


	//   ....[143]....
        /*2b34*/ 	.word	0x00014690
        /*2b38*/ 	.word	0x00000003
        /*2b3c*/ 	.word	0x00034400
        /*2b40*/ 	.short	0x010a
        /*2b42*/ 	.byte	0x3f
	.zero		1


	//   ....[144]....
        /*2b44*/ 	.word	0x000147d0
        /*2b48*/ 	.word	0x00000002
        /*2b4c*/ 	.word	0x00000000
        /*2b50*/ 	.short	0x0101
        /*2b52*/ 	.byte	0x3f
	.zero		1


	//   ....[145]....
        /*2b54*/ 	.word	0x00015030
        /*2b58*/ 	.word	0x00000007
        /*2b5c*/ 	.word	0x00000000
        /*2b60*/ 	.short	0x010a
        /*2b62*/ 	.byte	0x3f
	.zero		1


	//   ....[146]....
        /*2b64*/ 	.word	0x000150b0
        /*2b68*/ 	.word	0x00000009
        /*2b6c*/ 	.word	0x00000000
        /*2b70*/ 	.short	0x010a
        /*2b72*/ 	.byte	0x3f
	.zero		1


	//   ....[147]....
        /*2b74*/ 	.word	0x00015140
        /*2b78*/ 	.word	0x00000006
        /*2b7c*/ 	.word	0x00000000
        /*2b80*/ 	.short	0x010a
        /*2b82*/ 	.byte	0x3f
	.zero		1


	//   ....[148]....
        /*2b84*/ 	.word	0x000151d0
        /*2b88*/ 	.word	0x00000003
        /*2b8c*/ 	.word	0x00000000
        /*2b90*/ 	.short	0x010a
        /*2b92*/ 	.byte	0x3f
	.zero		1


	//   ....[149]....
        /*2b94*/ 	.word	0x00016e50
        /*2b98*/ 	.word	0x0000000c
        /*2b9c*/ 	.word	0x00034440
        /*2ba0*/ 	.short	0x010a
        /*2ba2*/ 	.byte	0x3f
	.zero		1


	//   ....[150]....
        /*2ba4*/ 	.word	0x00016f70
        /*2ba8*/ 	.word	0x0000000c
        /*2bac*/ 	.word	0x00034400
        /*2bb0*/ 	.short	0x0101
        /*2bb2*/ 	.byte	0x3f
	.zero		1


	//   ....[151]....
        /*2bb4*/ 	.word	0x00017040
        /*2bb8*/ 	.word	0x00000003
        /*2bbc*/ 	.word	0x00034440
        /*2bc0*/ 	.short	0x010a
        /*2bc2*/ 	.byte	0x3f
	.zero		1


	//   ....[152]....
        /*2bc4*/ 	.word	0x000170f0
        /*2bc8*/ 	.word	0x00000003
        /*2bcc*/ 	.word	0x00034440
        /*2bd0*/ 	.short	0x010a
        /*2bd2*/ 	.byte	0x3f
	.zero		1


	//   ....[153]....
        /*2bd4*/ 	.word	0x000171a0
        /*2bd8*/ 	.word	0x00000003
        /*2bdc*/ 	.word	0x00034440
        /*2be0*/ 	.short	0x010a
        /*2be2*/ 	.byte	0x3f
	.zero		1


	//   ....[154]....
        /*2be4*/ 	.word	0x00017250
        /*2be8*/ 	.word	0x00000003
        /*2bec*/ 	.word	0x00034440
        /*2bf0*/ 	.short	0x010a
        /*2bf2*/ 	.byte	0x3f
	.zero		1


	//   ....[155]....
        /*2bf4*/ 	.word	0x00017300
        /*2bf8*/ 	.word	0x00000003
        /*2bfc*/ 	.word	0x00034440
        /*2c00*/ 	.short	0x010a
        /*2c02*/ 	.byte	0x3f
	.zero		1


	//   ....[156]....
        /*2c04*/ 	.word	0x000173b0
        /*2c08*/ 	.word	0x00000003
        /*2c0c*/ 	.word	0x00034440
        /*2c10*/ 	.short	0x010a
        /*2c12*/ 	.byte	0x3f
	.zero		1


	//   ....[157]....
        /*2c14*/ 	.word	0x00017460
        /*2c18*/ 	.word	0x00000003
        /*2c1c*/ 	.word	0x00034440
        /*2c20*/ 	.short	0x010a
        /*2c22*/ 	.byte	0x3f
	.zero		1


	//   ....[158]....
        /*2c24*/ 	.word	0x00017510
        /*2c28*/ 	.word	0x00000003
        /*2c2c*/ 	.word	0x00034440
        /*2c30*/ 	.short	0x010a
        /*2c32*/ 	.byte	0x3f
	.zero		1


	//   ....[159]....
        /*2c34*/ 	.word	0x00017570
        /*2c38*/ 	.word	0x0000000d
        /*2c3c*/ 	.word	0x00034400
        /*2c40*/ 	.short	0x010a
        /*2c42*/ 	.byte	0x3f
	.zero		1


	//   ....[160]....
        /*2c44*/ 	.word	0x000175e0
        /*2c48*/ 	.word	0x00000000
        /*2c4c*/ 	.word	0x00000000
        /*2c50*/ 	.short	0x010a
        /*2c52*/ 	.byte	0x3f
	.zero		1


	//   ....[161]....
        /*2c54*/ 	.word	0x00017640
        /*2c58*/ 	.word	0x00000003
        /*2c5c*/ 	.word	0x00034480
        /*2c60*/ 	.short	0x010a
        /*2c62*/ 	.byte	0x3f
	.zero		1


	//   ....[162]....
        /*2c64*/ 	.word	0x000176a0
        /*2c68*/ 	.word	0x00000009
        /*2c6c*/ 	.word	0x00034480
        /*2c70*/ 	.short	0x010a
        /*2c72*/ 	.byte	0x3f
	.zero		1


	//   ....[163]....
        /*2c74*/ 	.word	0x00017710
        /*2c78*/ 	.word	0x00000002
        /*2c7c*/ 	.word	0x00000010
        /*2c80*/ 	.short	0x010a
        /*2c82*/ 	.byte	0x3f
	.zero		1


	//   ....[164]....
        /*2c84*/ 	.word	0x000177d0
        /*2c88*/ 	.word	0x00000004
        /*2c8c*/ 	.word	0x000344c0
        /*2c90*/ 	.short	0x010a
        /*2c92*/ 	.byte	0x3f
	.zero		1


	//   ....[165]....
        /*2c94*/ 	.word	0x00017830
        /*2c98*/ 	.word	0x0000000c
        /*2c9c*/ 	.word	0x000344c8
        /*2ca0*/ 	.short	0x010a
        /*2ca2*/ 	.byte	0x3f
	.zero		1


	//   ....[166]....
        /*2ca4*/ 	.word	0x00017890
        /*2ca8*/ 	.word	0x0000000c
        /*2cac*/ 	.word	0x000344d0
        /*2cb0*/ 	.short	0x010a
        /*2cb2*/ 	.byte	0x3f
	.zero		1


	//   ....[167]....
        /*2cb4*/ 	.word	0x000178f0
        /*2cb8*/ 	.word	0x0000000c
        /*2cbc*/ 	.word	0x000344d8
        /*2cc0*/ 	.short	0x010a
        /*2cc2*/ 	.byte	0x3f
	.zero		1


	//   ....[168]....
        /*2cc4*/ 	.word	0x00017950
        /*2cc8*/ 	.word	0x0000000d
        /*2ccc*/ 	.word	0x000344c0
        /*2cd0*/ 	.short	0x010a
        /*2cd2*/ 	.byte	0x3f
	.zero		1


	//   ....[169]....
        /*2cd4*/ 	.word	0x000179b0
        /*2cd8*/ 	.word	0x0000000d
        /*2cdc*/ 	.word	0x000344c8
        /*2ce0*/ 	.short	0x010a
        /*2ce2*/ 	.byte	0x3f
	.zero		1


	//   ....[170]....
        /*2ce4*/ 	.word	0x00017a10
        /*2ce8*/ 	.word	0x0000000d
        /*2cec*/ 	.word	0x000344d0
        /*2cf0*/ 	.short	0x010a
        /*2cf2*/ 	.byte	0x3f
	.zero		1


	//   ....[171]....
        /*2cf4*/ 	.word	0x00017a70
        /*2cf8*/ 	.word	0x0000000d
        /*2cfc*/ 	.word	0x000344d8
        /*2d00*/ 	.short	0x010a
        /*2d02*/ 	.byte	0x3f
	.zero		1


	//   ....[172]....
        /*2d04*/ 	.word	0x00017ad0
        /*2d08*/ 	.word	0x0000000c
        /*2d0c*/ 	.word	0x000344c0
        /*2d10*/ 	.short	0x010a
        /*2d12*/ 	.byte	0x3f
	.zero		1


	//   ....[173]....
        /*2d14*/ 	.word	0x00017b30
        /*2d18*/ 	.word	0x0000000c
        /*2d1c*/ 	.word	0x000344c8
        /*2d20*/ 	.short	0x010a
        /*2d22*/ 	.byte	0x3f
	.zero		1


	//   ....[174]....
        /*2d24*/ 	.word	0x00017b90
        /*2d28*/ 	.word	0x0000000c
        /*2d2c*/ 	.word	0x000344d0
        /*2d30*/ 	.short	0x010a
        /*2d32*/ 	.byte	0x3f
	.zero		1


	//   ....[175]....
        /*2d34*/ 	.word	0x00017bf0
        /*2d38*/ 	.word	0x0000000c
        /*2d3c*/ 	.word	0x000344d8
        /*2d40*/ 	.short	0x010a
        /*2d42*/ 	.byte	0x3f
	.zero		1


	//   ....[176]....
        /*2d44*/ 	.word	0x00017c50
        /*2d48*/ 	.word	0x0000000d
        /*2d4c*/ 	.word	0x000344c0
        /*2d50*/ 	.short	0x010a
        /*2d52*/ 	.byte	0x3f
	.zero		1


	//   ....[177]....
        /*2d54*/ 	.word	0x00017cb0
        /*2d58*/ 	.word	0x0000000d
        /*2d5c*/ 	.word	0x000344c8
        /*2d60*/ 	.short	0x010a
        /*2d62*/ 	.byte	0x3f
	.zero		1


	//   ....[178]....
        /*2d64*/ 	.word	0x00017d10
        /*2d68*/ 	.word	0x0000000d
        /*2d6c*/ 	.word	0x000344d0
        /*2d70*/ 	.short	0x010a
        /*2d72*/ 	.byte	0x3f
	.zero		1


	//   ....[179]....
        /*2d74*/ 	.word	0x00017d70
        /*2d78*/ 	.word	0x0000000d
        /*2d7c*/ 	.word	0x000344d8
        /*2d80*/ 	.short	0x010a
        /*2d82*/ 	.byte	0x3f
	.zero		1


	//   ....[180]....
        /*2d84*/ 	.word	0x00017dd0
        /*2d88*/ 	.word	0x00000003
        /*2d8c*/ 	.word	0x00034400
        /*2d90*/ 	.short	0x010a
        /*2d92*/ 	.byte	0x3f
	.zero		1


	//   ....[181]....
        /*2d94*/ 	.word	0x00017e30
        /*2d98*/ 	.word	0x00000003
        /*2d9c*/ 	.word	0x00034400
        /*2da0*/ 	.short	0x010a
        /*2da2*/ 	.byte	0x3f
	.zero		1


	//   ....[182]....
        /*2da4*/ 	.word	0x00017e90
        /*2da8*/ 	.word	0x00000003
        /*2dac*/ 	.word	0x00034508
        /*2db0*/ 	.short	0x010a
        /*2db2*/ 	.byte	0x3f
	.zero		1


	//   ....[183]....
        /*2db4*/ 	.word	0x00017ef0
        /*2db8*/ 	.word	0x00000006
        /*2dbc*/ 	.word	0x00034400
        /*2dc0*/ 	.short	0x010a
        /*2dc2*/ 	.byte	0x3f
	.zero		1


	//   ....[184]....
        /*2dc4*/ 	.word	0x00017f50
        /*2dc8*/ 	.word	0x00000003
        /*2dcc*/ 	.word	0x000344e0
        /*2dd0*/ 	.short	0x010a
        /*2dd2*/ 	.byte	0x3f
	.zero		1


	//   ....[185]....
        /*2dd4*/ 	.word	0x00017fb0
        /*2dd8*/ 	.word	0x00000003
        /*2ddc*/ 	.word	0x000344e8
        /*2de0*/ 	.short	0x010a
        /*2de2*/ 	.byte	0x3f
	.zero		1


	//   ....[186]....
        /*2de4*/ 	.word	0x00018010
        /*2de8*/ 	.word	0x00000003
        /*2dec*/ 	.word	0x000344f0
        /*2df0*/ 	.short	0x010a
        /*2df2*/ 	.byte	0x3f
	.zero		1


	//   ....[187]....
        /*2df4*/ 	.word	0x00018070
        /*2df8*/ 	.word	0x00000003
        /*2dfc*/ 	.word	0x000344f8
        /*2e00*/ 	.short	0x010a
        /*2e02*/ 	.byte	0x3f
	.zero		1


	//   ....[188]....
        /*2e04*/ 	.word	0x000180d0
        /*2e08*/ 	.word	0x00000003
        /*2e0c*/ 	.word	0x000344e0
        /*2e10*/ 	.short	0x010a
        /*2e12*/ 	.byte	0x3f
	.zero		1


	//   ....[189]....
        /*2e14*/ 	.word	0x00018130
        /*2e18*/ 	.word	0x00000003
        /*2e1c*/ 	.word	0x000344e8
        /*2e20*/ 	.short	0x010a
        /*2e22*/ 	.byte	0x3f
	.zero		1


	//   ....[190]....
        /*2e24*/ 	.word	0x00018190
        /*2e28*/ 	.word	0x00000003
        /*2e2c*/ 	.word	0x000344f0
        /*2e30*/ 	.short	0x010a
        /*2e32*/ 	.byte	0x3f
	.zero		1


	//   ....[191]....
        /*2e34*/ 	.word	0x000181f0
        /*2e38*/ 	.word	0x00000003
        /*2e3c*/ 	.word	0x000344f8
        /*2e40*/ 	.short	0x010a
        /*2e42*/ 	.byte	0x3f
	.zero		1


	//   ....[192]....
        /*2e44*/ 	.word	0x00018250
        /*2e48*/ 	.word	0x00000003
        /*2e4c*/ 	.word	0x000344e0
        /*2e50*/ 	.short	0x010a
        /*2e52*/ 	.byte	0x3f
	.zero		1


	//   ....[193]....
        /*2e54*/ 	.word	0x000182b0
        /*2e58*/ 	.word	0x00000003
        /*2e5c*/ 	.word	0x000344e8
        /*2e60*/ 	.short	0x010a
        /*2e62*/ 	.byte	0x3f
	.zero		1


	//   ....[194]....
        /*2e64*/ 	.word	0x00018310
        /*2e68*/ 	.word	0x00000003
        /*2e6c*/ 	.word	0x000344f0
        /*2e70*/ 	.short	0x010a
        /*2e72*/ 	.byte	0x3f
	.zero		1


	//   ....[195]....
        /*2e74*/ 	.word	0x00018370
        /*2e78*/ 	.word	0x00000003
        /*2e7c*/ 	.word	0x000344f8
        /*2e80*/ 	.short	0x010a
        /*2e82*/ 	.byte	0x3f
	.zero		1


	//   ....[196]....
        /*2e84*/ 	.word	0x000183d0
        /*2e88*/ 	.word	0x00000003
        /*2e8c*/ 	.word	0x000344e0
        /*2e90*/ 	.short	0x010a
        /*2e92*/ 	.byte	0x3f
	.zero		1


	//   ....[197]....
        /*2e94*/ 	.word	0x00018430
        /*2e98*/ 	.word	0x00000003
        /*2e9c*/ 	.word	0x000344e8
        /*2ea0*/ 	.short	0x010a
        /*2ea2*/ 	.byte	0x3f
	.zero		1


	//   ....[198]....
        /*2ea4*/ 	.word	0x00018490
        /*2ea8*/ 	.word	0x00000003
        /*2eac*/ 	.word	0x000344f0
        /*2eb0*/ 	.short	0x010a
        /*2eb2*/ 	.byte	0x3f
	.zero		1


	//   ....[199]....
        /*2eb4*/ 	.word	0x000184f0
        /*2eb8*/ 	.word	0x00000003
        /*2ebc*/ 	.word	0x000344f8
        /*2ec0*/ 	.short	0x010a
        /*2ec2*/ 	.byte	0x3f
	.zero		1


	//   ....[200]....
        /*2ec4*/ 	.word	0x00018550
        /*2ec8*/ 	.word	0x00000003
        /*2ecc*/ 	.word	0x000344e0
        /*2ed0*/ 	.short	0x010a
        /*2ed2*/ 	.byte	0x3f
	.zero		1


	//   ....[201]....
        /*2ed4*/ 	.word	0x000185b0
        /*2ed8*/ 	.word	0x00000003
        /*2edc*/ 	.word	0x000344e8
        /*2ee0*/ 	.short	0x010a
        /*2ee2*/ 	.byte	0x3f
	.zero		1


	//   ....[202]....
        /*2ee4*/ 	.word	0x00018610
        /*2ee8*/ 	.word	0x00000003
        /*2eec*/ 	.word	0x000344f0
        /*2ef0*/ 	.short	0x010a
        /*2ef2*/ 	.byte	0x3f
	.zero		1


	//   ....[203]....
        /*2ef4*/ 	.word	0x000186e0
        /*2ef8*/ 	.word	0x00000008
        /*2efc*/ 	.word	0x000344a0
        /*2f00*/ 	.short	0x010a
        /*2f02*/ 	.byte	0x3f
	.zero		1


	//   ....[204]....
        /*2f04*/ 	.word	0x00018730
        /*2f08*/ 	.word	0x00000003
        /*2f0c*/ 	.word	0x00034400
        /*2f10*/ 	.short	0x010a
        /*2f12*/ 	.byte	0x3f
	.zero		1


	//   ....[205]....
        /*2f14*/ 	.word	0x00018940
        /*2f18*/ 	.word	0x00000007
        /*2f1c*/ 	.word	0x00000000
        /*2f20*/ 	.short	0x010a
        /*2f22*/ 	.byte	0x3f
	.zero		1


	//   ....[206]....
        /*2f24*/ 	.word	0x00018990
        /*2f28*/ 	.word	0x00000009
        /*2f2c*/ 	.word	0x00000000
        /*2f30*/ 	.short	0x010a
        /*2f32*/ 	.byte	0x3f
	.zero		1


	//   ....[207]....
        /*2f34*/ 	.word	0x000189e0
        /*2f38*/ 	.word	0x00000006
        /*2f3c*/ 	.word	0x00000000
        /*2f40*/ 	.short	0x010a
        /*2f42*/ 	.byte	0x3f
	.zero		1


	//   ....[208]....
        /*2f44*/ 	.word	0x00018a30
        /*2f48*/ 	.word	0x0000000c
        /*2f4c*/ 	.word	0x00034440
        /*2f50*/ 	.short	0x010a
        /*2f52*/ 	.byte	0x3f
	.zero		1


	//   ....[209]....
        /*2f54*/ 	.word	0x00018a80
        /*2f58*/ 	.word	0x00000003
        /*2f5c*/ 	.word	0x00034440
        /*2f60*/ 	.short	0x010a
        /*2f62*/ 	.byte	0x3f
	.zero		1


	//   ....[210]....
        /*2f64*/ 	.word	0x00018ad0
        /*2f68*/ 	.word	0x00000003
        /*2f6c*/ 	.word	0x00034440
        /*2f70*/ 	.short	0x010a
        /*2f72*/ 	.byte	0x3f
	.zero		1


	//   ....[211]....
        /*2f74*/ 	.word	0x00018b20
        /*2f78*/ 	.word	0x00000003
        /*2f7c*/ 	.word	0x00034440
        /*2f80*/ 	.short	0x010a
        /*2f82*/ 	.byte	0x3f
	.zero		1


	//   ....[212]....
        /*2f84*/ 	.word	0x00018b70
        /*2f88*/ 	.word	0x00000003
        /*2f8c*/ 	.word	0x00034440
        /*2f90*/ 	.short	0x010a
        /*2f92*/ 	.byte	0x3f
	.zero		1


	//   ....[213]....
        /*2f94*/ 	.word	0x00018bc0
        /*2f98*/ 	.word	0x00000003
        /*2f9c*/ 	.word	0x00034440
        /*2fa0*/ 	.short	0x010a
        /*2fa2*/ 	.byte	0x3f
	.zero		1


	//   ....[214]....
        /*2fa4*/ 	.word	0x00018c10
        /*2fa8*/ 	.word	0x00000003
        /*2fac*/ 	.word	0x00034440
        /*2fb0*/ 	.short	0x010a
        /*2fb2*/ 	.byte	0x3f
	.zero		1


	//   ....[215]....
        /*2fb4*/ 	.word	0x00018c60
        /*2fb8*/ 	.word	0x00000003
        /*2fbc*/ 	.word	0x00034440
        /*2fc0*/ 	.short	0x010a
        /*2fc2*/ 	.byte	0x3f
	.zero		1


	//----- nvinfo : EIATTR_NUM_MBARRIERS
	.align		4
.L_39:
        /*2fc4*/ 	.byte	0x03, 0x38
        /*2fc6*/ 	.short	0x0026


	//----- nvinfo : EIATTR_EXIT_INSTR_OFFSETS
	.align		4
        /*2fc8*/ 	.byte	0x04, 0x1c
        /*2fca*/ 	.short	(.L_41 - .L_40)


	//   ....[0]....
.L_40:
        /*2fcc*/ 	.word	0x00002fc0


	//   ....[1]....
        /*2fd0*/ 	.word	0x000031f0


	//   ....[2]....
        /*2fd4*/ 	.word	0x00003360


	//   ....[3]....
        /*2fd8*/ 	.word	0x00010ed0


	//   ....[4]....
        /*2fdc*/ 	.word	0x00010f70


	//   ....[5]....
        /*2fe0*/ 	.word	0x00013600


	//   ....[6]....
        /*2fe4*/ 	.word	0x00015220


	//   ....[7]....
        /*2fe8*/ 	.word	0x00017540


	//----- nvinfo : EIATTR_MAX_THREADS
	.align		4
.L_41:
        /*2fec*/ 	.byte	0x04, 0x05
        /*2fee*/ 	.short	(.L_43 - .L_42)
.L_42:
        /*2ff0*/ 	.word	0x00000180
        /*2ff4*/ 	.word	0x00000001
        /*2ff8*/ 	.word	0x00000001


	//----- nvinfo : EIATTR_CRS_STACK_SIZE
	.align		4
.L_43:
        /*2ffc*/ 	.byte	0x04, 0x1e
        /*2ffe*/ 	.short	(.L_45 - .L_44)
.L_44:
        /*3000*/ 	.word	0x00000000


	//----- nvinfo : EIATTR_CBANK_PARAM_SIZE
	.align		4
.L_45:
        /*3004*/ 	.byte	0x03, 0x19
        /*3006*/ 	.short	0x0770


	//----- nvinfo : EIATTR_PARAM_CBANK
	.align		4
        /*3008*/ 	.byte	0x04, 0x0a
        /*300a*/ 	.short	(.L_47 - .L_46)
	.align		4
.L_46:
        /*300c*/ 	.word	index@(.nv.constant0._ZN7cutlass13device_kernelINS_4gemm6kernel13GemmUniversalINS1_17GroupProblemShapeIN4cute5tupleIJiiiEEEEENS1_10collective13CollectiveMmaINS1_39MainloopSm90ArrayTmaGmmaWarpSpecializedILi4ENS6_IJNS5_1CILi2EEENSC_ILi1EEESE_EEENS1_40KernelPtrArrayTmaWarpSpecializedPingpongEEENS6_IJNSC_ILi256EEENSC_ILi128EEENSC_ILi64EEEEEENS_10bfloat16_tEPNS6_IJlSE_NSC_ILi0EEEEEESM_SP_NS5_8TiledMMAINS5_8MMA_AtomIJNS5_4SM904GMMA28MMA_64x128x16_F32BF16BF16_SSILNST_5MajorE0ELSV_0ELNST_7ScaleInE1ELSW_1EEEEEENS5_6LayoutINS6_IJSE_SE_SE_EEENS6_IJSN_SN_SN_EEEEENS6_IJNS5_10UnderscoreES13_S13_EEEEENS5_13SM90_TMA_LOADENS5_14ComposedLayoutINS5_7SwizzleILi3ELi4ELi3EEENS5_18smem_ptr_flag_bitsILi16EEENSZ_INS6_IJNSC_ILi8EEESK_EEENS6_IJSK_SE_EEEEEEEvNS5_8identityENS5_23SM90_TMA_LOAD_MULTICASTES1G_vS1H_EENS_8epilogue10collective18CollectiveEpilogueINS1K_30Sm90PtrArrayTmaWarpSpecializedILi4ELi2ELi16ELb1ELb0ELi2EEEJSL_NS6_IJSK_NSC_ILi32EEEEEENS_6half_tEPNS6_IJSE_lSN_EEES1R_S1T_NS1K_6fusion15FusionCallbacksIS1O_NS1U_17LinearCombinationIS1R_fS1R_fLNS_15FloatRoundStyleE2EEESL_S1Q_JEEES16_NS17_IS19_S1B_NSZ_INS6_IJSK_S1C_EEENS6_IJSE_SK_EEEEEEENS5_17SM75_U16x8_LDSM_TENS5_14SM90_TMA_STOREES23_NS5_17SM90_U16x8_STSM_TENS5_9Copy_AtomIJNS5_17SM90_U32x4_STSM_NES1R_EEEvEEEvvEEEEvNT_6ParamsE)
        /*3010*/ 	.short	0x0210
        /*3012*/ 	.short	0x0770


	//----- nvinfo : EIATTR_SW_WAR
	.align		4
.L_47:
        /*3014*/ 	.byte	0x04, 0x36
        /*3016*/ 	.short	(.L_49 - .L_48)
.L_48:
        /*3018*/ 	.word	0x00000008
.L_49:


//--------------------- .nv.callgraph             --------------------------
	.section	.nv.callgraph,"",@"SHT_CUDA_CALLGRAPH"
	.align	4
	.sectionentsize	8
	.align		4
        /*0000*/ 	.word	0x00000000
	.align		4
        /*0004*/ 	.word	0xffffffff
	.align		4
        /*0008*/ 	.word	index@(_ZN7cutlass13device_kernelINS_4gemm6kernel13GemmUniversalINS1_17GroupProblemShapeIN4cute5tupleIJiiiEEEEENS1_10collective13CollectiveMmaINS1_39MainloopSm90ArrayTmaGmmaWarpSpecializedILi4ENS6_IJNS5_1CILi2EEENSC_ILi1EEESE_EEENS1_40KernelPtrArrayTmaWarpSpecializedPingpongEEENS6_IJNSC_ILi256EEENSC_ILi128EEENSC_ILi64EEEEEENS_10bfloat16_tEPNS6_IJlSE_NSC_ILi0EEEEEESM_SP_NS5_8TiledMMAINS5_8MMA_AtomIJNS5_4SM904GMMA28MMA_64x128x16_F32BF16BF16_SSILNST_5MajorE0ELSV_0ELNST_7ScaleInE1ELSW_1EEEEEENS5_6LayoutINS6_IJSE_SE_SE_EEENS6_IJSN_SN_SN_EEEEENS6_IJNS5_10UnderscoreES13_S13_EEEEENS5_13SM90_TMA_LOADENS5_14ComposedLayoutINS5_7SwizzleILi3ELi4ELi3EEENS5_18smem_ptr_flag_bitsILi16EEENSZ_INS6_IJNSC_ILi8EEESK_EEENS6_IJSK_SE_EEEEEEEvNS5_8identityENS5_23SM90_TMA_LOAD_MULTICASTES1G_vS1H_EENS_8epilogue10collective18CollectiveEpilogueINS1K_30Sm90PtrArrayTmaWarpSpecializedILi4ELi2ELi16ELb1ELb0ELi2EEEJSL_NS6_IJSK_NSC_ILi32EEEEEENS_6half_tEPNS6_IJSE_lSN_EEES1R_S1T_NS1K_6fusion15FusionCallbacksIS1O_NS1U_17LinearCombinationIS1R_fS1R_fLNS_15FloatRoundStyleE2EEESL_S1Q_JEEES16_NS17_IS19_S1B_NSZ_INS6_IJSK_S1C_EEENS6_IJSE_SK_EEEEEEENS5_17SM75_U16x8_LDSM_TENS5_14SM90_TMA_STOREES23_NS5_17SM90_U16x8_STSM_TENS5_9Copy_AtomIJNS5_17SM90_U32x4_STSM_NES1R_EEEvEEEvvEEEEvNT_6ParamsE)
	.align		4
        /*000c*/ 	.word	index@(__assertfail)
	.align		4
        /*0010*/ 	.word	0x00000000
	.align		4
        /*0014*/ 	.word	0xfffffffe
	.align		4
        /*0018*/ 	.word	0x00000000
	.align		4
        /*001c*/ 	.word	0xfffffffd
	.align		4
        /*0020*/ 	.word	0x00000000
	.align		4
        /*0024*/ 	.word	0xfffffffc


//--------------------- .nv.constant4             --------------------------
	.section	.nv.constant4,"a",@progbits
	.align	8
	.align		8
.nv.constant4:
        /*0000*/ 	.dword	__assertfail
	.align		8
        /*0008*/ 	.dword	__unnamed_1
	.align		8
        /*0010*/ 	.dword	_ZN39_INTERNAL_de2d273e_4_k_cu_05e32150_25964cuda3std3__45__cpo5beginE
	.align		8
        /*0018*/ 	.dword	_ZN39_INTERNAL_de2d273e_4_k_cu_05e32150_25964cuda3std3__45__cpo3endE
	.align		8
        /*0020*/ 	.dword	_ZN39_INTERNAL_de2d273e_4_k_cu_05e32150_25964cuda3std3__45__cpo6cbeginE
	.align		8
        /*0028*/ 	.dword	_ZN39_INTERNAL_de2d273e_4_k_cu_05e32150_25964cuda3std3__45__cpo4cendE
	.align		8
        /*0030*/ 	.dword	_ZN39_INTERNAL_de2d273e_4_k_cu_05e32150_25964cuda3std3__441_GLOBAL__N__de2d273e_4_k_cu_05e32150_25966ignoreE
	.align		8
        /*0038*/ 	.dword	_ZN39_INTERNAL_de2d273e_4_k_cu_05e32150_25964cuda3std3__419piecewise_constructE
	.align		8
        /*0040*/ 	.dword	_ZN39_INTERNAL_de2d273e_4_k_cu_05e32150_25964cuda3std3__48in_placeE
	.align		8
        /*0048*/ 	.dword	_ZN39_INTERNAL_de2d273e_4_k_cu_05e32150_25964cuda3std6ranges3__45__cpo4swapE
	.align		8
        /*0050*/ 	.dword	_ZN39_INTERNAL_de2d273e_4_k_cu_05e32150_25964cuda3std6ranges3__45__cpo9iter_moveE
	.align		8
        /*0058*/ 	.dword	_ZN39_INTERNAL_de2d273e_4_k_cu_05e32150_25964cute7productE
	.align		8
        /*0060*/ 	.dword	_ZN39_INTERNAL_de2d273e_4_k_cu_05e32150_25964cute1_E
	.align		8
        /*0068*/ 	.dword	$str$24
	.align		8
        /*0070*/ 	.dword	$str$25


//--------------------- .text._ZN7cutlass13device_kernelINS_4gemm6kernel13GemmUniversalINS1_17GroupProblemShapeIN4cute5tupleIJiiiEEEEENS1_10collective13CollectiveMmaINS1_39MainloopSm90ArrayTmaGmmaWarpSpecializedILi4ENS6_IJNS5_1CILi2EEENSC_ILi1EEESE_EEENS1_40KernelPtrArrayTmaWarpSpecializedPingpongEEENS6_IJNSC_ILi256EEENSC_ILi128EEENSC_ILi64EEEEEENS_10bfloat16_tEPNS6_IJlSE_NSC_ILi0EEEEEESM_SP_NS5_8TiledMMAINS5_8MMA_AtomIJNS5_4SM904GMMA28MMA_64x128x16_F32BF16BF16_SSILNST_5MajorE0ELSV_0ELNST_7ScaleInE1ELSW_1EEEEEENS5_6LayoutINS6_IJSE_SE_SE_EEENS6_IJSN_SN_SN_EEEEENS6_IJNS5_10UnderscoreES13_S13_EEEEENS5_13SM90_TMA_LOADENS5_14ComposedLayoutINS5_7SwizzleILi3ELi4ELi3EEENS5_18smem_ptr_flag_bitsILi16EEENSZ_INS6_IJNSC_ILi8EEESK_EEENS6_IJSK_SE_EEEEEEEvNS5_8identityENS5_23SM90_TMA_LOAD_MULTICASTES1G_vS1H_EENS_8epilogue10collective18CollectiveEpilogueINS1K_30Sm90PtrArrayTmaWarpSpecializedILi4ELi2ELi16ELb1ELb0ELi2EEEJSL_NS6_IJSK_NSC_ILi32EEEEEENS_6half_tEPNS6_IJSE_lSN_EEES1R_S1T_NS1K_6fusion15FusionCallbacksIS1O_NS1U_17LinearCombinationIS1R_fS1R_fLNS_15FloatRoundStyleE2EEESL_S1Q_JEEES16_NS17_IS19_S1B_NSZ_INS6_IJSK_S1C_EEENS6_IJSE_SK_EEEEEEENS5_17SM75_U16x8_LDSM_TENS5_14SM90_TMA_STOREES23_NS5_17SM90_U16x8_STSM_TENS5_9Copy_AtomIJNS5_17SM90_U32x4_STSM_NES1R_EEEvEEEvvEEEEvNT_6ParamsE --------------------------
	.section	.text._ZN7cutlass13device_kernelINS_4gemm6kernel13GemmUniversalINS1_17GroupProblemShapeIN4cute5tupleIJiiiEEEEENS1_10collective13CollectiveMmaINS1_39MainloopSm90ArrayTmaGmmaWarpSpecializedILi4ENS6_IJNS5_1CILi2EEENSC_ILi1EEESE_EEENS1_40KernelPtrArrayTmaWarpSpecializedPingpongEEENS6_IJNSC_ILi256EEENSC_ILi128EEENSC_ILi64EEEEEENS_10bfloat16_tEPNS6_IJlSE_NSC_ILi0EEEEEESM_SP_NS5_8TiledMMAINS5_8MMA_AtomIJNS5_4SM904GMMA28MMA_64x128x16_F32BF16BF16_SSILNST_5MajorE0ELSV_0ELNST_7ScaleInE1ELSW_1EEEEEENS5_6LayoutINS6_IJSE_SE_SE_EEENS6_IJSN_SN_SN_EEEEENS6_IJNS5_10UnderscoreES13_S13_EEEEENS5_13SM90_TMA_LOADENS5_14ComposedLayoutINS5_7SwizzleILi3ELi4ELi3EEENS5_18smem_ptr_flag_bitsILi16EEENSZ_INS6_IJNSC_ILi8EEESK_EEENS6_IJSK_SE_EEEEEEEvNS5_8identityENS5_23SM90_TMA_LOAD_MULTICASTES1G_vS1H_EENS_8epilogue10collective18CollectiveEpilogueINS1K_30Sm90PtrArrayTmaWarpSpecializedILi4ELi2ELi16ELb1ELb0ELi2EEEJSL_NS6_IJSK_NSC_ILi32EEEEEENS_6half_tEPNS6_IJSE_lSN_EEES1R_S1T_NS1K_6fusion15FusionCallbacksIS1O_NS1U_17LinearCombinationIS1R_fS1R_fLNS_15FloatRoundStyleE2EEESL_S1Q_JEEES16_NS17_IS19_S1B_NSZ_INS6_IJSK_S1C_EEENS6_IJSE_SK_EEEEEEENS5_17SM75_U16x8_LDSM_TENS5_14SM90_TMA_STOREES23_NS5_17SM90_U16x8_STSM_TENS5_9Copy_AtomIJNS5_17SM90_U32x4_STSM_NES1R_EEEvEEEvvEEEEvNT_6ParamsE,"ax",@progbits
	.align	128
.text._ZN7cutlass13device_kernelINS_4gemm6kernel13GemmUniversalINS1_17GroupProblemShapeIN4cute5tupleIJiiiEEEEENS1_10collective13CollectiveMmaINS1_39MainloopSm90ArrayTmaGmmaWarpSpecializedILi4ENS6_IJNS5_1CILi2EEENSC_ILi1EEESE_EEENS1_40KernelPtrArrayTmaWarpSpecializedPingpongEEENS6_IJNSC_ILi256EEENSC_ILi128EEENSC_ILi64EEEEEENS_10bfloat16_tEPNS6_IJlSE_NSC_ILi0EEEEEESM_SP_NS5_8TiledMMAINS5_8MMA_AtomIJNS5_4SM904GMMA28MMA_64x128x16_F32BF16BF16_SSILNST_5MajorE0ELSV_0ELNST_7ScaleInE1ELSW_1EEEEEENS5_6LayoutINS6_IJSE_SE_SE_EEENS6_IJSN_SN_SN_EEEEENS6_IJNS5_10UnderscoreES13_S13_EEEEENS5_13SM90_TMA_LOADENS5_14ComposedLayoutINS5_7SwizzleILi3ELi4ELi3EEENS5_18smem_ptr_flag_bitsILi16EEENSZ_INS6_IJNSC_ILi8EEESK_EEENS6_IJSK_SE_EEEEEEEvNS5_8identityENS5_23SM90_TMA_LOAD_MULTICASTES1G_vS1H_EENS_8epilogue10collective18CollectiveEpilogueINS1K_30Sm90PtrArrayTmaWarpSpecializedILi4ELi2ELi16ELb1ELb0ELi2EEEJSL_NS6_IJSK_NSC_ILi32EEEEEENS_6half_tEPNS6_IJSE_lSN_EEES1R_S1T_NS1K_6fusion15FusionCallbacksIS1O_NS1U_17LinearCombinationIS1R_fS1R_fLNS_15FloatRoundStyleE2EEESL_S1Q_JEEES16_NS17_IS19_S1B_NSZ_INS6_IJSK_S1C_EEENS6_IJSE_SK_EEEEEEENS5_17SM75_U16x8_LDSM_TENS5_14SM90_TMA_STOREES23_NS5_17SM90_U16x8_STSM_TENS5_9Copy_AtomIJNS5_17SM90_U32x4_STSM_NES1R_EEEvEEEvvEEEEvNT_6ParamsE:
        .type           _ZN7cutlass13device_kernelINS_4gemm6kernel13GemmUniversalINS1_17GroupProblemShapeIN4cute5tupleIJiiiEEEEENS1_10collective13CollectiveMmaINS1_39MainloopSm90ArrayTmaGmmaWarpSpecializedILi4ENS6_IJNS5_1CILi2EEENSC_ILi1EEESE_EEENS1_40KernelPtrArrayTmaWarpSpecializedPingpongEEENS6_IJNSC_ILi256EEENSC_ILi128EEENSC_ILi64EEEEEENS_10bfloat16_tEPNS6_IJlSE_NSC_ILi0EEEEEESM_SP_NS5_8TiledMMAINS5_8MMA_AtomIJNS5_4SM904GMMA28MMA_64x128x16_F32BF16BF16_SSILNST_5MajorE0ELSV_0ELNST_7ScaleInE1ELSW_1EEEEEENS5_6LayoutINS6_IJSE_SE_SE_EEENS6_IJSN_SN_SN_EEEEENS6_IJNS5_10UnderscoreES13_S13_EEEEENS5_13SM90_TMA_LOADENS5_14ComposedLayoutINS5_7SwizzleILi3ELi4ELi3EEENS5_18smem_ptr_flag_bitsILi16EEENSZ_INS6_IJNSC_ILi8EEESK_EEENS6_IJSK_SE_EEEEEEEvNS5_8identityENS5_23SM90_TMA_LOAD_MULTICASTES1G_vS1H_EENS_8epilogue10collective18CollectiveEpilogueINS1K_30Sm90PtrArrayTmaWarpSpecializedILi4ELi2ELi16ELb1ELb0ELi2EEEJSL_NS6_IJSK_NSC_ILi32EEEEEENS_6half_tEPNS6_IJSE_lSN_EEES1R_S1T_NS1K_6fusion15FusionCallbacksIS1O_NS1U_17LinearCombinationIS1R_fS1R_fLNS_15FloatRoundStyleE2EEESL_S1Q_JEEES16_NS17_IS19_S1B_NSZ_INS6_IJSK_S1C_EEENS6_IJSE_SK_EEEEEEENS5_17SM75_U16x8_LDSM_TENS5_14SM90_TMA_STOREES23_NS5_17SM90_U16x8_STSM_TENS5_9Copy_AtomIJNS5_17SM90_U32x4_STSM_NES1R_EEEvEEEvvEEEEvNT_6ParamsE,@function
        .size           _ZN7cutlass13device_kernelINS_4gemm6kernel13GemmUniversalINS1_17GroupProblemShapeIN4cute5tupleIJiiiEEEEENS1_10collective13CollectiveMmaINS1_39MainloopSm90ArrayTmaGmmaWarpSpecializedILi4ENS6_IJNS5_1CILi2EEENSC_ILi1EEESE_EEENS1_40KernelPtrArrayTmaWarpSpecializedPingpongEEENS6_IJNSC_ILi256EEENSC_ILi128EEENSC_ILi64EEEEEENS_10bfloat16_tEPNS6_IJlSE_NSC_ILi0EEEEEESM_SP_NS5_8TiledMMAINS5_8MMA_AtomIJNS5_4SM904GMMA28MMA_64x128x16_F32BF16BF16_SSILNST_5MajorE0ELSV_0ELNST_7ScaleInE1ELSW_1EEEEEENS5_6LayoutINS6_IJSE_SE_SE_EEENS6_IJSN_SN_SN_EEEEENS6_IJNS5_10UnderscoreES13_S13_EEEEENS5_13SM90_TMA_LOADENS5_14ComposedLayoutINS5_7SwizzleILi3ELi4ELi3EEENS5_18smem_ptr_flag_bitsILi16EEENSZ_INS6_IJNSC_ILi8EEESK_EEENS6_IJSK_SE_EEEEEEEvNS5_8identityENS5_23SM90_TMA_LOAD_MULTICASTES1G_vS1H_EENS_8epilogue10collective18CollectiveEpilogueINS1K_30Sm90PtrArrayTmaWarpSpecializedILi4ELi2ELi16ELb1ELb0ELi2EEEJSL_NS6_IJSK_NSC_ILi32EEEEEENS_6half_tEPNS6_IJSE_lSN_EEES1R_S1T_NS1K_6fusion15FusionCallbacksIS1O_NS1U_17LinearCombinationIS1R_fS1R_fLNS_15FloatRoundStyleE2EEESL_S1Q_JEEES16_NS17_IS19_S1B_NSZ_INS6_IJSK_S1C_EEENS6_IJSE_SK_EEEEEEENS5_17SM75_U16x8_LDSM_TENS5_14SM90_TMA_STOREES23_NS5_17SM90_U16x8_STSM_TENS5_9Copy_AtomIJNS5_17SM90_U32x4_STSM_NES1R_EEEvEEEvvEEEEvNT_6ParamsE,(.L_x_432 - _ZN7cutlass13device_kernelINS_4gemm6kernel13GemmUniversalINS1_17GroupProblemShapeIN4cute5tupleIJiiiEEEEENS1_10collective13CollectiveMmaINS1_39MainloopSm90ArrayTmaGmmaWarpSpecializedILi4ENS6_IJNS5_1CILi2EEENSC_ILi1EEESE_EEENS1_40KernelPtrArrayTmaWarpSpecializedPingpongEEENS6_IJNSC_ILi256EEENSC_ILi128EEENSC_ILi64EEEEEENS_10bfloat16_tEPNS6_IJlSE_NSC_ILi0EEEEEESM_SP_NS5_8TiledMMAINS5_8MMA_AtomIJNS5_4SM904GMMA28MMA_64x128x16_F32BF16BF16_SSILNST_5MajorE0ELSV_0ELNST_7ScaleInE1ELSW_1EEEEEENS5_6LayoutINS6_IJSE_SE_SE_EEENS6_IJSN_SN_SN_EEEEENS6_IJNS5_10UnderscoreES13_S13_EEEEENS5_13SM90_TMA_LOADENS5_14ComposedLayoutINS5_7SwizzleILi3ELi4ELi3EEENS5_18smem_ptr_flag_bitsILi16EEENSZ_INS6_IJNSC_ILi8EEESK_EEENS6_IJSK_SE_EEEEEEEvNS5_8identityENS5_23SM90_TMA_LOAD_MULTICASTES1G_vS1H_EENS_8epilogue10collective18CollectiveEpilogueINS1K_30Sm90PtrArrayTmaWarpSpecializedILi4ELi2ELi16ELb1ELb0ELi2EEEJSL_NS6_IJSK_NSC_ILi32EEEEEENS_6half_tEPNS6_IJSE_lSN_EEES1R_S1T_NS1K_6fusion15FusionCallbacksIS1O_NS1U_17LinearCombinationIS1R_fS1R_fLNS_15FloatRoundStyleE2EEESL_S1Q_JEEES16_NS17_IS19_S1B_NSZ_INS6_IJSK_S1C_EEENS6_IJSE_SK_EEEEEEENS5_17SM75_U16x8_LDSM_TENS5_14SM90_TMA_STOREES23_NS5_17SM90_U16x8_STSM_TENS5_9Copy_AtomIJNS5_17SM90_U32x4_STSM_NES1R_EEEvEEEvvEEEEvNT_6ParamsE)
        .other          _ZN7cutlass13device_kernelINS_4gemm6kernel13GemmUniversalINS1_17GroupProblemShapeIN4cute5tupleIJiiiEEEEENS1_10collective13CollectiveMmaINS1_39MainloopSm90ArrayTmaGmmaWarpSpecializedILi4ENS6_IJNS5_1CILi2EEENSC_ILi1EEESE_EEENS1_40KernelPtrArrayTmaWarpSpecializedPingpongEEENS6_IJNSC_ILi256EEENSC_ILi128EEENSC_ILi64EEEEEENS_10bfloat16_tEPNS6_IJlSE_NSC_ILi0EEEEEESM_SP_NS5_8TiledMMAINS5_8MMA_AtomIJNS5_4SM904GMMA28MMA_64x128x16_F32BF16BF16_SSILNST_5MajorE0ELSV_0ELNST_7ScaleInE1ELSW_1EEEEEENS5_6LayoutINS6_IJSE_SE_SE_EEENS6_IJSN_SN_SN_EEEEENS6_IJNS5_10UnderscoreES13_S13_EEEEENS5_13SM90_TMA_LOADENS5_14ComposedLayoutINS5_7SwizzleILi3ELi4ELi3EEENS5_18smem_ptr_flag_bitsILi16EEENSZ_INS6_IJNSC_ILi8EEESK_EEENS6_IJSK_SE_EEEEEEEvNS5_8identityENS5_23SM90_TMA_LOAD_MULTICASTES1G_vS1H_EENS_8epilogue10collective18CollectiveEpilogueINS1K_30Sm90PtrArrayTmaWarpSpecializedILi4ELi2ELi16ELb1ELb0ELi2EEEJSL_NS6_IJSK_NSC_ILi32EEEEEENS_6half_tEPNS6_IJSE_lSN_EEES1R_S1T_NS1K_6fusion15FusionCallbacksIS1O_NS1U_17LinearCombinationIS1R_fS1R_fLNS_15FloatRoundStyleE2EEESL_S1Q_JEEES16_NS17_IS19_S1B_NSZ_INS6_IJSK_S1C_EEENS6_IJSE_SK_EEEEEEENS5_17SM75_U16x8_LDSM_TENS5_14SM90_TMA_STOREES23_NS5_17SM90_U16x8_STSM_TENS5_9Copy_AtomIJNS5_17SM90_U32x4_STSM_NES1R_EEEvEEEvvEEEEvNT_6ParamsE,@"STO_CUDA_ENTRY STV_DEFAULT"
_ZN7cutlass13device_kernelINS_4gemm6kernel13GemmUniversalINS1_17GroupProblemShapeIN4cute5tupleIJiiiEEEEENS1_10collective13CollectiveMmaINS1_39MainloopSm90ArrayTmaGmmaWarpSpecializedILi4ENS6_IJNS5_1CILi2EEENSC_ILi1EEESE_EEENS1_40KernelPtrArrayTmaWarpSpecializedPingpongEEENS6_IJNSC_ILi256EEENSC_ILi128EEENSC_ILi64EEEEEENS_10bfloat16_tEPNS6_IJlSE_NSC_ILi0EEEEEESM_SP_NS5_8TiledMMAINS5_8MMA_AtomIJNS5_4SM904GMMA28MMA_64x128x16_F32BF16BF16_SSILNST_5MajorE0ELSV_0ELNST_7ScaleInE1ELSW_1EEEEEENS5_6LayoutINS6_IJSE_SE_SE_EEENS6_IJSN_SN_SN_EEEEENS6_IJNS5_10UnderscoreES13_S13_EEEEENS5_13SM90_TMA_LOADENS5_14ComposedLayoutINS5_7SwizzleILi3ELi4ELi3EEENS5_18smem_ptr_flag_bitsILi16EEENSZ_INS6_IJNSC_ILi8EEESK_EEENS6_IJSK_SE_EEEEEEEvNS5_8identityENS5_23SM90_TMA_LOAD_MULTICASTES1G_vS1H_EENS_8epilogue10collective18CollectiveEpilogueINS1K_30Sm90PtrArrayTmaWarpSpecializedILi4ELi2ELi16ELb1ELb0ELi2EEEJSL_NS6_IJSK_NSC_ILi32EEEEEENS_6half_tEPNS6_IJSE_lSN_EEES1R_S1T_NS1K_6fusion15FusionCallbacksIS1O_NS1U_17LinearCombinationIS1R_fS1R_fLNS_15FloatRoundStyleE2EEESL_S1Q_JEEES16_NS17_IS19_S1B_NSZ_INS6_IJSK_S1C_EEENS6_IJSE_SK_EEEEEEENS5_17SM75_U16x8_LDSM_TENS5_14SM90_TMA_STOREES23_NS5_17SM90_U16x8_STSM_TENS5_9Copy_AtomIJNS5_17SM90_U32x4_STSM_NES1R_EEEvEEEvvEEEEvNT_6ParamsE:
[----:B------:R-:W1:Y:S02]  /*0000*/  LDC R1, c[0x0][0x28] ;  /* 0x00000a00ff017b82 */ /* 0x000e640000000800 */
[----:B-1----:R-:W-:-:S06]  /*0010*/  VIADD R1, R1, 0xfffffaf8 ;  /* 0xfffffaf801017836 */ /* 0x002fcc0000000000 */
[----:B------:R-:W1:Y:S01]  /*0020*/  LDC.64 R4, c[0x0][0x918] ;  /* 0x00024600ff047b82 */ /* 0x000e620000000a00 */
[----:B------:R-:W-:Y:S01]  /*0030*/  ULDC.64 UR38, c[0x0][0x208] ;  /* 0x0000820000267ab9 */ /* 0x000fe20000000a00 */
[----:B------:R-:W2:Y:S01]  /*0040*/  S2R R20, SR_TID.X ;  /* 0x0000000000147919 */ /* 0x000ea20000002100 */
[----:B------:R-:W-:Y:S01]  /*0050*/  ULDC UR4, c[0x0][0x910] ;  /* 0x0002440000047ab9 */ /* 0x000fe20000000800 */
[----:B------:R-:W-:Y:S01]  /*0060*/  ULDC.64 UR20, c[0x0][0x8d0] ;  /* 0x0002340000147ab9 */ /* 0x000fe20000000a00 */
[----:B------:R-:W-:Y:S01]  /*0070*/  ULDC.64 UR14, c[0x0][0x8c8] ;  /* 0x00023200000e7ab9 */ /* 0x000fe20000000a00 */
[----:B------:R-:W-:Y:S01]  /*0080*/  MOV R8, RZ ;  /* 0x000000ff00087202 */ /* 0x000fe20000000f00 */
[----:B------:R-:W-:Y:S01]  /*0090*/  IMAD.MOV.U32 R0, RZ, RZ, RZ ;  /* 0x000000ffff007224 */ /* 0x000fe200078e00ff */
[----:B------:R-:W3:Y:S01]  /*00a0*/  S2UR UR25, SR_CTAID.Y ;  /* 0x00000000001979c3 */ /* 0x000ee20000002600 */
[----:B------:R-:W-:Y:S01]  /*00b0*/  ULDC.64 UR16, c[0x0][0x8e0] ;  /* 0x0002380000107ab9 */ /* 0x000fe20000000a00 */
[----:B------:R-:W-:Y:S01]  /*00c0*/  ULDC.64 UR22, c[0x0][0x8e8] ;  /* 0x00023a0000167ab9 */ /* 0x000fe20000000a00 */
[----:B-1----:R-:W4:Y:S01]  /*00d0*/  LDG.E R7, desc[UR38][R4.64] ;  /* 0x0000002604077981 */ /* 0x002f22000c1e1900 */
[----:B------:R-:W-:-:S03]  /*00e0*/  IMAD.U32 R12, RZ, RZ, UR4 ;  /* 0x00000004ff0c7e24 */ /* 0x000fc6000f8e00ff */
[----:B------:R-:W4:Y:S01]  /*00f0*/  LDG.E R6, desc[UR38][R4.64+0x4] ;  /* 0x0000042604067981 */ /* 0x000f22000c1e1900 */
[----:B--2---:R-:W-:Y:S01]  /*0100*/  LOP3.LUT R21, R20, 0x1f, RZ, 0xc0, !PT ;  /* 0x0000001f14157812 */ /* 0x004fe200078ec0ff */
[----:B------:R-:W-:Y:S01]  /*0110*/  UISETP.NE.U32.AND UP0, UPT, UR20, URZ, UPT ;  /* 0x0000003f1400728c */ /* 0x000fe2000bf05070 */
[----:B------:R-:W1:Y:S01]  /*0120*/  S2UR UR52, SR_CTAID.X ;  /* 0x00000000003479c3 */ /* 0x000e620000002500 */
[----:B------:R-:W-:Y:S01]  /*0130*/  ULDC UR4, c[0x0][0x908] ;  /* 0x0002420000047ab9 */ /* 0x000fe20000000800 */
[----:B------:R-:W-:Y:S01]  /*0140*/  ISETP.GE.AND P0, PT, R21, R12, PT ;  /* 0x0000000c1500720c */ /* 0x000fe20003f06270 */
[----:B------:R-:W-:Y:S02]  /*0150*/  UISETP.NE.AND.EX UP0, UPT, UR21, URZ, UPT, UP0 ;  /* 0x0000003f1500728c */ /* 0x000fe4000bf05300 */
[----:B------:R-:W-:-:S09]  /*0160*/  UISETP.NE.AND UP3, UPT, UR4, 0x1, UPT ;  /* 0x000000010400788c */ /* 0x000fd2000bf65270 */
[----:B------:R-:W-:Y:S01]  /*0170*/  @UP0 ULDC UR24, c[0x0][0x8dc] ;  /* 0x0002370000180ab9 */ /* 0x000fe20000000800 */
[----:B------:R-:W2:Y:S01]  /*0180*/  @!P0 LDC.64 R2, c[0x0][0x918] ;  /* 0x00024600ff028b82 */ /* 0x000ea20000000a00 */
[----:B---3--:R-:W-:Y:S01]  /*0190*/  @UP3 UMOV UR6, UR25 ;  /* 0x0000001900063c82 */ /* 0x008fe20008000000 */
[----:B------:R-:W-:Y:S01]  /*01a0*/  @UP3 ULDC UR8, c[0x0][0x10] ;  /* 0x0000040000083ab9 */ /* 0x000fe20000000800 */
[----:B------:R-:W-:Y:S01]  /*01b0*/  @UP3 UMOV UR4, UR6 ;  /* 0x0000000600043c82 */ /* 0x000fe20008000000 */
[----:B------:R-:W-:Y:S01]  /*01c0*/  @UP3 UMOV UR5, URZ ;  /* 0x0000003f00053c82 */ /* 0x000fe20008000000 */
[----:B------:R-:W-:Y:S01]  /*01d0*/  @!UP3 UMOV UR6, UR25 ;  /* 0x000000190006bc82 */ /* 0x000fe20008000000 */
[----:B-1----:R-:W-:Y:S01]  /*01e0*/  @UP3 UIMAD.WIDE.U32 UR8, UR52, UR8, UR4 ;  /* 0x00000008340832a5 */ /* 0x002fe2000f8e0004 */
[----:B------:R-:W-:Y:S01]  /*01f0*/  @UP3 UMOV UR7, URZ ;  /* 0x0000003f00073c82 */ /* 0x000fe20008000000 */
[----:B--2---:R-:W-:-:S05]  /*0200*/  @!P0 IMAD.WIDE.U32 R2, R21, 0xc, R2 ;  /* 0x0000000c15028825 */ /* 0x004fca00078e0002 */
[----:B------:R1:W5:Y:S04]  /*0210*/  @!P0 LDG.E R8, desc[UR38][R2.64] ;  /* 0x0000002602088981 */ /* 0x000368000c1e1900 */
[----:B------:R1:W5:Y:S01]  /*0220*/  @!P0 LDG.E R0, desc[UR38][R2.64+0x4] ;  /* 0x0000042602008981 */ /* 0x000362000c1e1900 */
[----:B------:R-:W-:Y:S01]  /*0230*/  ISETP.NE.U32.AND P0, PT, RZ, UR22, PT ;  /* 0x00000016ff007c0c */ /* 0x000fe2000bf05070 */
[----:B------:R-:W-:-:S03]  /*0240*/  @!UP3 ULDC UR10, c[0x0][0xc] ;  /* 0x00000300000abab9 */ /* 0x000fc60000000800 */
[----:B------:R-:W-:Y:S01]  /*0250*/  ISETP.NE.AND.EX P0, PT, RZ, UR23, PT, P0 ;  /* 0x00000017ff007c0c */ /* 0x000fe2000bf05300 */
[----:B------:R-:W-:Y:S01]  /*0260*/  UMOV UR53, URZ ;  /* 0x0000003f00357c82 */ /* 0x000fe20008000000 */
[----:B------:R-:W-:Y:S01]  /*0270*/  @UP3 UIADD3 UR7, UR9, UR7, URZ ;  /* 0x0000000709073290 */ /* 0x000fe2000fffe03f */
[----:B----4-:R-:W-:Y:S02]  /*0280*/  R2UR UR12, R7 ;  /* 0x00000000070c72ca */ /* 0x010fe400000e0000 */
[----:B------:R-:W-:-:S11]  /*0290*/  R2UR UR26, R6 ;  /* 0x00000000061a72ca */ /* 0x000fd600000e0000 */
[----:B------:R-:W-:-:S04]  /*02a0*/  UIADD3 UR11, UP1, UR12, UR14, URZ ;  /* 0x0000000e0c0b7290 */ /* 0x000fc8000ff3e03f */
[----:B------:R-:W-:Y:S02]  /*02b0*/  ULEA.HI.X.SX32 UR12, UR12, UR15, 0x1, UP1 ;  /* 0x0000000f0c0c7291 */ /* 0x000fe400088f0e3f */
[----:B------:R-:W-:-:S04]  /*02c0*/  UIADD3 UR11, UP1, UR11, -0x1, URZ ;  /* 0xffffffff0b0b7890 */ /* 0x000fc8000ff3e03f */
[----:B------:R-:W-:Y:S02]  /*02d0*/  UIADD3.X UR12, UR12, -0x1, URZ, UP1, !UPT ;  /* 0xffffffff0c0c7890 */ /* 0x000fe40008ffe43f */
[----:B------:R-:W-:-:S04]  /*02e0*/  @UP0 UIADD3 UR24, UP1, UR11, UR24, URZ ;  /* 0x000000180b180290 */ /* 0x000fc8000ff3e03f */
[----:B------:R-:W-:Y:S02]  /*02f0*/  @UP0 UIADD3.X UR27, URZ, UR12, URZ, UP1, !UPT ;  /* 0x0000000c3f1b0290 */ /* 0x000fe40008ffe43f */
[----:B------:R-:W-:Y:S02]  /*0300*/  UIADD3 UR13, UP1, UR26, UR16, URZ ;  /* 0x000000101a0d7290 */ /* 0x000fe4000ff3e03f */
[----:B------:R-:W-:Y:S02]  /*0310*/  @UP0 UIMAD.WIDE.U32 UR18, UR27, UR20, URZ ;  /* 0x000000141b1202a5 */ /* 0x000fe4000f8e003f */
[----:B------:R-:W-:Y:S02]  /*0320*/  ULEA.HI.X.SX32 UR26, UR26, UR17, 0x1, UP1 ;  /* 0x000000111a1a7291 */ /* 0x000fe400088f0e3f */
[----:B------:R-:W-:Y:S02]  /*0330*/  @UP0 UIMAD.WIDE.U32 UR18, UP1, UR24, UR21, UR18 ;  /* 0x00000015181202a5 */ /* 0x000fe4000f820012 */
[----:B------:R-:W-:-:S02]  /*0340*/  @UP0 UIMAD.WIDE.U32 UR4, UR24, UR20, URZ ;  /* 0x00000014180402a5 */ /* 0x000fc4000f8e003f */
[----:B------:R-:W-:Y:S02]  /*0350*/  @UP0 UIADD3.X UR25, URZ, URZ, URZ, UP1, !UPT ;  /* 0x0000003f3f190290 */ /* 0x000fe40008ffe43f */
[----:B------:R-:W-:Y:S01]  /*0360*/  @UP0 UIADD3 URZ, UP1, UR5, UR18, URZ ;  /* 0x00000012053f0290 */ /* 0x000fe2000ff3e03f */
[----:B------:R-:W-:Y:S01]  /*0370*/  @UP0 UMOV UR24, UR19 ;  /* 0x0000001300180c82 */ /* 0x000fe20008000000 */
[----:B------:R-:W-:Y:S02]  /*0380*/  @!UP3 UIMAD.WIDE.U32 UR4, UR10, UR6, UR52 ;  /* 0x000000060a04b2a5 */ /* 0x000fe4000f8e0034 */
[----:B------:R-:W-:Y:S02]  /*0390*/  @UP0 UIMAD.WIDE.U32.X UR18, UR27, UR21, UR24, UP1 ;  /* 0x000000151b1202a5 */ /* 0x000fe400088e0418 */
[----:B------:R-:W-:-:S03]  /*03a0*/  UIADD3 UR13, UP2, UR13, -0x1, URZ ;  /* 0xffffffff0d0d7890 */ /* 0x000fc6000ff5e03f */
[----:B------:R-:W-:Y:S01]  /*03b0*/  @!UP3 UMOV UR8, UR4 ;  /* 0x000000040008bc82 */ /* 0x000fe20008000000 */
[----:B------:R-:W-:Y:S01]  /*03c0*/  UIADD3.X UR24, UR26, -0x1, URZ, UP2, !UPT ;  /* 0xffffffff1a187890 */ /* 0x000fe200097fe43f */
[----:B------:R-:W-:Y:S01]  /*03d0*/  @!UP3 UMOV UR7, UR5 ;  /* 0x000000050007bc82 */ /* 0x000fe20008000000 */
[----:B------:R-:W-:Y:S01]  /*03e0*/  @UP0 UMOV UR11, UR18 ;  /* 0x00000012000b0c82 */ /* 0x000fe20008000000 */
[----:B------:R-:W-:Y:S01]  /*03f0*/  @UP0 UMOV UR12, UR19 ;  /* 0x00000013000c0c82 */ /* 0x000fe20008000000 */
[----:B-1----:R-:W-:Y:S08]  /*0400*/  @!P0 BRA `(.L_x_0) ;  /* 0x0000000000308947 */ /* 0x002ff00003800000 */
[----:B------:R-:W-:Y:S02]  /*0410*/  ULDC UR9, c[0x0][0x8f4] ;  /* 0x00023d0000097ab9 */ /* 0x000fe40000000800 */
[----:B------:R-:W-:-:S04]  /*0420*/  UIADD3 UR9, UP1, UR13, UR9, URZ ;  /* 0x000000090d097290 */ /* 0x000fc8000ff3e03f */
[----:B------:R-:W-:-:S04]  /*0430*/  UIADD3.X UR10, URZ, UR24, URZ, UP1, !UPT ;  /* 0x000000183f0a7290 */ /* 0x000fc80008ffe43f */
[----:B------:R-:W-:-:S04]  /*0440*/  UIMAD.WIDE.U32 UR4, UR10, UR22, URZ ;  /* 0x000000160a0472a5 */ /* 0x000fc8000f8e003f */
[----:B------:R-:W-:Y:S02]  /*0450*/  UIMAD.WIDE.U32 UR18, UP1, UR9, UR23, UR4 ;  /* 0x00000017091272a5 */ /* 0x000fe4000f820004 */
[----:B------:R-:W-:Y:S02]  /*0460*/  UIMAD.WIDE.U32 UR4, UR9, UR22, URZ ;  /* 0x00000016090472a5 */ /* 0x000fe4000f8e003f */
[----:B------:R-:W-:Y:S02]  /*0470*/  UIADD3.X UR25, URZ, URZ, URZ, UP1, !UPT ;  /* 0x0000003f3f197290 */ /* 0x000fe40008ffe43f */
[----:B------:R-:W-:Y:S01]  /*0480*/  UIADD3 URZ, UP1, UR5, UR18, URZ ;  /* 0x00000012053f7290 */ /* 0x000fe2000ff3e03f */
[----:B------:R-:W-:-:S03]  /*0490*/  UMOV UR24, UR19 ;  /* 0x0000001300187c82 */ /* 0x000fc60008000000 */
[----:B------:R-:W-:-:S07]  /*04a0*/  UIMAD.WIDE.U32.X UR4, UR10, UR23, UR24, UP1 ;  /* 0x000000170a0472a5 */ /* 0x000fce00088e0418 */
[----:B------:R-:W-:Y:S01]  /*04b0*/  UMOV UR13, UR4 ;  /* 0x00000004000d7c82 */ /* 0x000fe20008000000 */
[----:B------:R-:W-:-:S05]  /*04c0*/  UMOV UR24, UR5 ;  /* 0x0000000500187c82 */ /* 0x000fca0008000000 */
.L_x_0:
[----:B------:R-:W-:Y:S01]  /*04d0*/  ULDC UR9, c[0x0][0x934] ;  /* 0x00024d0000097ab9 */ /* 0x000fe20000000800 */
[----:B------:R-:W-:Y:S01]  /*04e0*/  ULDC UR10, c[0x0][0x904] ;  /* 0x00024100000a7ab9 */ /* 0x000fe20000000800 */
[----:B------:R-:W-:Y:S01]  /*04f0*/  ULDC UR4, c[0x0][0x938] ;  /* 0x00024e0000047ab9 */ /* 0x000fe20000000800 */
[----:B------:R-:W-:Y:S01]  /*0500*/  USHF.L.U32 UR9, UR9, UR10, URZ ;  /* 0x0000000a09097299 */ /* 0x000fe2000800063f */
[----:B------:R-:W-:Y:S01]  /*0510*/  SHF.R.U32.HI R24, RZ, 0x5, R20 ;  /* 0x00000005ff187819 */ /* 0x000fe20000011614 */
[----:B------:R-:W-:Y:S01]  /*0520*/  USHF.L.U32 UR10, UR4, UR10, URZ ;  /* 0x0000000a040a7299 */ /* 0x000fe2000800063f */
[----:B------:R-:W-:Y:S01]  /*0530*/  ULDC UR26, c[0x0][0x8d8] ;  /* 0x00023600001a7ab9 */ /* 0x000fe20000000800 */
[----:B------:R-:W-:Y:S02]  /*0540*/  ULDC UR30, c[0x0][0x8f0] ;  /* 0x00023c00001e7ab9 */ /* 0x000fe40000000800 */
[----:B------:R-:W-:Y:S01]  /*0550*/  IMAD.U32 R10, RZ, RZ, UR9 ;  /* 0x00000009ff0a7e24 */ /* 0x000fe2000f8e00ff */
[----:B------:R-:W-:Y:S01]  /*0560*/  USHF.R.U64 UR18, UR11, UR26, UR12 ;  /* 0x0000001a0b127299 */ /* 0x000fe2000800120c */
[----:B------:R-:W-:Y:S01]  /*0570*/  MOV R9, UR10 ;  /* 0x0000000a00097c02 */ /* 0x000fe20008000f00 */
[----:B------:R-:W-:-:S02]  /*0580*/  USHF.R.U64 UR11, UR13, UR30, UR24 ;  /* 0x0000001e0d0b7299 */ /* 0x000fc40008001218 */
[----:B------:R-:W-:Y:S01]  /*0590*/  IABS R2, R10 ;  /* 0x0000000a00027213 */ /* 0x000fe20000000000 */
[----:B------:R-:W-:Y:S01]  /*05a0*/  UIADD3 UR18, UR18, -0x1, UR9 ;  /* 0xffffffff12127890 */ /* 0x000fe2000fffe009 */
[----:B------:R-:W-:Y:S01]  /*05b0*/  IABS R3, R9 ;  /* 0x0000000900037213 */ /* 0x000fe20000000000 */
[----:B------:R-:W-:Y:S01]  /*05c0*/  UIADD3 UR11, UR11, -0x1, UR10 ;  /* 0xffffffff0b0b7890 */ /* 0x000fe2000fffe00a */
[----:B------:R-:W-:Y:S01]  /*05d0*/  R2UR UR28, R2 ;  /* 0x00000000021c72ca */ /* 0x000fe200000e0000 */
[----:B------:R-:W-:Y:S01]  /*05e0*/  UMOV UR12, URZ ;  /* 0x0000003f000c7c82 */ /* 0x000fe20008000000 */
[----:B------:R-:W-:Y:S01]  /*05f0*/  UISETP.GE.AND UP5, UPT, UR18, URZ, UPT ;  /* 0x0000003f1200728c */ /* 0x000fe2000bfa6270 */
[----:B------:R-:W-:Y:S01]  /*0600*/  IMAD.MOV.U32 R2, RZ, RZ, R3 ;  /* 0x000000ffff027224 */ /* 0x000fe200078e0003 */
[----:B------:R-:W-:Y:S01]  /*0610*/  UISETP.NE.AND UP4, UPT, UR9, URZ, UPT ;  /* 0x0000003f0900728c */ /* 0x000fe2000bf85270 */
[----:B------:R-:W-:-:S03]  /*0620*/  UMOV UR59, 0x1 ;  /* 0x00000001003b7882 */ /* 0x000fc60000000000 */
[----:B------:R-:W-:-:S05]  /*0630*/  R2UR UR27, R2 ;  /* 0x00000000021b72ca */ /* 0x000fca00000e0000 */
[----:B------:R-:W1:Y:S08]  /*0640*/  I2F.RP R2, UR28 ;  /* 0x0000001c00027d06 */ /* 0x000e700008209400 */
[----:B------:R-:W2:Y:S08]  /*0650*/  I2F.RP R4, UR27 ;  /* 0x0000001b00047d06 */ /* 0x000eb00008209400 */
[----:B-1----:R-:W1:Y:S08]  /*0660*/  MUFU.RCP R2, R2 ;  /* 0x0000000200027308 */ /* 0x002e700000001000 */
[----:B--2---:R-:W2:Y:S01]  /*0670*/  MUFU.RCP R4, R4 ;  /* 0x0000000400047308 */ /* 0x004ea20000001000 */
[----:B-1----:R-:W-:-:S02]  /*0680*/  VIADD R3, R2, 0xffffffe ;  /* 0x0ffffffe02037836 */ /* 0x002fc40000000000 */
[----:B------:R-:W-:-:S05]  /*0690*/  IMAD.U32 R2, RZ, RZ, UR18 ;  /* 0x00000012ff027e24 */ /* 0x000fca000f8e00ff */
[----:B------:R-:W1:Y:S01]  /*06a0*/  F2I.FTZ.U32.TRUNC.NTZ R3, R3 ;  /* 0x0000000300037305 */ /* 0x000e62000021f000 */
[----:B------:R-:W-:Y:S02]  /*06b0*/  IABS R2, R2 ;  /* 0x0000000200027213 */ /* 0x000fe40000000000 */
[----:B--2---:R-:W-:Y:S02]  /*06c0*/  IADD3 R5, R4, 0xffffffe, RZ ;  /* 0x0ffffffe04057810 */ /* 0x004fe40007ffe0ff */
[----:B------:R-:W-:Y:S02]  /*06d0*/  IABS R4, R10 ;  /* 0x0000000a00047213 */ /* 0x000fe40000000000 */
[----:B------:R-:W-:Y:S02]  /*06e0*/  R2UR UR32, R2 ;  /* 0x00000000022072ca */ /* 0x000fe400000e0000 */
[----:B------:R-:W2:Y:S01]  /*06f0*/  F2I.FTZ.U32.TRUNC.NTZ R5, R5 ;  /* 0x0000000500057305 */ /* 0x000ea2000021f000 */
[----:B------:R-:W-:-:S02]  /*0700*/  IADD3 R4, RZ, -R4, RZ ;  /* 0x80000004ff047210 */ /* 0x000fc40007ffe0ff */
[----:B-1----:R-:W-:Y:S01]  /*0710*/  R2UR UR13, R3 ;  /* 0x00000000030d72ca */ /* 0x002fe200000e0000 */
[----:B------:R-:W-:Y:S01]  /*0720*/  IMAD.U32 R3, RZ, RZ, UR11 ;  /* 0x0000000bff037e24 */ /* 0x000fe2000f8e00ff */
[----:B--2---:R-:W-:-:S04]  /*0730*/  R2UR UR5, R5 ;  /* 0x00000000050572ca */ /* 0x004fc800000e0000 */
[----:B------:R-:W-:Y:S01]  /*0740*/  IABS R5, R3 ;  /* 0x0000000300057213 */ /* 0x000fe20000000000 */
[----:B------:R-:W-:Y:S01]  /*0750*/  IMAD.MOV.U32 R3, RZ, RZ, R4 ;  /* 0x000000ffff037224 */ /* 0x000fe200078e0004 */
[----:B------:R-:W-:-:S05]  /*0760*/  IABS R4, R9 ;  /* 0x0000000900047213 */ /* 0x000fca0000000000 */
[----:B------:R-:W-:Y:S01]  /*0770*/  UIADD3 UR4, URZ, -UR13, URZ ;  /* 0x8000000d3f047290 */ /* 0x000fe2000fffe03f */
[----:B------:R-:W-:Y:S01]  /*0780*/  IMAD.MOV.U32 R2, RZ, RZ, R5 ;  /* 0x000000ffff027224 */ /* 0x000fe200078e0005 */
[----:B------:R-:W-:Y:S02]  /*0790*/  IADD3 R4, RZ, -R4, RZ ;  /* 0x80000004ff047210 */ /* 0x000fe40007ffe0ff */
[----:B------:R-:W-:Y:S01]  /*07a0*/  UIMAD UR4, UR4, UR28, URZ ;  /* 0x0000001c040472a4 */ /* 0x000fe2000f8e023f */
[----:B------:R-:W-:Y:S02]  /*07b0*/  R2UR UR29, R3 ;  /* 0x00000000031d72ca */ /* 0x000fe400000e0000 */
[----:B------:R-:W-:Y:S01]  /*07c0*/  R2UR UR33, R2 ;  /* 0x00000000022172ca */ /* 0x000fe200000e0000 */
[----:B------:R-:W-:Y:S01]  /*07d0*/  UIADD3 UR24, URZ, -UR5, URZ ;  /* 0x800000053f187290 */ /* 0x000fe2000fffe03f */
[----:B------:R-:W-:Y:S01]  /*07e0*/  IMAD.MOV.U32 R2, RZ, RZ, R4 ;  /* 0x000000ffff027224 */ /* 0x000fe200078e0004 */
[----:B------:R-:W-:Y:S01]  /*07f0*/  UIMAD.WIDE.U32 UR12, UR13, UR4, UR12 ;  /* 0x000000040d0c72a5 */ /* 0x000fe2000f8e000c */
[----:B------:R-:W1:Y:S01]  /*0800*/  SHFL.IDX PT, R3, R24, RZ, 0x1f ;  /* 0x00001fff18037589 */ /* 0x000e6200000e0000 */
[----:B------:R-:W-:Y:S01]  /*0810*/  UIMAD UR24, UR24, UR27, URZ ;  /* 0x0000001b181872a4 */ /* 0x000fe2000f8e023f */
[----:B------:R-:W-:Y:S01]  /*0820*/  UMOV UR4, URZ ;  /* 0x0000003f00047c82 */ /* 0x000fe20008000000 */
[----:B------:R-:W-:-:S02]  /*0830*/  R2UR UR31, R2 ;  /* 0x00000000021f72ca */ /* 0x000fc400000e0000 */
[----:B------:R-:W-:Y:S01]  /*0840*/  UIMAD.WIDE.U32 UR24, UR5, UR24, UR4 ;  /* 0x00000018051872a5 */ /* 0x000fe2000f8e0004 */
[----:B------:R-:W-:Y:S01]  /*0850*/  SHF.R.U32.HI R2, RZ, 0x7, R20 ;  /* 0x00000007ff027819 */ /* 0x000fe20000011614 */
[----:B------:R-:W-:-:S04]  /*0860*/  UIMAD.WIDE.U32 UR4, UR13, UR32, URZ ;  /* 0x000000200d0472a5 */ /* 0x000fc8000f8e003f */
[----:B------:R-:W-:Y:S01]  /*0870*/  UIMAD UR5, UR5, UR29, UR32 ;  /* 0x0000001d050572a4 */ /* 0x000fe2000f8e0220 */
[----:B------:R-:W2:Y:S01]  /*0880*/  SHFL.IDX PT, R2, R2, RZ, 0x1f ;  /* 0x00001fff02027589 */ /* 0x000ea200000e0000 */
[----:B------:R-:W-:Y:S01]  /*0890*/  UMOV UR19, UR25 ;  /* 0x0000001900137c82 */ /* 0x000fe20008000000 */
[----:B------:R-:W-:Y:S02]  /*08a0*/  ULOP3.LUT UR32, URZ, UR9, URZ, 0x33, !UPT ;  /* 0x000000093f207292 */ /* 0x000fe4000f8e333f */
[----:B------:R-:W-:Y:S02]  /*08b0*/  UIMAD.WIDE.U32 UR24, UR19, UR33, URZ ;  /* 0x00000021131872a5 */ /* 0x000fe4000f8e003f */
[----:B------:R-:W-:Y:S02]  /*08c0*/  UISETP.GT.U32.AND UP1, UPT, UR28, UR5, UPT ;  /* 0x000000051c00728c */ /* 0x000fe4000bf24070 */
[----:B------:R-:W-:Y:S02]  /*08d0*/  UIMAD UR25, UR25, UR31, UR33 ;  /* 0x0000001f191972a4 */ /* 0x000fe4000f8e0221 */
[----:B------:R-:W-:-:S02]  /*08e0*/  ULOP3.LUT UR33, URZ, UR10, URZ, 0x33, !UPT ;  /* 0x0000000a3f217292 */ /* 0x000fc4000f8e333f */
[----:B------:R-:W-:Y:S01]  /*08f0*/  UISETP.GT.U32.AND UP2, UPT, UR27, UR25, UPT ;  /* 0x000000191b00728c */ /* 0x000fe2000bf44070 */
[----:B-1----:R-:W-:-:S04]  /*0900*/  R2UR UR34, R3 ;  /* 0x00000000032272ca */ /* 0x002fc800000e0000 */
[----:B------:R-:W-:-:S04]  /*0910*/  @!UP1 UIADD3 UR5, UR5, -UR28, URZ ;  /* 0x8000001c05059290 */ /* 0x000fc8000fffe03f */
[----:B------:R-:W-:Y:S02]  /*0920*/  UISETP.GT.U32.AND UP6, UPT, UR28, UR5, UPT ;  /* 0x000000051c00728c */ /* 0x000fe4000bfc4070 */
[----:B------:R-:W-:Y:S01]  /*0930*/  @!UP2 UIADD3 UR25, UR25, -UR27, URZ ;  /* 0x8000001b1919a290 */ /* 0x000fe2000fffe03f */
[----:B--2---:R-:W-:Y:S01]  /*0940*/  R2UR UR12, R2 ;  /* 0x00000000020c72ca */ /* 0x004fe200000e0000 */
[----:B------:R-:W-:Y:S01]  /*0950*/  UISETP.NE.AND UP2, UPT, UR10, URZ, UPT ;  /* 0x0000003f0a00728c */ /* 0x000fe2000bf45270 */
[----:B------:R-:W-:Y:S01]  /*0960*/  ISETP.NE.AND P1, PT, RZ, UR34, PT ;  /* 0x00000022ff007c0c */ /* 0x000fe2000bf25270 */
[----:B------:R-:W-:Y:S02]  /*0970*/  UISETP.GT.U32.AND UP1, UPT, UR27, UR25, UPT ;  /* 0x000000191b00728c */ /* 0x000fe4000bf24070 */
[----:B------:R-:W-:-:S03]  /*0980*/  USHF.R.S32.HI UR4, URZ, 0x1f, UR34 ;  /* 0x0000001f3f047899 */ /* 0x000fc60008011422 */
[----:B------:R-:W-:Y:S02]  /*0990*/  @!UP6 UIADD3 UR5, UR5, -UR28, URZ ;  /* 0x8000001c0505e290 */ /* 0x000fe4000fffe03f */
[----:B------:R-:W-:Y:S02]  /*09a0*/  UISETP.GE.AND UP6, UPT, UR11, URZ, UPT ;  /* 0x0000003f0b00728c */ /* 0x000fe4000bfc6270 */
[----:B------:R-:W-:Y:S02]  /*09b0*/  @!UP5 UIADD3 UR5, -UR5, URZ, URZ ;  /* 0x0000003f0505d290 */ /* 0x000fe4000fffe13f */
[----:B------:R-:W-:Y:S02]  /*09c0*/  @!UP1 UIADD3 UR25, UR25, -UR27, URZ ;  /* 0x8000001b19199290 */ /* 0x000fe4000fffe03f */
[----:B------:R-:W-:Y:S02]  /*09d0*/  ULEA.HI UR4, UR4, UR34, URZ, 0x2 ;  /* 0x0000002204047291 */ /* 0x000fe4000f8f103f */
[----:B------:R-:W-:-:S02]  /*09e0*/  USEL UR5, UR32, UR5, !UP4 ;  /* 0x0000000520057287 */ /* 0x000fc4000e000000 */
[----:B------:R-:W-:Y:S02]  /*09f0*/  ULOP3.LUT UR4, UR4, 0xfffffffc, URZ, 0xc0, !UPT ;  /* 0xfffffffc04047892 */ /* 0x000fe4000f8ec03f */
[----:B------:R-:W-:Y:S02]  /*0a00*/  @!UP6 UIADD3 UR25, -UR25, URZ, URZ ;  /* 0x0000003f1919e290 */ /* 0x000fe4000fffe13f */
[----:B------:R-:W-:Y:S02]  /*0a10*/  UIADD3 UR5, UR18, -UR5, URZ ;  /* 0x8000000512057290 */ /* 0x000fe4000fffe03f */
[----:B------:R-:W-:Y:S02]  /*0a20*/  USEL UR25, UR33, UR25, !UP2 ;  /* 0x0000001921197287 */ /* 0x000fe4000d000000 */
[----:B------:R-:W-:Y:S02]  /*0a30*/  UIADD3 UR51, UR34, -UR4, URZ ;  /* 0x8000000422337290 */ /* 0x000fe4000fffe03f */
[----:B------:R-:W-:-:S02]  /*0a40*/  UIADD3 UR25, UR11, -UR25, URZ ;  /* 0x800000190b197290 */ /* 0x000fc4000fffe03f */
[----:B------:R-:W-:Y:S02]  /*0a50*/  UISETP.NE.AND UP1, UPT, UR12, URZ, UPT ;  /* 0x0000003f0c00728c */ /* 0x000fe4000bf25270 */
[----:B------:R-:W-:Y:S02]  /*0a60*/  UIMAD UR24, UR5, UR25, URZ ;  /* 0x00000019051872a4 */ /* 0x000fe4000f8e023f */
[----:B------:R-:W-:Y:S02]  /*0a70*/  USEL UR4, UR25, UR5, !UP3 ;  /* 0x0000000519047287 */ /* 0x000fe4000d800000 */
[----:B------:R-:W-:Y:S02]  /*0a80*/  USHF.R.S32.HI UR25, URZ, 0x1f, UR24 ;  /* 0x0000001f3f197899 */ /* 0x000fe40008011418 */
[----:B------:R-:W-:Y:S01]  /*0a90*/  USHF.R.S32.HI UR5, URZ, 0x1f, UR4 ;  /* 0x0000001f3f057899 */ /* 0x000fe20008011404 */
[----:B------:R-:W-:Y:S01]  /*0aa0*/  IMAD.U32 R6, RZ, RZ, UR24 ;  /* 0x00000018ff067e24 */ /* 0x000fe2000f8e00ff */
[----:B------:R-:W-:Y:S01]  /*0ab0*/  UISETP.EQ.AND UP5, UPT, UR51, 0x3, !UP1 ;  /* 0x000000033300788c */ /* 0x000fe2000cfa2270 */
[----:B------:R-:W-:Y:S01]  /*0ac0*/  IMAD.U32 R4, RZ, RZ, UR4 ;  /* 0x00000004ff047e24 */ /* 0x000fe2000f8e00ff */
[----:B------:R-:W-:-:S02]  /*0ad0*/  MOV R7, UR25 ;  /* 0x0000001900077c02 */ /* 0x000fc40008000f00 */
[----:B------:R-:W-:Y:S01]  /*0ae0*/  USEL UR59, UR59, 0x2, UP5 ;  /* 0x000000023b3b7887 */ /* 0x000fe2000a800000 */
[----:B------:R-:W-:Y:S01]  /*0af0*/  IMAD.U32 R5, RZ, RZ, UR5 ;  /* 0x00000005ff057e24 */ /* 0x000fe2000f8e00ff */
[----:B------:R-:W-:Y:S10]  /*0b00*/  @P1 BRA `(.L_x_1) ;  /* 0x0000000000841947 */ /* 0x000ff40003800000 */
[----:B------:R-:W-:Y:S01]  /*0b10*/  ELECT P1, URZ, PT ;  /* 0x00000000003f782f */ /* 0x000fe20003820000 */
[----:B------:R-:W-:-:S12]  /*0b20*/  BSSY B0, `(.L_x_1) ;  /* 0x000001f000007945 */ /* 0x000fd80003800000 */
[----:B------:R-:W-:Y:S05]  /*0b30*/  @!P1 BRA `(.L_x_2) ;  /* 0x0000000000749947 */ /* 0x000fea0003800000 */
[----:B------:R-:W1:Y:S01]  /*0b40*/  S2UR UR11, SR_CgaCtaId ;  /* 0x00000000000b79c3 */ /* 0x000e620000008800 */
[----:B------:R-:W-:Y:S01]  /*0b50*/  UMOV UR4, 0x400 ;  /* 0x0000040000047882 */ /* 0x000fe20000000000 */
[----:B------:R-:W-:Y:S01]  /*0b60*/  UMOV UR5, 0x1 ;  /* 0x0000000100057882 */ /* 0x000fe20000000000 */
[----:B------:R-:W-:Y:S02]  /*0b70*/  UMOV UR24, 0x140 ;  /* 0x0000014000187882 */ /* 0x000fe40000000000 */
[----:B------:R-:W-:-:S04]  /*0b80*/  UIADD3 UR24, -UR24, 0x100000, URZ ;  /* 0x0010000018187890 */ /* 0x000fc8000fffe13f */
[----:B------:R-:W-:Y:S02]  /*0b90*/  USHF.L.U32 UR25, UR24, 0xb, URZ ;  /* 0x0000000b18197899 */ /* 0x000fe4000800063f */
[----:B------:R-:W-:Y:S02]  /*0ba0*/  USHF.L.U32 UR24, UR24, 0x1, URZ ;  /* 0x0000000118187899 */ /* 0x000fe4000800063f */
[----:B-1----:R-:W-:Y:S02]  /*0bb0*/  ULEA UR11, UR11, UR4, 0x18 ;  /* 0x000000040b0b7291 */ /* 0x002fe4000f8ec03f */
[----:B------:R-:W-:-:S04]  /*0bc0*/  UIADD3 UR4, -UR5, 0x100000, URZ ;  /* 0x0010000005047890 */ /* 0x000fc8000fffe13f */
[----:B------:R-:W-:Y:S02]  /*0bd0*/  USHF.L.U32 UR5, UR4, 0xb, URZ ;  /* 0x0000000b04057899 */ /* 0x000fe4000800063f */
[----:B------:R-:W-:Y:S01]  /*0be0*/  USHF.L.U32 UR4, UR4, 0x1, URZ ;  /* 0x0000000104047899 */ /* 0x000fe2000800063f */
[----:B------:R-:W1:Y:S11]  /*0bf0*/  FENCE.VIEW.ASYNC.S ;  /* 0x00000000000073c6 */ /* 0x000e760000000000 */
[----:B-1----:R1:W2:Y:S01]  /*0c00*/  SYNCS.EXCH.64 URZ, [UR11+0x34400], UR4 ;  /* 0x034400040b3f75b2 */ /* 0x0022a20008000100 */
[----:B------:R1:W3:Y:S01]  /*0c10*/  SYNCS.EXCH.64 URZ, [UR11+0x34440], UR24 ;  /* 0x034440180b3f75b2 */ /* 0x0002e20008000100 */
[----:B------:R1:W4:Y:S01]  /*0c20*/  SYNCS.EXCH.64 URZ, [UR11+0x34408], UR4 ;  /* 0x034408040b3f75b2 */ /* 0x0003220008000100 */
[----:B------:R1:W1:Y:S01]  /*0c30*/  SYNCS.EXCH.64 URZ, [UR11+0x34448], UR24 ;  /* 0x034448180b3f75b2 */ /* 0x0002620008000100 */
        /* <DEDUP_REMOVED lines=12> */
[----:B------:R-:W-:Y:S01]  /*0d00*/  NOP ;  /* 0x0000000000007918 */ /* 0x000fe20000000000 */
.L_x_2:
[----:B-1----:R-:W-:Y:S05]  /*0d10*/  BSYNC B0 ;  /* 0x0000000000007941 */ /* 0x002fea0003800000 */
.L_x_1:
[----:B------:R-:W1:Y:S01]  /*0d20*/  SHFL.IDX PT, R11, R24, RZ, 0x1f ;  /* 0x00001fff180b7589 */ /* 0x000e6200000e0000 */
[----:B------:R-:W-:Y:S01]  /*0d30*/  UIADD3 UR18, UR12, -0x1, URZ ;  /* 0xffffffff0c127890 */ /* 0x000fe2000fffe03f */
[----:B------:R-:W-:Y:S01]  /*0d40*/  I2FP.F32.U32 R2, UR6 ;  /* 0x0000000600027c45 */ /* 0x000fe20008201000 */
[----:B------:R-:W-:Y:S01]  /*0d50*/  UISETP.LT.U32.AND UP6, UPT, UR51, 0x2, !UP1 ;  /* 0x000000023300788c */ /* 0x000fe2000cfc1070 */
[----:B------:R-:W-:Y:S01]  /*0d60*/  NOP ;  /* 0x0000000000007918 */ /* 0x000fe20000000000 */
[----:B------:R-:W-:Y:S02]  /*0d70*/  UISETP.GE.U32.AND UP5, UPT, UR18, 0x2, UPT ;  /* 0x000000021200788c */ /* 0x000fe4000bfa6070 */
[----:B------:R-:W-:-:S04]  /*0d80*/  USEL UR42, URZ, 0x1, !UP6 ;  /* 0x000000013f2a7887 */ /* 0x000fc8000f000000 */
[----:B------:R-:W-:Y:S01]  /*0d90*/  USEL UR42, UR42, 0x2, UP5 ;  /* 0x000000022a2a7887 */ /* 0x000fe2000a800000 */
[----:B-1----:R-:W-:-:S13]  /*0da0*/  ISETP.NE.AND P1, PT, R11, RZ, PT ;  /* 0x000000ff0b00720c */ /* 0x002fda0003f25270 */
[----:B------:R-:W-:Y:S05]  /*0db0*/  @P1 BRA `(.L_x_3) ;  /* 0x0000000000581947 */ /* 0x000fea0003800000 */
[----:B------:R-:W1:Y:S01]  /*0dc0*/  S2UR UR5, SR_CgaCtaId ;  /* 0x00000000000579c3 */ /* 0x000e620000008800 */
[----:B------:R-:W-:Y:S01]  /*0dd0*/  UMOV UR4, 0x400 ;  /* 0x0000040000047882 */ /* 0x000fe20000000000 */
[----:B------:R-:W-:Y:S01]  /*0de0*/  UMOV UR24, 0x1 ;  /* 0x0000000100187882 */ /* 0x000fe20000000000 */
[----:B------:R-:W-:Y:S01]  /*0df0*/  UMOV UR25, 0x2 ;  /* 0x0000000200197882 */ /* 0x000fe20000000000 */
[----:B------:R-:W-:Y:S01]  /*0e00*/  ELECT P1, URZ, PT ;  /* 0x00000000003f782f */ /* 0x000fe20003820000 */
[----:B-1----:R-:W-:Y:S02]  /*0e10*/  ULEA UR11, UR5, UR4, 0x18 ;  /* 0x00000004050b7291 */ /* 0x002fe4000f8ec03f */
[----:B------:R-:W-:-:S04]  /*0e20*/  UIADD3 UR4, -UR24, 0x100000, URZ ;  /* 0x0010000018047890 */ /* 0x000fc8000fffe13f */
[----:B------:R-:W-:Y:S02]  /*0e30*/  USHF.L.U32 UR5, UR4, 0xb, URZ ;  /* 0x0000000b04057899 */ /* 0x000fe4000800063f */
[----:B------:R-:W-:Y:S02]  /*0e40*/  USHF.L.U32 UR4, UR4, 0x1, URZ ;  /* 0x0000000104047899 */ /* 0x000fe4000800063f */
[----:B------:R-:W-:-:S04]  /*0e50*/  UIADD3 UR24, -UR25, 0x100000, URZ ;  /* 0x0010000019187890 */ /* 0x000fc8000fffe13f */
[----:B------:R-:W-:Y:S02]  /*0e60*/  USHF.L.U32 UR25, UR24, 0xb, URZ ;  /* 0x0000000b18197899 */ /* 0x000fe4000800063f */
[----:B------:R-:W-:Y:S01]  /*0e70*/  USHF.L.U32 UR24, UR24, 0x1, URZ ;  /* 0x0000000118187899 */ /* 0x000fe2000800063f */
[----:B------:R-:W1:Y:S03]  /*0e80*/  FENCE.VIEW.ASYNC.S ;  /* 0x00000000000073c6 */ /* 0x000e660000000000 */
[----:B-1----:R1:W1:Y:S08]  /*0e90*/  SYNCS.EXCH.64 URZ, [UR11+0x34480], UR4 ;  /* 0x034480040b3f75b2 */ /* 0x0022700008000100 */
        /* <DEDUP_REMOVED lines=8> */
.L_x_3:
[----:B------:R-:W2:Y:S01]  /*0f20*/  SHFL.IDX PT, R14, R24, RZ, 0x1f ;  /* 0x00001fff180e7589 */ /* 0x000ea200000e0000 */
[----:B-1----:R-:W-:Y:S01]  /*0f30*/  ULDC UR4, c[0x0][0x154] ;  /* 0x0000550000047ab9 */ /* 0x002fe20000000800 */
[----:B------:R-:W1:Y:S01]  /*0f40*/  LDC R13, c[0x0][0x148] ;  /* 0x00005200ff0d7b82 */ /* 0x000e620000000800 */
[----:B------:R-:W-:Y:S01]  /*0f50*/  FMUL R3, R2, UR4 ;  /* 0x0000000402037c20 */ /* 0x000fe20008400000 */
[----:B------:R-:W-:Y:S01]  /*0f60*/  UISETP.EQ.AND UP6, UPT, UR51, 0x2, !UP1 ;  /* 0x000000023300788c */ /* 0x000fe2000cfc2270 */
[----:B------:R-:W-:Y:S01]  /*0f70*/  I2FP.F32.U32 R2, UR52 ;  /* 0x0000003400027c45 */ /* 0x000fe20008201000 */
[----:B------:R-:W-:Y:S01]  /*0f80*/  ULDC UR4, c[0x0][0x150] ;  /* 0x0000540000047ab9 */ /* 0x000fe20000000800 */
[----:B------:R-:W-:Y:S01]  /*0f90*/  NOP ;  /* 0x0000000000007918 */ /* 0x000fe20000000000 */
[----:B------:R-:W-:Y:S01]  /*0fa0*/  USEL UR61, URZ, 0x1, !UP6 ;  /* 0x000000013f3d7887 */ /* 0x000fe2000f000000 */
[----:B------:R-:W3:Y:S01]  /*0fb0*/  F2I.U32.TRUNC.NTZ R3, R3 ;  /* 0x0000000300037305 */ /* 0x000ee2000020f000 */
[----:B------:R-:W-:-:S02]  /*0fc0*/  FMUL R15, R2, UR4 ;  /* 0x00000004020f7c20 */ /* 0x000fc40008400000 */
[----:B------:R-:W-:Y:S01]  /*0fd0*/  USEL UR61, UR61, 0x2, UP5 ;  /* 0x000000023d3d7887 */ /* 0x000fe2000a800000 */
[----:B--2---:R-:W-:Y:S02]  /*0fe0*/  ISETP.NE.AND P1, PT, R14, RZ, PT ;  /* 0x000000ff0e00720c */ /* 0x004fe40003f25270 */
[----:B---3--:R-:W-:-:S05]  /*0ff0*/  IADD3 R18, -R3, RZ, RZ ;  /* 0x000000ff03127210 */ /* 0x008fca0007ffe1ff */
[----:B-1----:R-:W-:-:S06]  /*1000*/  IMAD R18, R13, R18, UR6 ;  /* 0x000000060d127e24 */ /* 0x002fcc000f8e0212 */
[----:B------:R-:W-:Y:S05]  /*1010*/  @P1 BRA `(.L_x_4) ;  /* 0x0000000000581947 */ /* 0x000fea0003800000 */
[----:B------:R-:W1:Y:S01]  /*1020*/  S2UR UR5, SR_CgaCtaId ;  /* 0x00000000000579c3 */ /* 0x000e620000008800 */
[----:B------:R-:W-:Y:S01]  /*1030*/  UMOV UR4, 0x400 ;  /* 0x0000040000047882 */ /* 0x000fe20000000000 */
[----:B------:R-:W-:Y:S01]  /*1040*/  UMOV UR11, 0x20 ;  /* 0x00000020000b7882 */ /* 0x000fe20000000000 */
[----:B------:R-:W-:Y:S01]  /*1050*/  UMOV UR24, 0x80 ;  /* 0x0000008000187882 */ /* 0x000fe20000000000 */
[----:B------:R-:W-:Y:S01]  /*1060*/  ELECT P1, URZ, PT ;  /* 0x00000000003f782f */ /* 0x000fe20003820000 */
        /* <DEDUP_REMOVED lines=10> */
[----:B------:R1:W1:Y:S01]  /*1110*/  SYNCS.EXCH.64 URZ, [UR6+0x344c8], UR4 ;  /* 0x0344c804063f75b2 */ /* 0x0002620008000100 */
[----:B------:R1:W1:Y:S01]  /*1120*/  SYNCS.EXCH.64 URZ, [UR6+0x344e8], UR24 ;  /* 0x0344e818063f75b2 */ /* 0x0002620008000100 */
[----:B------:R1:W1:Y:S01]  /*1130*/  SYNCS.EXCH.64 URZ, [UR6+0x344d0], UR4 ;  /* 0x0344d004063f75b2 */ /* 0x0002620008000100 */
[----:B------:R1:W1:Y:S01]  /*1140*/  SYNCS.EXCH.64 URZ, [UR6+0x344f0], UR24 ;  /* 0x0344f018063f75b2 */ /* 0x0002620008000100 */
[----:B------:R1:W1:Y:S01]  /*1150*/  SYNCS.EXCH.64 URZ, [UR6+0x344d8], UR4 ;  /* 0x0344d804063f75b2 */ /* 0x0002620008000100 */
[----:B------:R1:W1:Y:S01]  /*1160*/  SYNCS.EXCH.64 URZ, [UR6+0x344f8], UR24 ;  /* 0x0344f818063f75b2 */ /* 0x0002620008000100 */
[----:B------:R-:W-:Y:S01]  /*1170*/  NOP ;  /* 0x0000000000007918 */ /* 0x000fe20000000000 */
.L_x_4:
[----:B------:R-:W4:Y:S01]  /*1180*/  SHFL.IDX PT, R13, R24, RZ, 0x1f ;  /* 0x00001fff180d7589 */ /* 0x000f2200000e0000 */
[----:B------:R-:W-:Y:S02]  /*1190*/  SHF.R.S32.HI R3, RZ, 0x1f, R20 ;  /* 0x0000001fff037819 */ /* 0x000fe40000011414 */
[----:B------:R-:W-:Y:S02]  /*11a0*/  ELECT P1, URZ, PT ;  /* 0x00000000003f782f */ /* 0x000fe40003820000 */
[----:B------:R-:W-:Y:S01]  /*11b0*/  SHF.R.S32.HI R16, RZ, 0x1f, R11 ;  /* 0x0000001fff107819 */ /* 0x000fe2000001140b */
[----:B------:R-:W2:Y:S01]  /*11c0*/  SHFL.IDX PT, R14, R24, RZ, 0x1f ;  /* 0x00001fff180e7589 */ /* 0x000ea200000e0000 */
[----:B------:R-:W-:Y:S02]  /*11d0*/  LEA.HI R3, R3, R20, RZ, 0x7 ;  /* 0x0000001403037211 */ /* 0x000fe400078f38ff */
[----:B------:R-:W-:Y:S02]  /*11e0*/  ELECT P2, URZ, PT ;  /* 0x00000000003f782f */ /* 0x000fe40003840000 */
[----:B------:R-:W-:Y:S01]  /*11f0*/  LEA.HI R16, R16, R11, RZ, 0x2 ;  /* 0x0000000b10107211 */ /* 0x000fe200078f10ff */
[----:B------:R-:W3:Y:S01]  /*1200*/  LDC R17, c[0x0][0x144] ;  /* 0x00005100ff117b82 */ /* 0x000ee20000000800 */
[----:B------:R-:W-:Y:S01]  /*1210*/  LOP3.LUT R3, R3, 0xffffff80, RZ, 0xc0, !PT ;  /* 0xffffff8003037812 */ /* 0x000fe200078ec0ff */
[----:B------:R-:W2:Y:S01]  /*1220*/  F2I.U32.TRUNC.NTZ R15, R15 ;  /* 0x0000000f000f7305 */ /* 0x000ea2000020f000 */
[----:B------:R-:W-:Y:S01]  /*1230*/  LOP3.LUT R16, R16, 0x3ffffffc, RZ, 0xc0, !PT ;  /* 0x3ffffffc10107812 */ /* 0x000fe200078ec0ff */
[----:B------:R-:W-:Y:S01]  /*1240*/  UMOV UR11, 0x20 ;  /* 0x00000020000b7882 */ /* 0x000fe20000000000 */
[----:B-1----:R-:W-:Y:S01]  /*1250*/  UMOV UR25, 0x80 ;  /* 0x0000008000197882 */ /* 0x002fe20000000000 */
[----:B------:R-:W-:Y:S01]  /*1260*/  IMAD.IADD R2, R20, 0x1, -R3 ;  /* 0x0000000114027824 */ /* 0x000fe200078e0a03 */
[----:B------:R-:W-:Y:S01]  /*1270*/  NOP ;  /* 0x0000000000007918 */ /* 0x000fe20000000000 */
[----:B------:R-:W-:Y:S01]  /*1280*/  IMAD.IADD R16, R11, 0x1, -R16 ;  /* 0x000000010b107824 */ /* 0x000fe200078e0a10 */
[----:B------:R-:W-:-:S02]  /*1290*/  ULDC UR60, c[0x0][0xc] ;  /* 0x00000300003c7ab9 */ /* 0x000fc40000000800 */
[----:B------:R-:W-:Y:S02]  /*12a0*/  SHF.R.S32.HI R3, RZ, 0x1f, R2 ;  /* 0x0000001fff037819 */ /* 0x000fe40000011402 */
[----:B----4-:R-:W-:Y:S01]  /*12b0*/  ISETP.NE.OR P1, PT, R13, RZ, !P1 ;  /* 0x000000ff0d00720c */ /* 0x010fe20004f25670 */
[----:B--2---:R-:W-:Y:S01]  /*12c0*/  IMAD.MOV R22, RZ, RZ, -R15 ;  /* 0x000000ffff167224 */ /* 0x004fe200078e0a0f */
[----:B------:R-:W-:Y:S02]  /*12d0*/  LEA.HI R13, R3, R2, RZ, 0x3 ;  /* 0x00000002030d7211 */ /* 0x000fe400078f18ff */
[----:B------:R-:W-:Y:S02]  /*12e0*/  ISETP.NE.OR P2, PT, R14, RZ, !P2 ;  /* 0x000000ff0e00720c */ /* 0x000fe40005745670 */
[--C-:B------:R-:W-:Y:S02]  /*12f0*/  SHF.R.S32.HI R14, RZ, 0x3, R13.reuse ;  /* 0x00000003ff0e7819 */ /* 0x100fe4000001140d */
[----:B------:R-:W-:Y:S01]  /*1300*/  SHF.R.S32.HI R13, RZ, 0x1f, R13 ;  /* 0x0000001fff0d7819 */ /* 0x000fe2000001140d */
[----:B---3--:R-:W-:-:S02]  /*1310*/  IMAD R17, R17, R22, UR52 ;  /* 0x0000003411117e24 */ /* 0x008fc4000f8e0216 */
[----:B------:R-:W-:Y:S01]  /*1320*/  IMAD.MOV.U32 R22, RZ, RZ, 0x1 ;  /* 0x00000001ff167424 */ /* 0x000fe200078e00ff */
[----:B------:R-:W-:Y:S01]  /*1330*/  LEA.HI R13, R13, R14, RZ, 0x2 ;  /* 0x0000000e0d0d7211 */ /* 0x000fe200078f10ff */
[----:B------:R-:W-:-:S03]  /*1340*/  VOTEU.ALL UP6, P1 ;  /* 0x00000000003f7886 */ /* 0x000fc600008c0000 */
[----:B------:R-:W-:Y:S01]  /*1350*/  LOP3.LUT R13, R13, 0xfffffffc, RZ, 0xc0, !PT ;  /* 0xfffffffc0d0d7812 */ /* 0x000fe200078ec0ff */
[----:B------:R-:W-:Y:S01]  /*1360*/  VOTEU.ALL UP5, P2 ;  /* 0x00000000003f7886 */ /* 0x000fe200010a0000 */
[----:B------:R-:W1:Y:S01]  /*1370*/  @!UP6 S2UR UR5, SR_CgaCtaId ;  /* 0x000000000005e9c3 */ /* 0x000e620000008800 */
[----:B------:R-:W-:Y:S01]  /*1380*/  @!UP6 UMOV UR4, 0x400 ;  /* 0x000004000004e882 */ /* 0x000fe20000000000 */
[----:B------:R-:W-:-:S05]  /*1390*/  IADD3 R13, R14, -R13, RZ ;  /* 0x8000000d0e0d7210 */ /* 0x000fca0007ffe0ff */
[----:B------:R-:W-:Y:S01]  /*13a0*/  IMAD R13, R16, 0x4, R13 ;  /* 0x00000004100d7824 */ /* 0x000fe200078e020d */
[----:B------:R-:W2:Y:S04]  /*13b0*/  @!UP5 S2UR UR24, SR_CgaCtaId ;  /* 0x000000000018d9c3 */ /* 0x000ea80000008800 */
[----:B------:R-:W-:-:S04]  /*13c0*/  LEA.HI R11, R13, R13, RZ, 0x1 ;  /* 0x0000000d0d0b7211 */ /* 0x000fc800078f08ff */
[----:B------:R-:W-:-:S04]  /*13d0*/  LOP3.LUT R16, R11, 0xfffffffe, RZ, 0xc0, !PT ;  /* 0xfffffffe0b107812 */ /* 0x000fc800078ec0ff */
[----:B------:R-:W-:-:S04]  /*13e0*/  IADD3 R16, R13, -R16, RZ ;  /* 0x800000100d107210 */ /* 0x000fc80007ffe0ff */
[----:B------:R-:W-:Y:S01]  /*13f0*/  ISETP.NE.AND P3, PT, R16, R17, PT ;  /* 0x000000111000720c */ /* 0x000fe20003f65270 */
[----:B------:R-:W-:Y:S01]  /*1400*/  IMAD.SHL.U32 R16, R13, 0x4, RZ ;  /* 0x000000040d107824 */ /* 0x000fe200078e00ff */
[----:B-1----:R-:W-:Y:S02]  /*1410*/  @!UP6 ULEA UR6, UR5, UR4, 0x18 ;  /* 0x000000040506e291 */ /* 0x002fe4000f8ec03f */
[----:B------:R-:W-:-:S04]  /*1420*/  @!UP6 UIADD3 UR4, -UR11, 0x100000, URZ ;  /* 0x001000000b04e890 */ /* 0x000fc8000fffe13f */
[----:B------:R-:W-:Y:S02]  /*1430*/  @!UP6 USHF.L.U32 UR5, UR4, 0xb, URZ ;  /* 0x0000000b0405e899 */ /* 0x000fe4000800063f */
[----:B------:R-:W-:Y:S01]  /*1440*/  @!UP6 USHF.L.U32 UR4, UR4, 0x1, URZ ;  /* 0x000000010404e899 */ /* 0x000fe2000800063f */
[----:B------:R-:W-:Y:S01]  /*1450*/  LOP3.LUT R23, R13, 0xc, R16, 0x78, !PT ;  /* 0x0000000c0d177812 */ /* 0x000fe200078e7810 */
[----:B------:R-:W-:Y:S01]  /*1460*/  @!UP5 UMOV UR11, 0x400 ;  /* 0x00000400000bd882 */ /* 0x000fe20000000000 */
[----:B------:R-:W1:Y:S01]  /*1470*/  LDC R13, c[0x0][0x140] ;  /* 0x00005000ff0d7b82 */ /* 0x000e620000000800 */
[----:B--2---:R-:W-:Y:S01]  /*1480*/  @!UP5 ULEA UR11, UR24, UR11, 0x18 ;  /* 0x0000000b180bd291 */ /* 0x004fe2000f8ec03f */
[----:B------:R-:W-:Y:S01]  /*1490*/  MOV R16, 0xffffffff ;  /* 0xffffffff00107802 */ /* 0x000fe20000000f00 */
[----:B------:R-:W-:-:S04]  /*14a0*/  @!UP5 UIADD3 UR24, -UR25, 0x100000, URZ ;  /* 0x001000001918d890 */ /* 0x000fc8000fffe13f */
[----:B------:R-:W-:Y:S02]  /*14b0*/  @!UP5 USHF.L.U32 UR25, UR24, 0xb, URZ ;  /* 0x0000000b1819d899 */ /* 0x000fe4000800063f */
[----:B------:R-:W-:Y:S01]  /*14c0*/  @!UP5 USHF.L.U32 UR24, UR24, 0x1, URZ ;  /* 0x000000011818d899 */ /* 0x000fe2000800063f */
[----:B------:R-:W-:Y:S01]  /*14d0*/  VOTEU.ALL UP6, P1 ;  /* 0x00000000003f7886 */ /* 0x000fe200008c0000 */
[----:B------:R-:W-:Y:S01]  /*14e0*/  VOTEU.ALL UP5, P1 ;  /* 0x00000000003f7886 */ /* 0x000fe200008a0000 */
[----:B------:R-:W-:Y:S02]  /*14f0*/  @P3 LEA.HI R11, R23, R23, RZ, 0x1 ;  /* 0x00000017170b3211 */ /* 0x000fe400078f08ff */
[----:B------:R-:W-:Y:S01]  /*1500*/  LOP3.LUT P1, RZ, R2, 0x7, RZ, 0xc0, !PT ;  /* 0x0000000702ff7812 */ /* 0x000fe2000782c0ff */
[----:B------:R-:W2:Y:S02]  /*1510*/  FENCE.VIEW.ASYNC.S ;  /* 0x00000000000073c6 */ /* 0x000ea40000000000 */
[----:B--2---:R-:W2:Y:S01]  /*1520*/  @!UP6 SYNCS.EXCH.64 URZ, [UR6+0x34500], UR4 ;  /* 0x03450004063fe5b2 */ /* 0x004ea20008000100 */
[----:B------:R-:W-:Y:S01]  /*1530*/  VOTEU.ALL UP6, P2 ;  /* 0x00000000003f7886 */ /* 0x000fe200010c0000 */
[----:B------:R-:W-:-:S02]  /*1540*/  @P3 SHF.R.S32.HI R11, RZ, 0x1, R11 ;  /* 0x00000001ff0b3819 */ /* 0x000fc4000001140b */
[----:B------:R-:W-:Y:S01]  /*1550*/  ISETP.LT.U32.AND P1, PT, R23, 0x2, !P1 ;  /* 0x000000021700780c */ /* 0x000fe20004f21070 */
[----:B------:R3:W4:Y:S01]  /*1560*/  @!UP5 SYNCS.EXCH.64 URZ, [UR6+0x34508], UR4 ;  /* 0x03450804063fd5b2 */ /* 0x0007220008000100 */
[----:B------:R-:W-:Y:S01]  /*1570*/  VOTEU.ALL UP5, P2 ;  /* 0x00000000003f7886 */ /* 0x000fe200010a0000 */
[----:B------:R-:W-:Y:S01]  /*1580*/  NOP ;  /* 0x0000000000007918 */ /* 0x000fe20000000000 */
[----:B---3--:R-:W-:Y:S01]  /*1590*/  UMOV UR4, URZ ;  /* 0x0000003f00047c82 */ /* 0x008fe20008000000 */
[----:B------:R-:W-:Y:S01]  /*15a0*/  ULDC.U8 UR5, c[0x0][0x900] ;  /* 0x0002400000057ab9 */ /* 0x000fe20000000000 */
[----:B------:R3:W2:Y:S01]  /*15b0*/  @!UP6 SYNCS.EXCH.64 URZ, [UR11+0x34510], UR24 ;  /* 0x034510180b3fe5b2 */ /* 0x0006a20008000100 */
[----:B------:R-:W-:Y:S01]  /*15c0*/  VOTEU.ALL UP6, P2 ;  /* 0x00000000003f7886 */ /* 0x000fe200010c0000 */
[----:B------:R3:W2:Y:S01]  /*15d0*/  @!UP5 SYNCS.EXCH.64 URZ, [UR11+0x34518], UR24 ;  /* 0x034518180b3fd5b2 */ /* 0x0006a20008000100 */
[----:B------:R-:W-:Y:S01]  /*15e0*/  VOTEU.ALL UP5, P2 ;  /* 0x00000000003f7886 */ /* 0x000fe200010a0000 */
[----:B------:R-:W-:-:S02]  /*15f0*/  @P3 ISETP.NE.AND P2, PT, R11, R18, PT ;  /* 0x000000120b00320c */ /* 0x000fc40003f45270 */
[----:B------:R-:W-:Y:S02]  /*1600*/  SEL R11, RZ, 0x1, !P1 ;  /* 0x00000001ff0b7807 */ /* 0x000fe40004800000 */
[----:B-1----:R-:W-:Y:S02]  /*1610*/  ISETP.EQ.U32.AND P1, PT, R13, 0x1, PT ;  /* 0x000000010d00780c */ /* 0x002fe40003f22070 */
[----:B------:R-:W-:-:S04]  /*1620*/  @P3 SEL R22, RZ, 0x1, P2 ;  /* 0x00000001ff163807 */ /* 0x000fc80001000000 */
[----:B------:R-:W-:Y:S01]  /*1630*/  LOP3.LUT R22, R22, R11, RZ, 0xc0, !PT ;  /* 0x0000000b16167212 */ /* 0x000fe200078ec0ff */
[----:B------:R3:W1:Y:S01]  /*1640*/  @!UP6 SYNCS.EXCH.64 URZ, [UR11+0x34520], UR24 ;  /* 0x034520180b3fe5b2 */ /* 0x0006620008000100 */
[----:B------:R3:W1:Y:S01]  /*1650*/  @!UP5 SYNCS.EXCH.64 URZ, [UR11+0x34528], UR24 ;  /* 0x034528180b3fd5b2 */ /* 0x0006620008000100 */
[----:B------:R-:W-:-:S04]  /*1660*/  NOP ;  /* 0x0000000000007918 */ /* 0x000fc80000000000 */
[----:B--234-:R-:W-:Y:S05]  /*1670*/  @!P1 BRA `(.L_x_5) ;  /* 0x0000000000089947 */ /* 0x01cfea0003800000 */
[----:B-1----:R-:W-:Y:S01]  /*1680*/  UCGABAR_ARV ;  /* 0x00000000000079c7 */ /* 0x002fe20008000000 */
[----:B------:R-:W-:Y:S05]  /*1690*/  BRA `(.L_x_6) ;  /* 0x0000000000047947 */ /* 0x000fea0003800000 */
.L_x_5:
[----:B-1----:R-:W-:Y:S01]  /*16a0*/  NOP ;  /* 0x0000000000007918 */ /* 0x002fe20000000000 */
.L_x_6:
[----:B------:R-:W-:Y:S05]  /*16b0*/  @!P1 BRA `(.L_x_7) ;  /* 0x00000000000c9947 */ /* 0x000fea0003800000 */
[----:B------:R-:W-:Y:S01]  /*16c0*/  UCGABAR_WAIT ;  /* 0x0000000000007dc7 */ /* 0x000fe20008000000 */
[----:B------:R-:W-:Y:S01]  /*16d0*/  CCTL.IVALL ;  /* 0x00000000ff00798f */ /* 0x000fe20002000000 */
[----:B------:R-:W-:Y:S05]  /*16e0*/  BRA `(.L_x_8) ;  /* 0x0000000000047947 */ /* 0x000fea0003800000 */
.L_x_7:
[----:B------:R-:W-:Y:S06]  /*16f0*/  BAR.SYNC.DEFER_BLOCKING 0x0 ;  /* 0x0000000000007b1d */ /* 0x000fec0000010000 */
.L_x_8:
[----:B------:R-:W1:Y:S01]  /*1700*/  LDC.64 R26, c[0x0][0x8f8] ;  /* 0x00023e00ff1a7b82 */ /* 0x000e620000000a00 */
[----:B------:R-:W-:Y:S01]  /*1710*/  IMAD.U32 R18, RZ, RZ, UR7 ;  /* 0x00000007ff127e24 */ /* 0x000fe2000f8e00ff */
[----:B------:R-:W-:Y:S01]  /*1720*/  ISETP.NE.AND P2, PT, RZ, UR5, PT ;  /* 0x00000005ff007c0c */ /* 0x000fe2000bf45270 */
[----:B------:R-:W-:Y:S01]  /*1730*/  UMOV UR5, URZ ;  /* 0x0000003f00057c82 */ /* 0x000fe20008000000 */
[----:B------:R-:W-:Y:S01]  /*1740*/  UMOV UR6, URZ ;  /* 0x0000003f00067c82 */ /* 0x000fe20008000000 */
[----:B------:R-:W-:Y:S01]  /*1750*/  UMOV UR11, URZ ;  /* 0x0000003f000b7c82 */ /* 0x000fe20008000000 */
[----:B------:R-:W-:Y:S01]  /*1760*/  IMAD.MOV.U32 R17, RZ, RZ, -0x1 ;  /* 0xffffffffff117424 */ /* 0x000fe200078e00ff */
[----:B------:R-:W-:Y:S02]  /*1770*/  P2R R15, PR, RZ, 0x4 ;  /* 0x00000004ff0f7803 */ /* 0x000fe40000000000 */
[----:B-1----:R-:W-:-:S04]  /*1780*/  ISETP.LE.U32.AND P1, PT, R26, UR8, PT ;  /* 0x000000081a007c0c */ /* 0x002fc8000bf23070 */
[----:B------:R-:W-:Y:S02]  /*1790*/  ISETP.GE.U32.AND.EX P1, PT, R18, R27, PT, P1 ;  /* 0x0000001b1200720c */ /* 0x000fe40003f26110 */
[----:B------:R-:W-:-:S11]  /*17a0*/  MOV R18, 0xffffffff ;  /* 0xffffffff00127802 */ /* 0x000fd60000000f00 */
[----:B------:R-:W-:Y:S05]  /*17b0*/  @P2 BRA P1, `(.L_x_9) ;  /* 0x0000001400fc2947 */ /* 0x000fea0000800000 */
[----:B------:R-:W-:Y:S01]  /*17c0*/  IMAD.U32 R11, RZ, RZ, UR7 ;  /* 0x00000007ff0b7e24 */ /* 0x000fe2000f8e00ff */
[----:B------:R-:W-:Y:S01]  /*17d0*/  ISETP.LE.U32.AND P1, PT, R6, UR8, PT ;  /* 0x0000000806007c0c */ /* 0x000fe2000bf23070 */
[----:B------:R-:W-:Y:S01]  /*17e0*/  UMOV UR5, URZ ;  /* 0x0000003f00057c82 */ /* 0x000fe20008000000 */
[----:B------:R-:W-:Y:S01]  /*17f0*/  UMOV UR6, URZ ;  /* 0x0000003f00067c82 */ /* 0x000fe20008000000 */
[----:B------:R-:W-:Y:S01]  /*1800*/  UMOV UR11, URZ ;  /* 0x0000003f000b7c82 */ /* 0x000fe20008000000 */
[----:B------:R-:W-:Y:S01]  /*1810*/  ISETP.GE.U32.AND.EX P1, PT, R11, R7, PT, P1 ;  /* 0x000000070b00720c */ /* 0x000fe20003f26110 */
[----:B------:R-:W-:-:S12]  /*1820*/  UMOV UR4, URZ ;  /* 0x0000003f00047c82 */ /* 0x000fd80008000000 */
[----:B------:R-:W-:Y:S05]  /*1830*/  @!P1 BRA `(.L_x_10) ;  /* 0x0000001000c89947 */ /* 0x000fea0003800000 */
[----:B------:R-:W-:Y:S01]  /*1840*/  VIADD R11, R21, 0x20 ;  /* 0x00000020150b7836 */ /* 0x000fe20000000000 */
[----:B------:R-:W-:Y:S01]  /*1850*/  MOV R7, R21 ;  /* 0x0000001500077202 */ /* 0x000fe20000000f00 */
[----:B-----5:R-:W-:Y:S01]  /*1860*/  IMAD.MOV.U32 R17, RZ, RZ, R8 ;  /* 0x000000ffff117224 */ /* 0x020fe200078e0008 */
[----:B------:R-:W-:Y:S02]  /*1870*/  MOV R25, R0 ;  /* 0x0000000000197202 */ /* 0x000fe40000000f00 */
[----:B------:R-:W-:-:S13]  /*1880*/  ISETP.GE.AND P1, PT, R11, R12, PT ;  /* 0x0000000c0b00720c */ /* 0x000fda0003f26270 */
[----:B------:R-:W1:Y:S01]  /*1890*/  @!P1 LDC.64 R18, c[0x0][0x918] ;  /* 0x00024600ff129b82 */ /* 0x000e620000000a00 */
[----:B------:R-:W-:Y:S01]  /*18a0*/  @!P1 VIADD R13, R7, 0x20 ;  /* 0x00000020070d9836 */ /* 0x000fe20000000000 */
[----:B------:R-:W-:Y:S02]  /*18b0*/  UIADD3 UR16, UP5, UR16, -0x1, URZ ;  /* 0xffffffff10107890 */ /* 0x000fe4000ffbe03f */
[----:B------:R-:W-:Y:S01]  /*18c0*/  UIADD3 UR14, UP6, UR14, -0x1, URZ ;  /* 0xffffffff0e0e7890 */ /* 0x000fe2000ffde03f */
[----:B------:R-:W-:Y:S01]  /*18d0*/  BSSY B0, `(.L_x_11) ;  /* 0x0000050000007945 */ /* 0x000fe20003800000 */
[----:B------:R-:W-:Y:S01]  /*18e0*/  UIADD3.X UR17, UR17, -0x1, URZ, UP5, !UPT ;  /* 0xffffffff11117890 */ /* 0x000fe2000affe43f */
[----:B-1----:R-:W-:-:S05]  /*18f0*/  @!P1 IMAD.WIDE R18, R13, 0xc, R18 ;  /* 0x0000000c0d129825 */ /* 0x002fca00078e0212 */
[----:B------:R1:W5:Y:S04]  /*1900*/  @!P1 LDG.E R8, desc[UR38][R18.64] ;  /* 0x0000002612089981 */ /* 0x000368000c1e1900 */
[----:B------:R1:W5:Y:S01]  /*1910*/  @!P1 LDG.E R0, desc[UR38][R18.64+0x4] ;  /* 0x0000042612009981 */ /* 0x000362000c1e1900 */
[----:B------:R-:W-:Y:S01]  /*1920*/  ISETP.GE.AND P1, PT, R7, R12, PT ;  /* 0x0000000c0700720c */ /* 0x000fe20003f26270 */
[----:B------:R-:W-:Y:S01]  /*1930*/  UIADD3.X UR15, UR15, -0x1, URZ, UP6, !UPT ;  /* 0xffffffff0f0f7890 */ /* 0x000fe2000b7fe43f */
[----:B------:R-:W-:Y:S01]  /*1940*/  IMAD.MOV.U32 R13, RZ, RZ, RZ ;  /* 0x000000ffff0d7224 */ /* 0x000fe200078e00ff */
[----:B------:R-:W-:Y:S01]  /*1950*/  UIADD3 UR4, UR9, -0x1, URZ ;  /* 0xffffffff09047890 */ /* 0x000fe2000fffe03f */
[----:B------:R-:W-:Y:S01]  /*1960*/  IMAD.MOV.U32 R6, RZ, RZ, RZ ;  /* 0x000000ffff067224 */ /* 0x000fe200078e00ff */
[----:B------:R-:W-:Y:S01]  /*1970*/  UIADD3 UR5, UR10, -0x1, URZ ;  /* 0xffffffff0a057890 */ /* 0x000fe2000fffe03f */
[----:B------:R-:W-:Y:S01]  /*1980*/  MOV R29, 0x7fffffff ;  /* 0x7fffffff001d7802 */ /* 0x000fe20000000f00 */
[----:B------:R-:W-:-:S06]  /*1990*/  IMAD.MOV.U32 R32, RZ, RZ, RZ ;  /* 0x000000ffff207224 */ /* 0x000fcc00078e00ff */
[----:B-1----:R-:W-:Y:S05]  /*19a0*/  @P1 BRA `(.L_x_12) ;  /* 0x0000000400081947 */ /* 0x002fea0003800000 */
[----:B------:R-:W-:Y:S02]  /*19b0*/  PLOP3.LUT P3, PT, PT, PT, UP0, 0x80, 0x0 ;  /* 0x000000000000781c */ /* 0x000fe40003f6f008 */
[----:B------:R-:W-:Y:S02]  /*19c0*/  IADD3 R28, P2, R25, UR16, RZ ;  /* 0x00000010191c7c10 */ /* 0x000fe4000ff5e0ff */
[----:B------:R-:W-:Y:S02]  /*19d0*/  IADD3 R29, P1, R17, UR14, RZ ;  /* 0x0000000e111d7c10 */ /* 0x000fe4000ff3e0ff */
[----:B------:R-:W-:Y:S02]  /*19e0*/  LEA.HI.X.SX32 R25, R25, UR17, 0x1, P2 ;  /* 0x0000001119197c11 */ /* 0x000fe400090f0eff */
[----:B------:R-:W-:-:S05]  /*19f0*/  LEA.HI.X.SX32 R30, R17, UR15, 0x1, P1 ;  /* 0x0000000f111e7c11 */ /* 0x000fca00088f0eff */
[----:B------:R-:W-:Y:S05]  /*1a00*/  @!P3 BRA `(.L_x_13) ;  /* 0x000000000030b947 */ /* 0x000fea0003800000 */
[----:B------:R-:W-:Y:S02]  /*1a10*/  ULDC UR6, c[0x0][0x8dc] ;  /* 0x0002370000067ab9 */ /* 0x000fe40000000800 */
[----:B------:R-:W-:-:S05]  /*1a20*/  IADD3 R17, P1, R29, UR6, RZ ;  /* 0x000000061d117c10 */ /* 0x000fca000ff3e0ff */
[----:B------:R-:W-:-:S04]  /*1a30*/  IMAD.X R29, RZ, RZ, R30, P1 ;  /* 0x000000ffff1d7224 */ /* 0x000fc800008e061e */
[----:B------:R-:W-:-:S04]  /*1a40*/  IMAD.WIDE.U32 R4, R29, UR20, RZ ;  /* 0x000000141d047c25 */ /* 0x000fc8000f8e00ff */
[----:B------:R-:W-:-:S04]  /*1a50*/  IMAD.WIDE.U32 R18, P1, R17, UR21, R4 ;  /* 0x0000001511127c25 */ /* 0x000fc8000f820004 */
[----:B------:R-:W-:Y:S01]  /*1a60*/  IMAD.WIDE.U32 R4, R17, UR20, RZ ;  /* 0x0000001411047c25 */ /* 0x000fe2000f8e00ff */
[----:B------:R-:W-:-:S03]  /*1a70*/  IADD3.X R27, RZ, RZ, RZ, P1, !PT ;  /* 0x000000ffff1b7210 */ /* 0x000fc60000ffe4ff */
[----:B------:R-:W-:Y:S01]  /*1a80*/  IMAD.MOV.U32 R26, RZ, RZ, R19 ;  /* 0x000000ffff1a7224 */ /* 0x000fe200078e0013 */
[----:B------:R-:W-:-:S05]  /*1a90*/  IADD3 RZ, P1, R5, R18, RZ ;  /* 0x0000001205ff7210 */ /* 0x000fca0007f3e0ff */
[----:B------:R-:W-:-:S04]  /*1aa0*/  IMAD.WIDE.U32.X R4, R29, UR21, R26, P1 ;  /* 0x000000151d047c25 */ /* 0x000fc800088e041a */
[----:B------:R-:W-:Y:S01]  /*1ab0*/  IMAD.MOV.U32 R29, RZ, RZ, R4 ;  /* 0x000000ffff1d7224 */ /* 0x000fe200078e0004 */
[----:B------:R-:W-:-:S07]  /*1ac0*/  MOV R30, R5 ;  /* 0x00000005001e7202 */ /* 0x000fce0000000f00 */
.L_x_13:
[----:B------:R-:W-:Y:S05]  /*1ad0*/  @!P0 BRA `(.L_x_14) ;  /* 0x0000000000308947 */ /* 0x000fea0003800000 */
[----:B------:R-:W-:Y:S02]  /*1ae0*/  ULDC UR6, c[0x0][0x8f4] ;  /* 0x00023d0000067ab9 */ /* 0x000fe40000000800 */
[----:B------:R-:W-:-:S05]  /*1af0*/  IADD3 R17, P1, R28, UR6, RZ ;  /* 0x000000061c117c10 */ /* 0x000fca000ff3e0ff */
[----:B------:R-:W-:-:S04]  /*1b00*/  IMAD.X R25, RZ, RZ, R25, P1 ;  /* 0x000000ffff197224 */ /* 0x000fc800008e0619 */
[----:B------:R-:W-:-:S04]  /*1b10*/  IMAD.WIDE.U32 R4, R25, UR22, RZ ;  /* 0x0000001619047c25 */ /* 0x000fc8000f8e00ff */
[----:B------:R-:W-:-:S04]  /*1b20*/  IMAD.WIDE.U32 R18, P1, R17, UR23, R4 ;  /* 0x0000001711127c25 */ /* 0x000fc8000f820004 */
[----:B------:R-:W-:Y:S01]  /*1b30*/  IMAD.WIDE.U32 R4, R17, UR22, RZ ;  /* 0x0000001611047c25 */ /* 0x000fe2000f8e00ff */
[----:B------:R-:W-:-:S03]  /*1b40*/  MOV R26, R19 ;  /* 0x00000013001a7202 */ /* 0x000fc60000000f00 */
[----:B------:R-:W-:Y:S01]  /*1b50*/  IMAD.X R27, RZ, RZ, RZ, P1 ;  /* 0x000000ffff1b7224 */ /* 0x000fe200008e06ff */
[----:B------:R-:W-:-:S05]  /*1b60*/  IADD3 RZ, P1, R5, R18, RZ ;  /* 0x0000001205ff7210 */ /* 0x000fca0007f3e0ff */
[----:B------:R-:W-:-:S04]  /*1b70*/  IMAD.WIDE.U32.X R4, R25, UR23, R26, P1 ;  /* 0x0000001719047c25 */ /* 0x000fc800088e041a */
[----:B------:R-:W-:Y:S02]  /*1b80*/  IMAD.MOV.U32 R28, RZ, RZ, R4 ;  /* 0x000000ffff1c7224 */ /* 0x000fe400078e0004 */
[----:B------:R-:W-:-:S07]  /*1b90*/  IMAD.MOV.U32 R25, RZ, RZ, R5 ;  /* 0x000000ffff197224 */ /* 0x000fce00078e0005 */
.L_x_14:
[----:B------:R-:W-:Y:S02]  /*1ba0*/  SHF.R.U64 R4, R28, UR30, R25 ;  /* 0x0000001e1c047c19 */ /* 0x000fe40008001219 */
[----:B------:R-:W-:-:S03]  /*1bb0*/  SHF.R.U64 R5, R29, UR26, R30 ;  /* 0x0000001a1d057c19 */ /* 0x000fc6000800121e */
[----:B------:R-:W-:Y:S01]  /*1bc0*/  VIADD R26, R4, UR5 ;  /* 0x00000005041a7c36 */ /* 0x000fe20008000000 */
[----:B------:R-:W-:-:S04]  /*1bd0*/  IADD3 R19, R5, UR4, RZ ;  /* 0x0000000405137c10 */ /* 0x000fc8000fffe0ff */
[----:B------:R-:W-:Y:S02]  /*1be0*/  IABS R17, R19 ;  /* 0x0000001300117213 */ /* 0x000fe40000000000 */
[----:B------:R-:W-:-:S03]  /*1bf0*/  IABS R18, R26 ;  /* 0x0000001a00127213 */ /* 0x000fc60000000000 */
[----:B------:R-:W-:-:S04]  /*1c00*/  IMAD.HI.U32 R4, R17, UR13, RZ ;  /* 0x0000000d11047c27 */ /* 0x000fc8000f8e00ff */
[----:B------:R-:W-:-:S04]  /*1c10*/  IMAD.HI.U32 R5, R18, UR19, RZ ;  /* 0x0000001312057c27 */ /* 0x000fc8000f8e00ff */
[----:B------:R-:W-:Y:S01]  /*1c20*/  IMAD R4, R4, UR29, R17 ;  /* 0x0000001d04047c24 */ /* 0x000fe2000f8e0211 */
[----:B------:R-:W-:Y:S01]  /*1c30*/  MOV R17, UR32 ;  /* 0x0000002000117c02 */ /* 0x000fe20008000f00 */
[----:B------:R-:W-:Y:S02]  /*1c40*/  IMAD R5, R5, UR31, R18 ;  /* 0x0000001f05057c24 */ /* 0x000fe4000f8e0212 */
[----:B------:R-:W-:Y:S01]  /*1c50*/  IMAD.U32 R18, RZ, RZ, UR33 ;  /* 0x00000021ff127e24 */ /* 0x000fe2000f8e00ff */
[----:B------:R-:W-:Y:S02]  /*1c60*/  ISETP.LT.U32.AND P1, PT, R4, UR28, PT ;  /* 0x0000001c04007c0c */ /* 0x000fe4000bf21070 */
[----:B------:R-:W-:-:S11]  /*1c70*/  ISETP.LT.U32.AND P2, PT, R5, UR27, PT ;  /* 0x0000001b05007c0c */ /* 0x000fd6000bf41070 */
[----:B------:R-:W-:Y:S01]  /*1c80*/  @!P1 VIADD R4, R4, -UR28 ;  /* 0x8000001c04049c36 */ /* 0x000fe20008000000 */
[----:B------:R-:W-:Y:S02]  /*1c90*/  ISETP.GE.AND P1, PT, R26, RZ, PT ;  /* 0x000000ff1a00720c */ /* 0x000fe40003f26270 */
[----:B------:R-:W-:Y:S02]  /*1ca0*/  @!P2 IADD3 R5, R5, -UR27, RZ ;  /* 0x8000001b0505ac10 */ /* 0x000fe4000fffe0ff */
[----:B------:R-:W-:Y:S02]  /*1cb0*/  ISETP.LT.U32.AND P3, PT, R4, UR28, PT ;  /* 0x0000001c04007c0c */ /* 0x000fe4000bf61070 */
[----:B------:R-:W-:Y:S02]  /*1cc0*/  ISETP.LT.U32.AND P4, PT, R5, UR27, PT ;  /* 0x0000001b05007c0c */ /* 0x000fe4000bf81070 */
[----:B------:R-:W-:-:S09]  /*1cd0*/  ISETP.GE.AND P2, PT, R19, RZ, PT ;  /* 0x000000ff1300720c */ /* 0x000fd20003f46270 */
[----:B------:R-:W-:Y:S01]  /*1ce0*/  @!P3 VIADD R4, R4, -UR28 ;  /* 0x8000001c0404bc36 */ /* 0x000fe20008000000 */
[----:B------:R-:W-:Y:S01]  /*1cf0*/  PLOP3.LUT P3, PT, PT, PT, UP4, 0x80, 0x0 ;  /* 0x000000000000781c */ /* 0x000fe20003f6f048 */
[----:B------:R-:W-:Y:S01]  /*1d00*/  @!P4 VIADD R5, R5, -UR27 ;  /* 0x8000001b0505cc36 */ /* 0x000fe20008000000 */
[----:B------:R-:W-:Y:S01]  /*1d10*/  PLOP3.LUT P4, PT, PT, PT, UP2, 0x80, 0x0 ;  /* 0x000000000000781c */ /* 0x000fe20003f8f028 */
[----:B------:R-:W-:-:S03]  /*1d20*/  @!P2 IMAD.MOV R4, RZ, RZ, -R4 ;  /* 0x000000ffff04a224 */ /* 0x000fc600078e0a04 */
[----:B------:R-:W-:Y:S02]  /*1d30*/  @!P1 IADD3 R5, -R5, RZ, RZ ;  /* 0x000000ff05059210 */ /* 0x000fe40007ffe1ff */
[----:B------:R-:W-:Y:S02]  /*1d40*/  SEL R4, R17, R4, !P3 ;  /* 0x0000000411047207 */ /* 0x000fe40005800000 */
[----:B------:R-:W-:Y:S02]  /*1d50*/  SEL R5, R18, R5, !P4 ;  /* 0x0000000512057207 */ /* 0x000fe40006000000 */
[----:B------:R-:W-:Y:S01]  /*1d60*/  PLOP3.LUT P1, PT, PT, PT, UP3, 0x80, 0x0 ;  /* 0x000000000000781c */ /* 0x000fe20003f2f038 */
[----:B------:R-:W-:Y:S02]  /*1d70*/  IMAD.IADD R18, R19, 0x1, -R4 ;  /* 0x0000000113127824 */ /* 0x000fe400078e0a04 */
[----:B------:R-:W-:-:S04]  /*1d80*/  IMAD.IADD R5, R26, 0x1, -R5 ;  /* 0x000000011a057824 */ /* 0x000fc800078e0a05 */
[----:B------:R-:W-:Y:S01]  /*1d90*/  IMAD R29, R18, R5, RZ ;  /* 0x00000005121d7224 */ /* 0x000fe200078e02ff */
[----:B------:R-:W-:-:S04]  /*1da0*/  SEL R4, R5, R18, !P1 ;  /* 0x0000001205047207 */ /* 0x000fc80004800000 */
[----:B------:R-:W-:Y:S02]  /*1db0*/  SHF.R.S32.HI R5, RZ, 0x1f, R4 ;  /* 0x0000001fff057819 */ /* 0x000fe40000011404 */
[----:B------:R-:W-:-:S07]  /*1dc0*/  SHF.R.S32.HI R32, RZ, 0x1f, R29 ;  /* 0x0000001fff207819 */ /* 0x000fce000001141d */
.L_x_12:
[----:B------:R-:W-:Y:S05]  /*1dd0*/  BSYNC B0 ;  /* 0x0000000000007941 */ /* 0x000fea0003800000 */
.L_x_11:
[----:B------:R-:W1:Y:S01]  /*1de0*/  SHFL.UP PT, R18, R29, 0x1, RZ ;  /* 0x042000001d127989 */ /* 0x000e6200000e00ff */
[C---:B------:R-:W-:Y:S02]  /*1df0*/  ISETP.NE.AND P2, PT, R21.reuse, RZ, PT ;  /* 0x000000ff1500720c */ /* 0x040fe40003f45270 */
[C---:B------:R-:W-:Y:S01]  /*1e00*/  ISETP.GE.U32.AND P3, PT, R21.reuse, 0x2, PT ;  /* 0x000000021500780c */ /* 0x040fe20003f66070 */
[----:B------:R-:W2:Y:S01]  /*1e10*/  SHFL.UP PT, R17, R32, 0x1, RZ ;  /* 0x0420000020117989 */ /* 0x000ea200000e00ff */
[C---:B------:R-:W-:Y:S02]  /*1e20*/  ISETP.GE.U32.AND P4, PT, R21.reuse, 0x4, PT ;  /* 0x000000041500780c */ /* 0x040fe40003f86070 */
[C---:B------:R-:W-:Y:S02]  /*1e30*/  ISETP.GE.U32.AND P5, PT, R21.reuse, 0x8, PT ;  /* 0x000000081500780c */ /* 0x040fe40003fa6070 */
[----:B------:R-:W-:Y:S02]  /*1e40*/  ISETP.GE.U32.AND P6, PT, R21, 0x10, PT ;  /* 0x000000101500780c */ /* 0x000fe40003fc6070 */
[----:B-1----:R-:W-:-:S02]  /*1e50*/  SEL R18, R18, RZ, P2 ;  /* 0x000000ff12127207 */ /* 0x002fc40001000000 */
[----:B--2---:R-:W-:Y:S02]  /*1e60*/  SEL R17, R17, RZ, P2 ;  /* 0x000000ff11117207 */ /* 0x004fe40001000000 */
[----:B------:R-:W-:-:S04]  /*1e70*/  IADD3 R25, P1, R18, R29, RZ ;  /* 0x0000001d12197210 */ /* 0x000fc80007f3e0ff */
[----:B------:R-:W-:Y:S01]  /*1e80*/  IADD3.X R26, R17, R32, RZ, P1, !PT ;  /* 0x00000020111a7210 */ /* 0x000fe20000ffe4ff */
[----:B------:R-:W1:Y:S04]  /*1e90*/  SHFL.UP PT, R18, R25, 0x2, RZ ;  /* 0x0440000019127989 */ /* 0x000e6800000e00ff */
[----:B------:R-:W2:Y:S01]  /*1ea0*/  SHFL.UP PT, R17, R26, 0x2, RZ ;  /* 0x044000001a117989 */ /* 0x000ea200000e00ff */
[----:B-1----:R-:W-:-:S04]  /*1eb0*/  SEL R18, R18, RZ, P3 ;  /* 0x000000ff12127207 */ /* 0x002fc80001800000 */
[----:B------:R-:W-:Y:S02]  /*1ec0*/  IADD3 R19, P1, R18, R25, RZ ;  /* 0x0000001912137210 */ /* 0x000fe40007f3e0ff */
[----:B--2---:R-:W-:-:S03]  /*1ed0*/  SEL R17, R17, RZ, P3 ;  /* 0x000000ff11117207 */ /* 0x004fc60001800000 */
[----:B------:R-:W1:Y:S02]  /*1ee0*/  SHFL.UP PT, R18, R19, 0x4, RZ ;  /* 0x0480000013127989 */ /* 0x000e6400000e00ff */
[----:B------:R-:W-:-:S05]  /*1ef0*/  IMAD.X R28, R17, 0x1, R26, P1 ;  /* 0x00000001111c7824 */ /* 0x000fca00008e061a */
        /* <DEDUP_REMOVED lines=10> */
[----:B------:R-:W1:Y:S01]  /*1fa0*/  SHFL.UP PT, R18, R19, 0x10, RZ ;  /* 0x0600000013127989 */ /* 0x000e6200000e00ff */
[----:B------:R-:W-:-:S05]  /*1fb0*/  IADD3.X R28, R17, R26, RZ, P1, !PT ;  /* 0x0000001a111c7210 */ /* 0x000fca0000ffe4ff */
[----:B------:R-:W2:Y:S01]  /*1fc0*/  SHFL.UP PT, R17, R28, 0x10, RZ ;  /* 0x060000001c117989 */ /* 0x000ea200000e00ff */
[----:B-1----:R-:W-:-:S04]  /*1fd0*/  SEL R18, R18, RZ, P6 ;  /* 0x000000ff12127207 */ /* 0x002fc80003000000 */
[----:B------:R-:W-:Y:S02]  /*1fe0*/  IADD3 R26, P1, R18, R19, RZ ;  /* 0x00000013121a7210 */ /* 0x000fe40007f3e0ff */
[----:B--2---:R-:W-:-:S05]  /*1ff0*/  SEL R17, R17, RZ, P6 ;  /* 0x000000ff11117207 */ /* 0x004fca0003000000 */
[----:B------:R-:W-:Y:S01]  /*2000*/  IMAD.X R25, R17, 0x1, R28, P1 ;  /* 0x0000000111197824 */ /* 0x000fe200008e061c */
[----:B------:R-:W-:-:S04]  /*2010*/  ISETP.GT.U32.AND P1, PT, R26, UR8, PT ;  /* 0x000000081a007c0c */ /* 0x000fc8000bf24070 */
[----:B------:R-:W-:-:S13]  /*2020*/  ISETP.GT.U32.AND.EX P1, PT, R25, UR7, PT, P1 ;  /* 0x0000000719007c0c */ /* 0x000fda000bf24110 */
[----:B------:R-:W-:-:S04]  /*2030*/  VOTE.ANY R17, PT, P1 ;  /* 0x0000000000117806 */ /* 0x000fc800008e0100 */
[----:B------:R-:W-:-:S13]  /*2040*/  ISETP.NE.AND P1, PT, R17, RZ, PT ;  /* 0x000000ff1100720c */ /* 0x000fda0003f25270 */
[----:B------:R-:W-:Y:S05]  /*2050*/  @P1 BRA `(.L_x_15) ;  /* 0x0000000800701947 */ /* 0x000fea0003800000 */
[----:B------:R-:W1:Y:S01]  /*2060*/  LDC R12, c[0x0][0x910] ;  /* 0x00024400ff0c7b82 */ /* 0x000e620000000800 */
[----:B------:R-:W-:Y:S01]  /*2070*/  IMAD.MOV.U32 R27, RZ, RZ, R25 ;  /* 0x000000ffff1b7224 */ /* 0x000fe200078e0019 */
[----:B------:R-:W-:Y:S01]  /*2080*/  ULDC UR13, c[0x0][0x8f4] ;  /* 0x00023d00000d7ab9 */ /* 0x000fe20000000800 */
[----:B------:R-:W-:Y:S01]  /*2090*/  ULDC UR6, c[0x0][0x8dc] ;  /* 0x0002370000067ab9 */ /* 0x000fe20000000800 */
[----:B------:R-:W-:Y:S01]  /*20a0*/  ULDC UR19, c[0x0][0x8d8] ;  /* 0x0002360000137ab9 */ /* 0x000fe20000000800 */
[----:B------:R-:W-:Y:S01]  /*20b0*/  ULDC UR24, c[0x0][0x8f0] ;  /* 0x00023c0000187ab9 */ /* 0x000fe20000000800 */
[----:B------:R-:W-:Y:S01]  /*20c0*/  ULDC.64 UR20, c[0x0][0x8d0] ;  /* 0x0002340000147ab9 */ /* 0x000fe20000000a00 */
[----:B------:R-:W-:-:S05]  /*20d0*/  ULDC.64 UR22, c[0x0][0x8e8] ;  /* 0x00023a0000167ab9 */ /* 0x000fca0000000a00 */
.L_x_20:
[----:B------:R-:W-:Y:S01]  /*20e0*/  MOV R7, R11 ;  /* 0x0000000b00077202 */ /* 0x000fe20000000f00 */
[----:B------:R-:W-:Y:S01]  /*20f0*/  VIADD R11, R11, 0x20 ;  /* 0x000000200b0b7836 */ /* 0x000fe20000000000 */
[----:B-----5:R-:W-:Y:S01]  /*2100*/  MOV R17, R8 ;  /* 0x0000000800117202 */ /* 0x020fe20000000f00 */
[----:B------:R-:W-:-:S03]  /*2110*/  IMAD.MOV.U32 R25, RZ, RZ, R0 ;  /* 0x000000ffff197224 */ /* 0x000fc600078e0000 */
[----:B-1----:R-:W-:-:S13]  /*2120*/  ISETP.GE.AND P1, PT, R11, R12, PT ;  /* 0x0000000c0b00720c */ /* 0x002fda0003f26270 */
[----:B------:R-:W1:Y:S01]  /*2130*/  @!P1 LDC.64 R18, c[0x0][0x918] ;  /* 0x00024600ff129b82 */ /* 0x000e620000000a00 */
[----:B------:R-:W-:Y:S01]  /*2140*/  @!P1 VIADD R13, R7, 0x20 ;  /* 0x00000020070d9836 */ /* 0x000fe20000000000 */
[----:B------:R2:W3:Y:S01]  /*2150*/  SHFL.IDX PT, R6, R27, 0x1f, 0x1f ;  /* 0x03e01f001b067f89 */ /* 0x0004e200000e0000 */
[----:B------:R-:W-:Y:S02]  /*2160*/  BSSY B0, `(.L_x_16) ;  /* 0x0000064000007945 */ /* 0x000fe40003800000 */
[----:B-1----:R-:W-:-:S05]  /*2170*/  @!P1 IMAD.WIDE R18, R13, 0xc, R18 ;  /* 0x0000000c0d129825 */ /* 0x002fca00078e0212 */
[----:B------:R2:W5:Y:S04]  /*2180*/  @!P1 LDG.E R8, desc[UR38][R18.64] ;  /* 0x0000002612089981 */ /* 0x000568000c1e1900 */
[----:B------:R2:W5:Y:S01]  /*2190*/  @!P1 LDG.E R0, desc[UR38][R18.64+0x4] ;  /* 0x0000042612009981 */ /* 0x000562000c1e1900 */
[----:B------:R-:W-:Y:S01]  /*21a0*/  ISETP.GE.AND P1, PT, R7, R12, PT ;  /* 0x0000000c0700720c */ /* 0x000fe20003f26270 */
[----:B------:R-:W-:Y:S01]  /*21b0*/  IMAD.MOV.U32 R29, RZ, RZ, 0x7fffffff ;  /* 0x7fffffffff1d7424 */ /* 0x000fe200078e00ff */
[----:B------:R-:W-:Y:S01]  /*21c0*/  MOV R32, RZ ;  /* 0x000000ff00207202 */ /* 0x000fe20000000f00 */
[----:B------:R2:W1:Y:S10]  /*21d0*/  SHFL.IDX PT, R13, R26, 0x1f, 0x1f ;  /* 0x03e01f001a0d7f89 */ /* 0x00047400000e0000 */
[----:B--23--:R-:W-:Y:S05]  /*21e0*/  @P1 BRA `(.L_x_17) ;  /* 0x00000004006c1947 */ /* 0x00cfea0003800000 */
[----:B------:R-:W-:Y:S02]  /*21f0*/  IABS R32, R9 ;  /* 0x0000000900207213 */ /* 0x000fe40000000000 */
[C---:B------:R-:W-:Y:S02]  /*2200*/  IADD3 R29, P1, R17.reuse, UR14, RZ ;  /* 0x0000000e111d7c10 */ /* 0x040fe4000ff3e0ff */
[----:B------:R-:W2:Y:S02]  /*2210*/  I2F.RP R4, R32 ;  /* 0x0000002000047306 */ /* 0x000ea40000209400 */
[----:B------:R-:W-:Y:S02]  /*2220*/  LEA.HI.X.SX32 R30, R17, UR15, 0x1, P1 ;  /* 0x0000000f111e7c11 */ /* 0x000fe400088f0eff */
[----:B------:R-:W-:-:S04]  /*2230*/  IADD3 R17, P1, R25, UR16, RZ ;  /* 0x0000001019117c10 */ /* 0x000fc8000ff3e0ff */
[----:B------:R-:W-:Y:S02]  /*2240*/  LEA.HI.X.SX32 R28, R25, UR17, 0x1, P1 ;  /* 0x00000011191c7c11 */ /* 0x000fe400088f0eff */
[----:B------:R-:W-:Y:S01]  /*2250*/  PLOP3.LUT P1, PT, PT, PT, UP0, 0x80, 0x0 ;  /* 0x000000000000781c */ /* 0x000fe20003f2f008 */
[----:B--2---:R-:W2:Y:S02]  /*2260*/  MUFU.RCP R4, R4 ;  /* 0x0000000400047308 */ /* 0x004ea40000001000 */
[----:B--2---:R-:W-:-:S06]  /*2270*/  VIADD R5, R4, 0xffffffe ;  /* 0x0ffffffe04057836 */ /* 0x004fcc0000000000 */
[----:B------:R-:W2:Y:S02]  /*2280*/  F2I.FTZ.U32.TRUNC.NTZ R31, R5 ;  /* 0x00000005001f7305 */ /* 0x000ea4000021f000 */
[----:B--2---:R-:W-:Y:S02]  /*2290*/  IMAD.MOV R33, RZ, RZ, -R31 ;  /* 0x000000ffff217224 */ /* 0x004fe400078e0a1f */
[----:B------:R-:W-:Y:S05]  /*22a0*/  @!P1 BRA `(.L_x_18) ;  /* 0x00000000002c9947 */ /* 0x000fea0003800000 */
[----:B------:R-:W-:-:S04]  /*22b0*/  IADD3 R29, P1, R29, UR6, RZ ;  /* 0x000000061d1d7c10 */ /* 0x000fc8000ff3e0ff */
[----:B------:R-:W-:-:S05]  /*22c0*/  IADD3.X R25, RZ, R30, RZ, P1, !PT ;  /* 0x0000001eff197210 */ /* 0x000fca0000ffe4ff */
[----:B------:R-:W-:-:S04]  /*22d0*/  IMAD.WIDE.U32 R4, R25, UR20, RZ ;  /* 0x0000001419047c25 */ /* 0x000fc8000f8e00ff */
[----:B------:R-:W-:-:S04]  /*22e0*/  IMAD.WIDE.U32 R18, P1, R29, UR21, R4 ;  /* 0x000000151d127c25 */ /* 0x000fc8000f820004 */
[----:B------:R-:W-:-:S04]  /*22f0*/  IMAD.WIDE.U32 R4, R29, UR20, RZ ;  /* 0x000000141d047c25 */ /* 0x000fc8000f8e00ff */
[----:B------:R-:W-:Y:S01]  /*2300*/  IMAD.X R27, RZ, RZ, RZ, P1 ;  /* 0x000000ffff1b7224 */ /* 0x000fe200008e06ff */
[----:B------:R-:W-:Y:S01]  /*2310*/  IADD3 RZ, P1, R5, R18, RZ ;  /* 0x0000001205ff7210 */ /* 0x000fe20007f3e0ff */
[----:B------:R-:W-:-:S04]  /*2320*/  IMAD.MOV.U32 R26, RZ, RZ, R19 ;  /* 0x000000ffff1a7224 */ /* 0x000fc800078e0013 */
[----:B------:R-:W-:-:S04]  /*2330*/  IMAD.WIDE.U32.X R4, R25, UR21, R26, P1 ;  /* 0x0000001519047c25 */ /* 0x000fc800088e041a */
[----:B------:R-:W-:Y:S01]  /*2340*/  IMAD.MOV.U32 R30, RZ, RZ, R5 ;  /* 0x000000ffff1e7224 */ /* 0x000fe200078e0005 */
[----:B------:R-:W-:-:S07]  /*2350*/  MOV R29, R4 ;  /* 0x00000004001d7202 */ /* 0x000fce0000000f00 */
.L_x_18:
[----:B------:R-:W-:Y:S05]  /*2360*/  @!P0 BRA `(.L_x_19) ;  /* 0x00000000002c8947 */ /* 0x000fea0003800000 */
        /* <DEDUP_REMOVED lines=11> */
.L_x_19:
[----:B------:R-:W-:Y:S01]  /*2420*/  SHF.R.U64 R17, R17, UR24, R28 ;  /* 0x0000001811117c19 */ /* 0x000fe2000800121c */
[----:B------:R-:W-:Y:S01]  /*2430*/  IMAD.MOV.U32 R5, RZ, RZ, R33 ;  /* 0x000000ffff057224 */ /* 0x000fe200078e0021 */
[----:B------:R-:W-:Y:S02]  /*2440*/  IABS R4, R9 ;  /* 0x0000000900047213 */ /* 0x000fe40000000000 */
[----:B------:R-:W-:Y:S01]  /*2450*/  IABS R26, R10 ;  /* 0x0000000a001a7213 */ /* 0x000fe20000000000 */
[----:B------:R-:W-:Y:S01]  /*2460*/  VIADD R19, R17, UR5 ;  /* 0x0000000511137c36 */ /* 0x000fe20008000000 */
[----:B------:R-:W-:Y:S01]  /*2470*/  IADD3 R25, RZ, -R4, RZ ;  /* 0x80000004ff197210 */ /* 0x000fe20007ffe0ff */
[----:B------:R-:W-:Y:S01]  /*2480*/  IMAD R17, R5, R32, RZ ;  /* 0x0000002005117224 */ /* 0x000fe200078e02ff */
[----:B------:R-:W-:Y:S01]  /*2490*/  SHF.R.U64 R29, R29, UR19, R30 ;  /* 0x000000131d1d7c19 */ /* 0x000fe2000800121e */
[----:B------:R-:W-:Y:S01]  /*24a0*/  IMAD.MOV.U32 R4, RZ, RZ, RZ ;  /* 0x000000ffff047224 */ /* 0x000fe200078e00ff */
[----:B------:R-:W-:Y:S01]  /*24b0*/  IABS R18, R19 ;  /* 0x0000001300127213 */ /* 0x000fe20000000000 */
[----:B------:R-:W-:Y:S01]  /*24c0*/  IMAD.MOV.U32 R5, RZ, RZ, R31 ;  /* 0x000000ffff057224 */ /* 0x000fe200078e001f */
[----:B------:R-:W-:Y:S01]  /*24d0*/  IABS R30, R10 ;  /* 0x0000000a001e7213 */ /* 0x000fe20000000000 */
[----:B------:R-:W-:Y:S01]  /*24e0*/  IMAD.HI.U32 R4, R31, R17, R4 ;  /* 0x000000111f047227 */ /* 0x000fe200078e0004 */
[----:B------:R-:W-:-:S03]  /*24f0*/  MOV R17, R18 ;  /* 0x0000001200117202 */ /* 0x000fc60000000f00 */
[----:B------:R-:W-:Y:S02]  /*2500*/  IMAD.MOV.U32 R5, RZ, RZ, R25 ;  /* 0x000000ffff057224 */ /* 0x000fe400078e0019 */
[----:B------:R-:W2:Y:S01]  /*2510*/  I2F.RP R25, R26 ;  /* 0x0000001a00197306 */ /* 0x000ea20000209400 */
[----:B------:R-:W-:-:S04]  /*2520*/  IMAD.HI.U32 R4, R4, R17, RZ ;  /* 0x0000001104047227 */ /* 0x000fc800078e00ff */
[----:B------:R-:W-:Y:S02]  /*2530*/  IMAD R17, R4, R5, R17 ;  /* 0x0000000504117224 */ /* 0x000fe400078e0211 */
[----:B------:R-:W-:-:S03]  /*2540*/  VIADD R18, R29, UR4 ;  /* 0x000000041d127c36 */ /* 0x000fc60008000000 */
[----:B------:R-:W-:Y:S02]  /*2550*/  ISETP.GT.U32.AND P1, PT, R32, R17, PT ;  /* 0x000000112000720c */ /* 0x000fe40003f24070 */
[----:B------:R-:W-:Y:S01]  /*2560*/  IABS R29, R18 ;  /* 0x00000012001d7213 */ /* 0x000fe20000000000 */
[----:B--2---:R-:W2:Y:S10]  /*2570*/  MUFU.RCP R25, R25 ;  /* 0x0000001900197308 */ /* 0x004eb40000001000 */
[----:B------:R-:W-:Y:S01]  /*2580*/  @!P1 IMAD.IADD R17, R17, 0x1, -R32 ;  /* 0x0000000111119824 */ /* 0x000fe200078e0a20 */
[----:B--2---:R-:W-:Y:S01]  /*2590*/  IADD3 R4, R25, 0xffffffe, RZ ;  /* 0x0ffffffe19047810 */ /* 0x004fe20007ffe0ff */
[----:B------:R-:W-:-:S03]  /*25a0*/  IMAD.MOV R25, RZ, RZ, -R30 ;  /* 0x000000ffff197224 */ /* 0x000fc600078e0a1e */
[----:B------:R2:W3:Y:S02]  /*25b0*/  F2I.FTZ.U32.TRUNC.NTZ R5, R4 ;  /* 0x0000000400057305 */ /* 0x0004e4000021f000 */
[----:B--2---:R-:W-:Y:S01]  /*25c0*/  MOV R4, RZ ;  /* 0x000000ff00047202 */ /* 0x004fe20000000f00 */
[----:B---3--:R-:W-:-:S04]  /*25d0*/  IMAD.MOV R27, RZ, RZ, -R5 ;  /* 0x000000ffff1b7224 */ /* 0x008fc800078e0a05 */
[----:B------:R-:W-:-:S04]  /*25e0*/  IMAD R27, R27, R26, RZ ;  /* 0x0000001a1b1b7224 */ /* 0x000fc800078e02ff */
[----:B------:R-:W-:-:S04]  /*25f0*/  IMAD.HI.U32 R28, R5, R27, R4 ;  /* 0x0000001b051c7227 */ /* 0x000fc800078e0004 */
[----:B------:R-:W-:-:S04]  /*2600*/  IMAD.MOV.U32 R5, RZ, RZ, R29 ;  /* 0x000000ffff057224 */ /* 0x000fc800078e001d */
[----:B------:R-:W-:-:S04]  /*2610*/  IMAD.HI.U32 R4, R28, R5, RZ ;  /* 0x000000051c047227 */ /* 0x000fc800078e00ff */
[----:B------:R-:W-:-:S05]  /*2620*/  IMAD R5, R4, R25, R5 ;  /* 0x0000001904057224 */ /* 0x000fca00078e0205 */
[----:B------:R-:W-:-:S13]  /*2630*/  ISETP.GT.U32.AND P1, PT, R26, R5, PT ;  /* 0x000000051a00720c */ /* 0x000fda0003f24070 */
[----:B------:R-:W-:Y:S02]  /*2640*/  @!P1 IADD3 R5, R5, -R26, RZ ;  /* 0x8000001a05059210 */ /* 0x000fe40007ffe0ff */
[----:B------:R-:W-:-:S13]  /*2650*/  ISETP.GT.U32.AND P1, PT, R32, R17, PT ;  /* 0x000000112000720c */ /* 0x000fda0003f24070 */
[----:B------:R-:W-:Y:S01]  /*2660*/  @!P1 IMAD.IADD R17, R17, 0x1, -R32 ;  /* 0x0000000111119824 */ /* 0x000fe200078e0a20 */
[----:B------:R-:W-:-:S04]  /*2670*/  ISETP.GT.U32.AND P1, PT, R26, R5, PT ;  /* 0x000000051a00720c */ /* 0x000fc80003f24070 */
[----:B------:R-:W-:-:S09]  /*2680*/  MOV R4, R17 ;  /* 0x0000001100047202 */ /* 0x000fd20000000f00 */
[----:B------:R-:W-:Y:S01]  /*2690*/  @!P1 IMAD.IADD R5, R5, 0x1, -R26 ;  /* 0x0000000105059824 */ /* 0x000fe200078e0a1a */
[----:B------:R-:W-:-:S13]  /*26a0*/  ISETP.GE.AND P1, PT, R19, RZ, PT ;  /* 0x000000ff1300720c */ /* 0x000fda0003f26270 */
[----:B------:R-:W-:Y:S01]  /*26b0*/  @!P1 IMAD.MOV R4, RZ, RZ, -R4 ;  /* 0x000000ffff049224 */ /* 0x000fe200078e0a04 */
[----:B------:R-:W-:-:S13]  /*26c0*/  ISETP.GE.AND P1, PT, R18, RZ, PT ;  /* 0x000000ff1200720c */ /* 0x000fda0003f26270 */
[----:B------:R-:W-:Y:S01]  /*26d0*/  @!P1 IMAD.MOV R5, RZ, RZ, -R5 ;  /* 0x000000ffff059224 */ /* 0x000fe200078e0a05 */
[----:B------:R-:W-:-:S13]  /*26e0*/  ISETP.NE.AND P1, PT, RZ, UR10, PT ;  /* 0x0000000aff007c0c */ /* 0x000fda000bf25270 */
[----:B------:R-:W-:Y:S02]  /*26f0*/  @!P1 LOP3.LUT R4, RZ, UR10, RZ, 0x33, !PT ;  /* 0x0000000aff049c12 */ /* 0x000fe4000f8e33ff */
[----:B------:R-:W-:Y:S02]  /*2700*/  ISETP.NE.AND P1, PT, RZ, UR9, PT ;  /* 0x00000009ff007c0c */ /* 0x000fe4000bf25270 */
[----:B------:R-:W-:-:S11]  /*2710*/  IADD3 R4, -R4, R19, RZ ;  /* 0x0000001304047210 */ /* 0x000fd60007ffe1ff */
[----:B------:R-:W-:Y:S02]  /*2720*/  @!P1 LOP3.LUT R5, RZ, UR9, RZ, 0x33, !PT ;  /* 0x00000009ff059c12 */ /* 0x000fe4000f8e33ff */
[----:B------:R-:W-:-:S03]  /*2730*/  PLOP3.LUT P1, PT, PT, PT, UP3, 0x80, 0x0 ;  /* 0x000000000000781c */ /* 0x000fc60003f2f038 */
[----:B------:R-:W-:-:S04]  /*2740*/  IMAD.IADD R5, R18, 0x1, -R5 ;  /* 0x0000000112057824 */ /* 0x000fc800078e0a05 */
[CC--:B------:R-:W-:Y:S01]  /*2750*/  IMAD R29, R4.reuse, R5.reuse, RZ ;  /* 0x00000005041d7224 */ /* 0x0c0fe200078e02ff */
[----:B------:R-:W-:-:S04]  /*2760*/  SEL R17, R4, R5, !P1 ;  /* 0x0000000504117207 */ /* 0x000fc80004800000 */
[--C-:B------:R-:W-:Y:S01]  /*2770*/  SHF.R.S32.HI R5, RZ, 0x1f, R17.reuse ;  /* 0x0000001fff057819 */ /* 0x100fe20000011411 */
[----:B------:R-:W-:Y:S01]  /*2780*/  IMAD.MOV.U32 R4, RZ, RZ, R17 ;  /* 0x000000ffff047224 */ /* 0x000fe200078e0011 */
[----:B------:R-:W-:-:S07]  /*2790*/  SHF.R.S32.HI R32, RZ, 0x1f, R29 ;  /* 0x0000001fff207819 */ /* 0x000fce000001141d */
.L_x_17:
[----:B------:R-:W-:Y:S05]  /*27a0*/  BSYNC B0 ;  /* 0x0000000000007941 */ /* 0x000fea0003800000 */
.L_x_16:
[----:B------:R-:W2:Y:S04]  /*27b0*/  SHFL.UP PT, R18, R29, 0x1, RZ ;  /* 0x042000001d127989 */ /* 0x000ea800000e00ff */
[----:B------:R-:W3:Y:S01]  /*27c0*/  SHFL.UP PT, R17, R32, 0x1, RZ ;  /* 0x0420000020117989 */ /* 0x000ee200000e00ff */
[----:B--2---:R-:W-:Y:S02]  /*27d0*/  SEL R18, R18, RZ, P2 ;  /* 0x000000ff12127207 */ /* 0x004fe40001000000 */
[----:B---3--:R-:W-:Y:S02]  /*27e0*/  SEL R17, R17, RZ, P2 ;  /* 0x000000ff11117207 */ /* 0x008fe40001000000 */
[----:B------:R-:W-:-:S04]  /*27f0*/  IADD3 R25, P1, R18, R29, RZ ;  /* 0x0000001d12197210 */ /* 0x000fc80007f3e0ff */
[----:B------:R-:W-:Y:S01]  /*2800*/  IADD3.X R26, R17, R32, RZ, P1, !PT ;  /* 0x00000020111a7210 */ /* 0x000fe20000ffe4ff */
[----:B------:R-:W2:Y:S04]  /*2810*/  SHFL.UP PT, R18, R25, 0x2, RZ ;  /* 0x0440000019127989 */ /* 0x000ea800000e00ff */
[----:B------:R-:W3:Y:S01]  /*2820*/  SHFL.UP PT, R17, R26, 0x2, RZ ;  /* 0x044000001a117989 */ /* 0x000ee200000e00ff */
[----:B--2---:R-:W-:Y:S02]  /*2830*/  SEL R18, R18, RZ, P3 ;  /* 0x000000ff12127207 */ /* 0x004fe40001800000 */
[----:B---3--:R-:W-:Y:S02]  /*2840*/  SEL R17, R17, RZ, P3 ;  /* 0x000000ff11117207 */ /* 0x008fe40001800000 */
[----:B------:R-:W-:-:S05]  /*2850*/  IADD3 R27, P1, R18, R25, RZ ;  /* 0x00000019121b7210 */ /* 0x000fca0007f3e0ff */
[----:B------:R-:W-:Y:S01]  /*2860*/  IMAD.X R30, R17, 0x1, R26, P1 ;  /* 0x00000001111e7824 */ /* 0x000fe200008e061a */
        /* <DEDUP_REMOVED lines=18> */
[----:B-1----:R-:W-:-:S05]  /*2990*/  IADD3 R26, P1, R18, R13, RZ ;  /* 0x0000000d121a7210 */ /* 0x002fca0007f3e0ff */
[----:B------:R-:W-:Y:S01]  /*29a0*/  IMAD.X R27, R19, 0x1, R6, P1 ;  /* 0x00000001131b7824 */ /* 0x000fe200008e0606 */
[----:B------:R-:W-:-:S04]  /*29b0*/  ISETP.GT.U32.AND P1, PT, R26, UR8, PT ;  /* 0x000000081a007c0c */ /* 0x000fc8000bf24070 */
[----:B------:R-:W-:-:S13]  /*29c0*/  ISETP.GT.U32.AND.EX P1, PT, R27, UR7, PT, P1 ;  /* 0x000000071b007c0c */ /* 0x000fda000bf24110 */
[----:B------:R-:W-:-:S04]  /*29d0*/  VOTE.ANY R17, PT, P1 ;  /* 0x0000000000117806 */ /* 0x000fc800008e0100 */
[----:B------:R-:W-:-:S13]  /*29e0*/  ISETP.NE.AND P1, PT, R17, RZ, PT ;  /* 0x000000ff1100720c */ /* 0x000fda0003f25270 */
[----:B------:R-:W-:Y:S05]  /*29f0*/  @!P1 BRA `(.L_x_20) ;  /* 0xfffffff400b89947 */ /* 0x000fea000383ffff */
[----:B------:R-:W-:Y:S01]  /*2a00*/  MOV R26, R18 ;  /* 0x00000012001a7202 */ /* 0x000fe20000000f00 */
[----:B------:R-:W-:-:S07]  /*2a10*/  IMAD.MOV.U32 R25, RZ, RZ, R19 ;  /* 0x000000ffff197224 */ /* 0x000fce00078e0013 */
.L_x_15:
[----:B------:R-:W1:Y:S08]  /*2a20*/  BREV R17, R17 ;  /* 0x0000001100117301 */ /* 0x000e700000000000 */
[----:B-1----:R-:W1:Y:S02]  /*2a30*/  FLO.U32.SH R11, R17 ;  /* 0x00000011000b7300 */ /* 0x002e6400000e0400 */
[----:B-1----:R-:W1:Y:S02]  /*2a40*/  SHFL.IDX PT, R7, R7, R11, 0x1f ;  /* 0x00001f0b07077589 */ /* 0x002e6400000e0000 */
[----:B-1----:R-:W-:-:S13]  /*2a50*/  R2UR UR4, R7 ;  /* 0x00000000070472ca */ /* 0x002fda00000e0000 */
[----:B------:R-:W-:-:S05]  /*2a60*/  VIADD R27, R21, UR4 ;  /* 0x00000004151b7c36 */ /* 0x000fca0008000000 */
[----:B------:R-:W-:-:S13]  /*2a70*/  ISETP.GE.AND P1, PT, R27, R12, PT ;  /* 0x0000000c1b00720c */ /* 0x000fda0003f26270 */
[----:B------:R-:W1:Y:S02]  /*2a80*/  @!P1 LDC.64 R18, c[0x0][0x918] ;  /* 0x00024600ff129b82 */ /* 0x000e640000000a00 */
[----:B-1----:R-:W-:-:S05]  /*2a90*/  @!P1 IMAD.WIDE R18, R27, 0xc, R18 ;  /* 0x0000000c1b129825 */ /* 0x002fca00078e0212 */
[----:B-----5:R1:W5:Y:S04]  /*2aa0*/  @!P1 LDG.E R8, desc[UR38][R18.64] ;  /* 0x0000002612089981 */ /* 0x020368000c1e1900 */
[----:B------:R1:W5:Y:S01]  /*2ab0*/  @!P1 LDG.E R0, desc[UR38][R18.64+0x4] ;  /* 0x0000042612009981 */ /* 0x000362000c1e1900 */
[----:B------:R-:W-:-:S03]  /*2ac0*/  IADD3 R26, P1, P2, R26, R13, -R29 ;  /* 0x0000000d1a1a7210 */ /* 0x000fc60007a3e81d */
[----:B------:R-:W-:Y:S01]  /*2ad0*/  SHFL.IDX PT, R7, R32, R11, 0x1f ;  /* 0x00001f0b20077589 */ /* 0x000fe200000e0000 */
[----:B------:R-:W-:-:S03]  /*2ae0*/  IADD3.X R28, R25, R6, ~R32, P1, P2 ;  /* 0x00000006191c7210 */ /* 0x000fc60000fe4c20 */
[----:B------:R-:W2:Y:S04]  /*2af0*/  SHFL.IDX PT, R26, R26, R11, 0x1f ;  /* 0x00001f0b1a1a7589 */ /* 0x000ea800000e0000 */
[----:B------:R-:W3:Y:S04]  /*2b00*/  SHFL.IDX PT, R28, R28, R11, 0x1f ;  /* 0x00001f0b1c1c7589 */ /* 0x000ee800000e0000 */
[----:B------:R1:W4:Y:S04]  /*2b10*/  SHFL.IDX PT, R6, R29, R11, 0x1f ;  /* 0x00001f0b1d067589 */ /* 0x00032800000e0000 */
[----:B------:R1:W1:Y:S04]  /*2b20*/  SHFL.IDX PT, R5, R5, R11, 0x1f ;  /* 0x00001f0b05057589 */ /* 0x00026800000e0000 */
[----:B------:R1:W1:Y:S01]  /*2b30*/  SHFL.IDX PT, R4, R4, R11, 0x1f ;  /* 0x00001f0b04047589 */ /* 0x00026200000e0000 */
[----:B--2---:R-:W-:-:S02]  /*2b40*/  R2UR UR5, R26 ;  /* 0x000000001a0572ca */ /* 0x004fc400000e0000 */
[----:B---3--:R-:W-:-:S15]  /*2b50*/  R2UR UR6, R28 ;  /* 0x000000001c0672ca */ /* 0x008fde00000e0000 */
.L_x_10:
[----:B------:R-:W-:Y:S01]  /*2b60*/  ISETP.LE.AND P1, PT, R12, UR4, PT ;  /* 0x000000040c007c0c */ /* 0x000fe2000bf23270 */
[----:B-1----:R-:W-:Y:S01]  /*2b70*/  IMAD.MOV.U32 R18, RZ, RZ, -0x1 ;  /* 0xffffffffff127424 */ /* 0x002fe200078e00ff */
[----:B------:R-:W-:-:S11]  /*2b80*/  MOV R17, 0xffffffff ;  /* 0xffffffff00117802 */ /* 0x000fd60000000f00 */
[----:B------:R-:W-:Y:S05]  /*2b90*/  @P1 BRA `(.L_x_9) ;  /* 0x0000000400041947 */ /* 0x000fea0003800000 */
[----:B------:R-:W-:Y:S01]  /*2ba0*/  UIADD3 UR15, UP2, -UR5, UR8, URZ ;  /* 0x00000008050f7290 */ /* 0x000fe2000ff5e13f */
[----:B------:R-:W1:Y:S01]  /*2bb0*/  S2UR UR19, SR_CTAID.Y ;  /* 0x00000000001379c3 */ /* 0x000e620000002600 */
[----:B------:R-:W-:Y:S01]  /*2bc0*/  ULDC UR17, c[0x0][0x8c0] ;  /* 0x0002300000117ab9 */ /* 0x000fe20000000800 */
[----:B------:R-:W-:Y:S01]  /*2bd0*/  ULDC UR21, c[0x0][0x8b0] ;  /* 0x00022c0000157ab9 */ /* 0x000fe20000000800 */
[----:B------:R-:W-:Y:S01]  /*2be0*/  UIADD3.X UR11, ~UR6, UR7, URZ, UP2, !UPT ;  /* 0x00000007060b7290 */ /* 0x000fe200097fe53f */
[--C-:B------:R-:W-:Y:S01]  /*2bf0*/  SHF.R.U32.HI R27, RZ, UR21, R5.reuse ;  /* 0x00000015ff1b7c19 */ /* 0x100fe20008011605 */
[----:B------:R-:W-:Y:S01]  /*2c00*/  ULDC UR20, c[0x0][0x904] ;  /* 0x0002410000147ab9 */ /* 0x000fe20000000800 */
[----:B------:R-:W-:Y:S01]  /*2c10*/  ULDC UR13, c[0x0][0x8a8] ;  /* 0x00022a00000d7ab9 */ /* 0x000fe20000000800 */
[----:B------:R-:W-:Y:S01]  /*2c20*/  USHF.R.U32.HI UR16, URZ, UR17, UR11 ;  /* 0x000000113f107299 */ /* 0x000fe2000801160b */
[----:B------:R-:W-:Y:S01]  /*2c30*/  SHF.R.U64 R28, R4, UR21, R5 ;  /* 0x00000015041c7c19 */ /* 0x000fe20008001205 */
[----:B------:R-:W-:-:S02]  /*2c40*/  USHF.R.U64 UR15, UR15, UR17, UR11 ;  /* 0x000000110f0f7299 */ /* 0x000fc4000800120b */
[----:B------:R-:W-:Y:S02]  /*2c50*/  USHF.R.U32.HI UR14, URZ, UR21, UR16 ;  /* 0x000000153f0e7299 */ /* 0x000fe40008011610 */
[----:B------:R-:W-:Y:S02]  /*2c60*/  UIADD3 UR13, UR13, -0x1, URZ ;  /* 0xffffffff0d0d7890 */ /* 0x000fe4000fffe03f */
[----:B------:R-:W-:Y:S02]  /*2c70*/  USHF.R.U32.HI UR22, URZ, UR20, UR14 ;  /* 0x000000143f167299 */ /* 0x000fe4000801160e */
[----:B------:R-:W-:Y:S02]  /*2c80*/  USHF.R.U64 UR16, UR15, UR21, UR16 ;  /* 0x000000150f107299 */ /* 0x000fe40008001210 */
[----:B------:R-:W-:Y:S02]  /*2c90*/  ULOP3.LUT UR15, UR15, UR13, URZ, 0xc0, !UPT ;  /* 0x0000000d0f0f7292 */ /* 0x000fe4000f8ec03f */
[----:B------:R-:W-:Y:S01]  /*2ca0*/  LOP3.LUT R11, R27, UR22, RZ, 0xfc, !PT ;  /* 0x000000161b0b7c12 */ /* 0x000fe2000f8efcff */
[----:B------:R-:W-:-:S02]  /*2cb0*/  USHF.R.U64 UR14, UR16, UR20, UR14 ;  /* 0x00000014100e7299 */ /* 0x000fc4000800120e */
[----:B-1----:R-:W-:Y:S01]  /*2cc0*/  USEL UR11, UR52, UR19, !UP3 ;  /* 0x00000013340b7287 */ /* 0x002fe2000d800000 */
[----:B------:R-:W-:-:S13]  /*2cd0*/  ISETP.NE.U32.AND P1, PT, R11, RZ, PT ;  /* 0x000000ff0b00720c */ /* 0x000fda0003f25070 */
[----:B------:R-:W-:Y:S05]  /*2ce0*/  @!P1 BRA `(.L_x_21) ;  /* 0x0000000000149947 */ /* 0x000fea0003800000 */
[----:B------:R-:W-:-:S07]  /*2cf0*/  MOV R12, 0x2d10 ;  /* 0x00002d10000c7802 */ /* 0x000fce0000000f00 */
[----:B----45:R-:W-:Y:S05]  /*2d00*/  CALL.REL.NOINC `($__internal_0_$__cuda_sm20_div_u64) ;  /* 0x0000015c00e87944 */ /* 0x030fea0003c00000 */
[----:B------:R-:W-:-:S04]  /*2d10*/  IMAD.MOV R13, RZ, RZ, -R11 ;  /* 0x000000ffff0d7224 */ /* 0x000fc800078e0a0b */
[----:B------:R-:W-:Y:S01]  /*2d20*/  IMAD R13, R28, R13, UR14 ;  /* 0x0000000e1c0d7e24 */ /* 0x000fe2000f8e020d */
[----:B------:R-:W-:Y:S06]  /*2d30*/  BRA `(.L_x_22) ;  /* 0x0000000000507947 */ /* 0x000fec0003800000 */
.L_x_21:
[----:B------:R-:W1:Y:S01]  /*2d40*/  I2F.U32.RP R11, R28 ;  /* 0x0000001c000b7306 */ /* 0x000e620000209000 */
[----:B------:R-:W-:-:S07]  /*2d50*/  ISETP.NE.U32.AND P3, PT, R28, RZ, PT ;  /* 0x000000ff1c00720c */ /* 0x000fce0003f65070 */
[----:B-1----:R-:W1:Y:S02]  /*2d60*/  MUFU.RCP R11, R11 ;  /* 0x0000000b000b7308 */ /* 0x002e640000001000 */
[----:B-1----:R-:W-:-:S06]  /*2d70*/  IADD3 R12, R11, 0xffffffe, RZ ;  /* 0x0ffffffe0b0c7810 */ /* 0x002fcc0007ffe0ff */
[----:B------:R1:W2:Y:S02]  /*2d80*/  F2I.FTZ.U32.TRUNC.NTZ R13, R12 ;  /* 0x0000000c000d7305 */ /* 0x0002a4000021f000 */
[----:B-1----:R-:W-:Y:S02]  /*2d90*/  IMAD.MOV.U32 R12, RZ, RZ, RZ ;  /* 0x000000ffff0c7224 */ /* 0x002fe400078e00ff */
[----:B--2---:R-:W-:-:S04]  /*2da0*/  IMAD.MOV R17, RZ, RZ, -R13 ;  /* 0x000000ffff117224 */ /* 0x004fc800078e0a0d */
[----:B------:R-:W-:-:S04]  /*2db0*/  IMAD R17, R17, R28, RZ ;  /* 0x0000001c11117224 */ /* 0x000fc800078e02ff */
[----:B------:R-:W-:-:S06]  /*2dc0*/  IMAD.HI.U32 R13, R13, R17, R12 ;  /* 0x000000110d0d7227 */ /* 0x000fcc00078e000c */
[----:B------:R-:W-:-:S05]  /*2dd0*/  IMAD.HI.U32 R11, R13, UR14, RZ ;  /* 0x0000000e0d0b7c27 */ /* 0x000fca000f8e00ff */
[----:B------:R-:W-:-:S05]  /*2de0*/  IADD3 R13, -R11, RZ, RZ ;  /* 0x000000ff0b0d7210 */ /* 0x000fca0007ffe1ff */
[----:B------:R-:W-:-:S05]  /*2df0*/  IMAD R13, R28, R13, UR14 ;  /* 0x0000000e1c0d7e24 */ /* 0x000fca000f8e020d */
[----:B------:R-:W-:-:S13]  /*2e00*/  ISETP.GE.U32.AND P1, PT, R13, R28, PT ;  /* 0x0000001c0d00720c */ /* 0x000fda0003f26070 */
[----:B------:R-:W-:Y:S02]  /*2e10*/  @P1 IMAD.IADD R13, R13, 0x1, -R28 ;  /* 0x000000010d0d1824 */ /* 0x000fe400078e0a1c */
[----:B------:R-:W-:-:S03]  /*2e20*/  @P1 VIADD R11, R11, 0x1 ;  /* 0x000000010b0b1836 */ /* 0x000fc60000000000 */
[----:B------:R-:W-:-:S13]  /*2e30*/  ISETP.GE.U32.AND P2, PT, R13, R28, PT ;  /* 0x0000001c0d00720c */ /* 0x000fda0003f46070 */
[----:B------:R-:W-:Y:S02]  /*2e40*/  @P2 IADD3 R11, R11, 0x1, RZ ;  /* 0x000000010b0b2810 */ /* 0x000fe40007ffe0ff */
[----:B------:R-:W-:-:S05]  /*2e50*/  @!P3 LOP3.LUT R11, RZ, R28, RZ, 0x33, !PT ;  /* 0x0000001cff0bb212 */ /* 0x000fca00078e33ff */
[----:B------:R-:W-:-:S04]  /*2e60*/  IMAD.MOV R13, RZ, RZ, -R11 ;  /* 0x000000ffff0d7224 */ /* 0x000fc800078e0a0b */
[----:B------:R-:W-:-:S07]  /*2e70*/  IMAD R13, R28, R13, UR14 ;  /* 0x0000000e1c0d7e24 */ /* 0x000fce000f8e020d */
.L_x_22:
[----:B------:R-:W1:Y:S01]  /*2e80*/  LDC R18, c[0x0][0x8a8] ;  /* 0x00022a00ff127b82 */ /* 0x000e620000000800 */
[----:B------:R-:W-:Y:S01]  /*2e90*/  ULDC UR14, c[0x0][0x904] ;  /* 0x00024100000e7ab9 */ /* 0x000fe20000000800 */
[----:B------:R-:W-:Y:S01]  /*2ea0*/  UMOV UR13, 0xffffffff ;  /* 0xffffffff000d7882 */ /* 0x000fe20000000000 */
[----:B------:R-:W-:Y:S01]  /*2eb0*/  PLOP3.LUT P1, PT, PT, PT, UP3, 0x80, 0x0 ;  /* 0x000000000000781c */ /* 0x000fe20003f2f038 */
[----:B------:R-:W-:-:S04]  /*2ec0*/  USHF.L.U32 UR13, UR13, UR14, URZ ;  /* 0x0000000e0d0d7299 */ /* 0x000fc8000800063f */
[----:B------:R-:W2:Y:S02]  /*2ed0*/  LDC R16, c[0x0][0x8b8] ;  /* 0x00022e00ff107b82 */ /* 0x000ea40000000800 */
[----:B------:R-:W-:Y:S01]  /*2ee0*/  LOP3.LUT R12, RZ, UR13, RZ, 0x33, !PT ;  /* 0x0000000dff0c7c12 */ /* 0x000fe2000f8e33ff */
[----:B------:R-:W-:Y:S02]  /*2ef0*/  UMOV UR13, 0x1 ;  /* 0x00000001000d7882 */ /* 0x000fe40000000000 */
[----:B------:R-:W-:Y:S01]  /*2f00*/  USHF.L.U32 UR13, UR13, UR14, URZ ;  /* 0x0000000e0d0d7299 */ /* 0x000fe2000800063f */
[----:B------:R-:W-:-:S05]  /*2f10*/  LOP3.LUT R12, R12, UR16, RZ, 0xc0, !PT ;  /* 0x000000100c0c7c12 */ /* 0x000fca000f8ec0ff */
[----:B------:R-:W-:Y:S02]  /*2f20*/  IMAD R11, R11, UR13, R12 ;  /* 0x0000000d0b0b7c24 */ /* 0x000fe4000f8e020c */
[----:B-1----:R-:W-:Y:S02]  /*2f30*/  IMAD R13, R13, R18, UR15 ;  /* 0x0000000f0d0d7e24 */ /* 0x002fe4000f8e0212 */
[----:B------:R-:W-:Y:S02]  /*2f40*/  @P1 IMAD.U32 R18, RZ, RZ, UR4 ;  /* 0x00000004ff121e24 */ /* 0x000fe4000f8e00ff */
[----:B------:R-:W-:Y:S02]  /*2f50*/  @!P1 IMAD.U32 R18, RZ, RZ, UR4 ;  /* 0x00000004ff129e24 */ /* 0x000fe4000f8e00ff */
[----:B--2---:R-:W-:Y:S01]  /*2f60*/  IMAD R17, R11, R16, UR11 ;  /* 0x0000000b0b117e24 */ /* 0x004fe2000f8e0210 */
[----:B------:R-:W-:Y:S01]  /*2f70*/  @P1 MOV R16, R13 ;  /* 0x0000000d00101202 */ /* 0x000fe20000000f00 */
[----:B------:R-:W-:-:S02]  /*2f80*/  UMOV UR11, 0x1 ;  /* 0x00000001000b7882 */ /* 0x000fc40000000000 */
[----:B------:R-:W-:Y:S01]  /*2f90*/  @!P1 IMAD.MOV.U32 R16, RZ, RZ, R17 ;  /* 0x000000ffff109224 */ /* 0x000fe200078e0011 */
[----:B------:R-:W-:-:S07]  /*2fa0*/  @!P1 MOV R17, R13 ;  /* 0x0000000d00119202 */ /* 0x000fce0000000f00 */
.L_x_9:
[----:B------:R-:W-:-:S13]  /*2fb0*/  ISETP.NE.AND P1, PT, RZ, UR11, PT ;  /* 0x0000000bff007c0c */ /* 0x000fda000bf25270 */
[----:B------:R-:W-:Y:S05]  /*2fc0*/  @!P1 EXIT ;  /* 0x000000000000994d */ /* 0x000fea0003800000 */
[----:B------:R-:W1:Y:S02]  /*2fd0*/  LDC.64 R26, c[0x0][0x290] ;  /* 0x0000a400ff1a7b82 */ /* 0x000e640000000a00 */
[----:B-1----:R-:W-:-:S05]  /*2fe0*/  IMAD.WIDE R12, R18, 0xc, R26 ;  /* 0x0000000c120c7825 */ /* 0x002fca00078e021a */
[----:B------:R1:W5:Y:S01]  /*2ff0*/  LDG.E R11, desc[UR38][R12.64+0x8] ;  /* 0x000008260c0b7981 */ /* 0x000362000c1e1900 */
[----:B------:R-:W-:Y:S01]  /*3000*/  UISETP.NE.AND UP2, UPT, UR12, 0x2, UPT ;  /* 0x000000020c00788c */ /* 0x000fe2000bf45270 */
[----:B------:R-:W2:Y:S01]  /*3010*/  S2UR UR58, SR_CgaCtaId ;  /* 0x00000000003a79c3 */ /* 0x000ea20000008800 */
[----:B------:R-:W-:Y:S01]  /*3020*/  UMOV UR40, URZ ;  /* 0x0000003f00287c82 */ /* 0x000fe20008000000 */
[----:B------:R1:W-:Y:S01]  /*3030*/  STL [R1+0x100], RZ ;  /* 0x000100ff01007387 */ /* 0x0003e20000100800 */
[----:B------:R-:W-:Y:S01]  /*3040*/  UMOV UR41, URZ ;  /* 0x0000003f00297c82 */ /* 0x000fe20008000000 */
[----:B------:R-:W-:Y:S02]  /*3050*/  SHF.R.S32.HI R19, RZ, 0x1f, R18 ;  /* 0x0000001fff137819 */ /* 0x000fe40000011412 */
[----:B------:R-:W-:-:S13]  /*3060*/  PLOP3.LUT P1, PT, PT, PT, UP2, 0x80, 0x0 ;  /* 0x000000000000781c */ /* 0x000fda0003f2f028 */
[----:B-1----:R-:W-:Y:S05]  /*3070*/  @P1 BRA `(.L_x_23) ;  /* 0x0000000000941947 */ /* 0x002fea0003800000 */
[----:B------:R-:W-:-:S04]  /*3080*/  ULOP3.LUT UR11, UR59, 0x1, URZ, 0xfc, !UPT ;  /* 0x000000013b0b7892 */ /* 0x000fc8000f8efc3f */
[----:B------:R-:W-:-:S06]  /*3090*/  UISETP.NE.AND UP2, UPT, UR11, 0x3, UPT ;  /* 0x000000030b00788c */ /* 0x000fcc000bf45270 */
[----:B------:R-:W-:-:S13]  /*30a0*/  PLOP3.LUT P2, PT, PT, PT, UP2, 0x80, 0x0 ;  /* 0x000000000000781c */ /* 0x000fda0003f4f028 */
[----:B------:R-:W-:Y:S05]  /*30b0*/  @!P2 BRA `(.L_x_24) ;  /* 0x000000000004a947 */ /* 0x000fea0003800000 */
[----:B--2---:R-:W-:Y:S01]  /*30c0*/  BPT.TRAP 0x1 ;  /* 0x000000040000795c */ /* 0x004fe20000300000 */
.L_x_24:
[----:B------:R-:W-:Y:S01]  /*30d0*/  UMOV UR11, 0x400 ;  /* 0x00000400000b7882 */ /* 0x000fe20000000000 */
[----:B------:R-:W-:Y:S01]  /*30e0*/  SHF.L.U32 R12, RZ, 0x1f, RZ ;  /* 0x0000001fff0c7819 */ /* 0x000fe200000006ff */
[----:B--2---:R-:W-:-:S09]  /*30f0*/  ULEA UR11, UR58, UR11, 0x18 ;  /* 0x0000000b3a0b7291 */ /* 0x004fd2000f8ec03f */
[----:B------:R-:W1:Y:S02]  /*3100*/  SYNCS.PHASECHK.TRANS64.TRYWAIT P1, [UR11+0x34400], R12 ;  /* 0x0344000cff0075a7 */ /* 0x000e64000802014b */
[----:B-1----:R-:W-:Y:S05]  /*3110*/  @!P1 BRA `(.L_x_25) ;  /* 0x0000014400109947 */ /* 0x002fea0003800000 */
.L_x_361:
[----:B------:R-:W2:Y:S01]  /*3120*/  LDS.128 R16, [UR11+0x34530] ;  /* 0x0345300bff107984 */ /* 0x000ea20008000c00 */
[----:B------:R-:W-:Y:S01]  /*3130*/  @!PT LDS RZ, [RZ] ;  /* 0x00000000fffff984 */ /* 0x000fe20000000800 */
[----:B------:R-:W-:Y:S01]  /*3140*/  @!PT LDS RZ, [RZ] ;  /* 0x00000000fffff984 */ /* 0x000fe20000000800 */
[----:B------:R-:W-:Y:S01]  /*3150*/  @!PT LDS RZ, [RZ] ;  /* 0x00000000fffff984 */ /* 0x000fe20000000800 */
[----:B------:R-:W-:Y:S01]  /*3160*/  @!PT LDS RZ, [RZ] ;  /* 0x00000000fffff984 */ /* 0x000fe20000000800 */
[----:B------:R3:W-:Y:S06]  /*3170*/  MEMBAR.ALL.CTA ;  /* 0x0000000000007992 */ /* 0x0007ec0000008000 */
[----:B---3--:R-:W3:Y:S01]  /*3180*/  FENCE.VIEW.ASYNC.S ;  /* 0x00000000000073c6 */ /* 0x008ee20000000000 */
[----:B------:R-:W-:Y:S05]  /*3190*/  @!P2 BRA `(.L_x_26) ;  /* 0x000000000004a947 */ /* 0x000fea0003800000 */
[----:B------:R-:W-:Y:S01]  /*31a0*/  BPT.TRAP 0x1 ;  /* 0x000000040000795c */ /* 0x000fe20000300000 */
.L_x_26:
[----:B------:R-:W-:Y:S01]  /*31b0*/  UIADD3 UR11, UR11, 0x34440, URZ ;  /* 0x000344400b0b7890 */ /* 0x000fe2000fffe03f */
[----:B--2---:R-:W-:-:S03]  /*31c0*/  ISETP.NE.AND P1, PT, R19, RZ, PT ;  /* 0x000000ff1300720c */ /* 0x004fc60003f25270 */
[----:B------:R-:W-:-:S09]  /*31d0*/  UPRMT UR11, UR58, 0x654, UR11 ;  /* 0x000006543a0b7896 */ /* 0x000fd2000800000b */
[----:B---3--:R-:W-:Y:S01]  /*31e0*/  SYNCS.ARRIVE.TRANS64.RED.A1T0 RZ, [UR11], RZ ;  /* 0x000000ffffff79a7 */ /* 0x008fe2000810040b */
[----:B------:R-:W-:Y:S05]  /*31f0*/  @!P1 EXIT ;  /* 0x000000000000994d */ /* 0x000fea0003800000 */
[----:B-1----:R-:W-:Y:S01]  /*3200*/  IMAD.WIDE R12, R18, 0xc, R26 ;  /* 0x0000000c120c7825 */ /* 0x002fe200078e021a */
[----:B-----5:R-:W-:-:S04]  /*3210*/  R2UR UR11, R11 ;  /* 0x000000000b0b72ca */ /* 0x020fc800000e0000 */
[----:B------:R1:W5:Y:S01]  /*3220*/  LDG.E R11, desc[UR38][R12.64+0x8] ;  /* 0x000008260c0b7981 */ /* 0x000362000c1e1900 */
[----:B------:R-:W-:-:S08]  /*3230*/  SHF.R.S32.HI R19, RZ, 0x1f, R18 ;  /* 0x0000001fff137819 */ /* 0x000fd00000011412 */
[----:B------:R-:W-:Y:S01]  /*3240*/  UIADD3 UR11, UR11, 0x3f, URZ ;  /* 0x0000003f0b0b7890 */ /* 0x000fe2000fffe03f */
[----:B-1----:R-:W-:-:S03]  /*3250*/  IMAD.MOV.U32 R12, RZ, RZ, 0x1 ;  /* 0x00000001ff0c7424 */ /* 0x002fc600078e00ff */
[----:B------:R-:W-:Y:S02]  /*3260*/  USHF.R.S32.HI UR13, URZ, 0x1f, UR11 ;  /* 0x0000001f3f0d7899 */ /* 0x000fe4000801140b */
[----:B------:R1:W-:Y:S02]  /*3270*/  STL [R1+0x100], R12 ;  /* 0x0001000c01007387 */ /* 0x0003e40000100800 */
[----:B------:R-:W-:-:S04]  /*3280*/  ULEA.HI UR13, UR13, UR11, URZ, 0x6 ;  /* 0x0000000b0d0d7291 */ /* 0x000fc8000f8f303f */
[----:B------:R-:W-:-:S04]  /*3290*/  USHF.R.S32.HI UR13, URZ, 0x6, UR13 ;  /* 0x000000063f0d7899 */ /* 0x000fc8000801140d */
[----:B------:R-:W-:Y:S02]  /*32a0*/  USHF.R.U32.HI UR41, URZ, 0x2, UR13 ;  /* 0x000000023f297899 */ /* 0x000fe4000801160d */
[----:B------:R-:W-:Y:S02]  /*32b0*/  ULOP3.LUT UR40, UR13, 0x3, URZ, 0xc0, !UPT ;  /* 0x000000030d287892 */ /* 0x000fe4000f8ec03f */
[----:B-1----:R-:W-:-:S12]  /*32c0*/  ULOP3.LUT UR41, UR41, 0x1, URZ, 0xc0, !UPT ;  /* 0x0000000129297892 */ /* 0x002fd8000f8ec03f */
.L_x_23:
[----:B------:R-:W-:-:S04]  /*32d0*/  IMAD.WIDE.U32 R26, R18, 0xc, R26 ;  /* 0x0000000c121a7825 */ /* 0x000fc800078e001a */
[----:B------:R-:W-:-:S04]  /*32e0*/  IMAD R13, R19, 0xc, RZ ;  /* 0x0000000c130d7824 */ /* 0x000fc800078e02ff */
[----:B------:R-:W-:-:S05]  /*32f0*/  IMAD.IADD R27, R27, 0x1, R13 ;  /* 0x000000011b1b7824 */ /* 0x000fca00078e020d */
[----:B------:R1:W5:Y:S04]  /*3300*/  LDG.E R19, desc[UR38][R26.64+0x4] ;  /* 0x000004261a137981 */ /* 0x000368000c1e1900 */
[----:B------:R1:W5:Y:S01]  /*3310*/  LDG.E R13, desc[UR38][R26.64] ;  /* 0x000000261a0d7981 */ /* 0x000362000c1e1900 */
[----:B------:R-:W-:-:S13]  /*3320*/  PLOP3.LUT P1, PT, PT, PT, UP1, 0x80, 0x0 ;  /* 0x000000000000781c */ /* 0x000fda0003f2f018 */
[----:B-1----:R-:W-:Y:S05]  /*3330*/  @!P1 BRA `(.L_x_27) ;  /* 0x000000d800e89947 */ /* 0x002fea0003800000 */
[----:B------:R-:W-:-:S06]  /*3340*/  UISETP.GT.U32.AND UP0, UPT, UR18, 0x1, UPT ;  /* 0x000000011200788c */ /* 0x000fcc000bf04070 */
[----:B------:R-:W-:-:S13]  /*3350*/  PLOP3.LUT P0, PT, PT, PT, UP0, 0x80, 0x0 ;  /* 0x000000000000781c */ /* 0x000fda0003f0f008 */
[----:B--2---:R-:W-:Y:S05]  /*3360*/  @P0 EXIT ;  /* 0x000000000000094d */ /* 0x004fea0003800000 */
.L_x_28:
[----:B------:R-:W-:-:S08]  /*3370*/  NOP ;  /* 0x0000000000007918 */ /* 0x000fd00000000000 */
[----:B------:R-:W1:Y:S02]  /*3380*/  USETMAXREG.TRY_ALLOC.CTAPOOL UP0, 0xe8 ;  /* 0x000000e8000079c8 */ /* 0x000e640008000600 */
[----:B-1----:R-:W-:-:S13]  /*3390*/  PLOP3.LUT P0, PT, PT, PT, UP0, 0x80, 0x0 ;  /* 0x000000000000781c */ /* 0x002fda0003f0f008 */
[----:B------:R-:W-:Y:S05]  /*33a0*/  @!P0 BRA `(.L_x_28) ;  /* 0xfffffffc00f08947 */ /* 0x000fea000383ffff */
[----:B------:R-:W1:Y:S01]  /*33b0*/  SHFL.IDX PT, R24, R24, RZ, 0x1f ;  /* 0x00001fff18187589 */ /* 0x000e6200000e0000 */
[----:B------:R-:W2:Y:S01]  /*33c0*/  S2UR UR4, SR_CTAID.Y ;  /* 0x00000000000479c3 */ /* 0x000ea20000002600 */
[----:B------:R-:W-:Y:S01]  /*33d0*/  UMOV UR36, URZ ;  /* 0x0000003f00247c82 */ /* 0x000fe20008000000 */
[----:B------:R-:W-:Y:S01]  /*33e0*/  UMOV UR37, URZ ;  /* 0x0000003f00257c82 */ /* 0x000fe20008000000 */
[----:B-1----:R-:W-:Y:S01]  /*33f0*/  LOP3.LUT P0, RZ, R24, 0x3, RZ, 0xc0, !PT ;  /* 0x0000000318ff7812 */ /* 0x002fe2000780c0ff */
[----:B--2---:R-:W-:-:S12]  /*3400*/  UIMAD UR4, UR4, UR60, UR52 ;  /* 0x0000003c040472a4 */ /* 0x004fd8000f8e0234 */
[----:B------:R-:W-:Y:S05]  /*3410*/  @P0 BRA `(.L_x_29) ;  /* 0x0000000000a40947 */ /* 0x000fea0003800000 */
[----:B------:R-:W-:Y:S01]  /*3420*/  ELECT P0, URZ, PT ;  /* 0x00000000003f782f */ /* 0x000fe20003800000 */
[----:B------:R-:W-:-:S12]  /*3430*/  BSSY B0, `(.L_x_30) ;  /* 0x0000020000007945 */ /* 0x000fd80003800000 */
[----:B------:R-:W-:Y:S05]  /*3440*/  @!P0 BRA `(.L_x_31) ;  /* 0x0000000000788947 */ /* 0x000fea0003800000 */
[----:B------:R-:W1:Y:S01]  /*3450*/  S2UR UR6, SR_CgaCtaId ;  /* 0x00000000000679c3 */ /* 0x000e620000008800 */
[----:B------:R-:W-:Y:S01]  /*3460*/  UISETP.NE.AND UP0, UPT, UR12, 0x1, UPT ;  /* 0x000000010c00788c */ /* 0x000fe2000bf05270 */
[----:B------:R-:W-:-:S06]  /*3470*/  UMOV UR5, 0x400 ;  /* 0x0000040000057882 */ /* 0x000fcc0000000000 */
[----:B------:R-:W2:Y:S08]  /*3480*/  LDC.64 R4, c[0x0][0x700] ;  /* 0x0001c000ff047b82 */ /* 0x000eb00000000a00 */
[----:B----4-:R-:W2:Y:S08]  /*3490*/  LDC.64 R6, c[0x0][0x708] ;  /* 0x0001c200ff067b82 */ /* 0x010eb00000000a00 */
[----:B-----5:R-:W3:Y:S01]  /*34a0*/  LDC.64 R8, c[0x0][0x710] ;  /* 0x0001c400ff087b82 */ /* 0x020ee20000000a00 */
[----:B-1----:R-:W-:-:S04]  /*34b0*/  ULEA UR5, UR6, UR5, 0x18 ;  /* 0x0000000506057291 */ /* 0x002fc8000f8ec03f */
[----:B------:R-:W-:Y:S02]  /*34c0*/  UIADD3 UR6, UR5, 0x80, URZ ;  /* 0x0000008005067890 */ /* 0x000fe4000fffe03f */
[----:B------:R-:W-:Y:S01]  /*34d0*/  @!UP0 UIADD3 UR6, UR5, URZ, URZ ;  /* 0x0000003f05068290 */ /* 0x000fe2000fffe03f */
[----:B------:R-:W3:Y:S08]  /*34e0*/  LDC.64 R10, c[0x0][0x718] ;  /* 0x0001c600ff0a7b82 */ /* 0x000ef00000000a00 */
[----:B------:R-:W1:Y:S01]  /*34f0*/  LDC.64 R24, c[0x0][0x720] ;  /* 0x0001c800ff187b82 */ /* 0x000e620000000a00 */
[----:B--2---:R2:W-:Y:S07]  /*3500*/  STS.128 [UR6+0x34780], R4 ;  /* 0x03478004ff007988 */ /* 0x0045ee0008000c06 */
[----:B------:R-:W1:Y:S08]  /*3510*/  LDC.64 R26, c[0x0][0x728] ;  /* 0x0001ca00ff1a7b82 */ /* 0x000e700000000a00 */
[----:B------:R-:W4:Y:S01]  /*3520*/  LDC.64 R28, c[0x0][0x730] ;  /* 0x0001cc00ff1c7b82 */ /* 0x000f220000000a00 */
[----:B---3--:R2:W-:Y:S07]  /*3530*/  STS.128 [UR6+0x34790], R8 ;  /* 0x03479008ff007988 */ /* 0x0085ee0008000c06 */
[----:B------:R-:W4:Y:S08]  /*3540*/  LDC.64 R30, c[0x0][0x738] ;  /* 0x0001ce00ff1e7b82 */ /* 0x000f300000000a00 */
[----:B------:R-:W3:Y:S01]  /*3550*/  LDC.64 R32, c[0x0][0x740] ;  /* 0x0001d000ff207b82 */ /* 0x000ee20000000a00 */
[----:B-1----:R2:W-:Y:S07]  /*3560*/  STS.128 [UR6+0x347a0], R24 ;  /* 0x0347a018ff007988 */ /* 0x0025ee0008000c06 */
[----:B------:R-:W3:Y:S08]  /*3570*/  LDC.64 R34, c[0x0][0x748] ;  /* 0x0001d200ff227b82 */ /* 0x000ef00000000a00 */
[----:B------:R-:W1:Y:S01]  /*3580*/  LDC.64 R36, c[0x0][0x750] ;  /* 0x0001d400ff247b82 */ /* 0x000e620000000a00 */
[----:B----4-:R2:W-:Y:S07]  /*3590*/  STS.128 [UR6+0x347b0], R28 ;  /* 0x0347b01cff007988 */ /* 0x0105ee0008000c06 */
[----:B------:R-:W1:Y:S08]  /*35a0*/  LDC.64 R38, c[0x0][0x758] ;  /* 0x0001d600ff267b82 */ /* 0x000e700000000a00 */
[----:B------:R-:W4:Y:S01]  /*35b0*/  LDC.64 R40, c[0x0][0x760] ;  /* 0x0001d800ff287b82 */ /* 0x000f220000000a00 */
[----:B---3--:R2:W-:Y:S07]  /*35c0*/  STS.128 [UR6+0x347c0], R32 ;  /* 0x0347c020ff007988 */ /* 0x0085ee0008000c06 */
[----:B------:R-:W4:Y:S08]  /*35d0*/  LDC.64 R42, c[0x0][0x768] ;  /* 0x0001da00ff2a7b82 */ /* 0x000f300000000a00 */
[----:B------:R-:W3:Y:S01]  /*35e0*/  LDC.64 R44, c[0x0][0x770] ;  /* 0x0001dc00ff2c7b82 */ /* 0x000ee20000000a00 */
[----:B-1----:R2:W-:Y:S07]  /*35f0*/  STS.128 [UR6+0x347d0], R36 ;  /* 0x0347d024ff007988 */ /* 0x0025ee0008000c06 */
[----:B------:R-:W3:Y:S01]  /*3600*/  LDC.64 R46, c[0x0][0x778] ;  /* 0x0001de00ff2e7b82 */ /* 0x000ee20000000a00 */
[----:B----4-:R2:W-:Y:S04]  /*3610*/  STS.128 [UR6+0x347e0], R40 ;  /* 0x0347e028ff007988 */ /* 0x0105e80008000c06 */
[----:B---3--:R2:W-:Y:S02]  /*3620*/  STS.128 [UR6+0x347f0], R44 ;  /* 0x0347f02cff007988 */ /* 0x0085e40008000c06 */
.L_x_31:
[----:B------:R-:W-:Y:S05]  /*3630*/  BSYNC B0 ;  /* 0x0000000000007941 */ /* 0x000fea0003800000 */
.L_x_30:
[----:B------:R-:W-:Y:S01]  /*3640*/  UISETP.NE.AND UP0, UPT, UR12, 0x1, UPT ;  /* 0x000000010c00788c */ /* 0x000fe2000bf05270 */
[----:B------:R-:W-:Y:S01]  /*3650*/  NOP ;  /* 0x0000000000007918 */ /* 0x000fe20000000000 */
[----:B------:R-:W-:Y:S01]  /*3660*/  ULDC UR5, c[0x0][0x884] ;  /* 0x0002210000057ab9 */ /* 0x000fe20000000800 */
[----:B------:R-:W-:Y:S01]  /*3670*/  ULDC.64 UR36, c[0x0][0x800] ;  /* 0x0002000000247ab9 */ /* 0x000fe20000000a00 */
[----:B------:R-:W-:-:S04]  /*3680*/  USEL UR5, UR5, URZ, UP0 ;  /* 0x0000003f05057287 */ /* 0x000fc80008000000 */
[----:B------:R-:W-:-:S04]  /*3690*/  UIADD3 UR5, UR4, UR5, URZ ;  /* 0x0000000504057290 */ /* 0x000fc8000fffe03f */
[----:B------:R-:W-:-:S12]  /*36a0*/  UIMAD.WIDE UR36, UR5, 0x80, UR36 ;  /* 0x00000080052478a5 */ /* 0x000fd8000f8e0224 */
.L_x_29:
[----:B------:R-:W-:-:S13]  /*36b0*/  ISETP.NE.AND P0, PT, RZ, UR51, PT ;  /* 0x00000033ff007c0c */ /* 0x000fda000bf05270 */
[----:B------:R-:W-:Y:S05]  /*36c0*/  @P0 BRA `(.L_x_32) ;  /* 0x00000004000c0947 */ /* 0x000fea0003800000 */
[----:B------:R-:W-:Y:S01]  /*36d0*/  ELECT P0, URZ, PT ;  /* 0x00000000003f782f */ /* 0x000fe20003800000 */
[----:B------:R-:W-:-:S12]  /*36e0*/  BSSY B0, `(.L_x_33) ;  /* 0x000002c000007945 */ /* 0x000fd80003800000 */
[----:B------:R-:W-:Y:S05]  /*36f0*/  @!P0 BRA `(.L_x_34) ;  /* 0x0000000000a88947 */ /* 0x000fea0003800000 */
[----:B--2-4-:R-:W1:Y:S08]  /*3700*/  LDC.64 R6, c[0x0][0x820] ;  /* 0x00020800ff067b82 */ /* 0x014e700000000a00 */
[----:B------:R-:W2:Y:S01]  /*3710*/  LDC.64 R4, c[0x0][0x818] ;  /* 0x00020600ff047b82 */ /* 0x000ea20000000a00 */
[----:B-1----:R-:W-:-:S06]  /*3720*/  IMAD.WIDE R6, R18, 0x8, R6 ;  /* 0x0000000812067825 */ /* 0x002fcc00078e0206 */
[----:B------:R-:W3:Y:S01]  /*3730*/  LDG.E.64 R6, desc[UR38][R6.64] ;  /* 0x0000002606067981 */ /* 0x000ee2000c1e1b00 */
[----:B--2---:R-:W-:-:S06]  /*3740*/  IMAD.WIDE R4, R18, 0x8, R4 ;  /* 0x0000000812047825 */ /* 0x004fcc00078e0204 */
[----:B------:R-:W2:Y:S01]  /*3750*/  LDG.E.64 R4, desc[UR38][R4.64] ;  /* 0x0000002604047981 */ /* 0x000ea2000c1e1b00 */
[----:B------:R-:W1:Y:S01]  /*3760*/  S2UR UR5, SR_CgaCtaId ;  /* 0x00000000000579c3 */ /* 0x000e620000008800 */
[----:B------:R-:W-:Y:S01]  /*3770*/  UISETP.NE.AND UP0, UPT, UR12, 0x1, UPT ;  /* 0x000000010c00788c */ /* 0x000fe2000bf05270 */
[----:B-----5:R-:W-:Y:S01]  /*3780*/  IADD3 R9, R19, -0x1, RZ ;  /* 0xffffffff13097810 */ /* 0x020fe20007ffe0ff */
[----:B------:R-:W-:Y:S01]  /*3790*/  UMOV UR4, 0x400 ;  /* 0x0000040000047882 */ /* 0x000fe20000000000 */
[----:B------:R-:W-:Y:S01]  /*37a0*/  CS2R R10, SRZ ;  /* 0x00000000000a7805 */ /* 0x000fe2000001ff00 */
[----:B-1----:R-:W-:-:S04]  /*37b0*/  ULEA UR4, UR5, UR4, 0x18 ;  /* 0x0000000405047291 */ /* 0x002fc8000f8ec03f */
[----:B------:R-:W-:-:S03]  /*37c0*/  UIADD3 UR5, UR4, 0x80, URZ ;  /* 0x0000008004057890 */ /* 0x000fc6000fffe03f */
[----:B------:R-:W-:-:S04]  /*37d0*/  @!UP0 UIADD3 UR5, UR4, URZ, URZ ;  /* 0x0000003f04058290 */ /* 0x000fc8000fffe03f */
[----:B------:R-:W-:-:S05]  /*37e0*/  UIADD3 UR4, UR5, 0x34780, URZ ;  /* 0x0003478005047890 */ /* 0x000fca000fffe03f */
[----:B------:R-:W1:Y:S01]  /*37f0*/  LDS R0, [UR5+0x3479c] ;  /* 0x03479c05ff007984 */ /* 0x000e620008000800 */
[----:B------:R-:W-:-:S03]  /*3800*/  MOV R20, UR4 ;  /* 0x0000000400147c02 */ /* 0x000fc60008000f00 */
[----:B------:R-:W-:Y:S01]  /*3810*/  STS [UR5+0x347b0], RZ ;  /* 0x0347b0ffff007988 */ /* 0x000fe20008000805 */
[----:B------:R-:W-:-:S05]  /*3820*/  SHF.R.U64 R20, R20, 0x4, RZ ;  /* 0x0000000414147819 */ /* 0x000fca00000012ff */
[----:B------:R-:W-:Y:S04]  /*3830*/  STS [UR5+0x34790], R20 ;  /* 0x03479014ff007988 */ /* 0x000fe80008000805 */
[----:B------:R-:W-:Y:S01]  /*3840*/  STS [UR5+0x34794], R20 ;  /* 0x03479414ff007988 */ /* 0x000fe20008000805 */
[----:B---3--:R-:W-:-:S04]  /*3850*/  SHF.L.U64.HI R15, R6, 0x1, R7 ;  /* 0x00000001060f7819 */ /* 0x008fc80000010207 */
[----:B------:R-:W-:-:S04]  /*3860*/  LOP3.LUT R15, R15, 0x1fffffff, RZ, 0xc0, !PT ;  /* 0x1fffffff0f0f7812 */ /* 0x000fc800078ec0ff */
[----:B------:R-:W-:Y:S01]  /*3870*/  SHF.R.U32.HI R7, RZ, 0x4, R15 ;  /* 0x00000004ff077819 */ /* 0x000fe2000001160f */
[----:B--2---:R-:W-:Y:S03]  /*3880*/  STS.64 [UR5+0x34780], R4 ;  /* 0x03478004ff007988 */ /* 0x004fe60008000a05 */
[----:B-1----:R-:W-:-:S05]  /*3890*/  LOP3.LUT R0, R0, 0xf, R7, 0xb8, !PT ;  /* 0x0000000f00007812 */ /* 0x002fca00078eb807 */
[----:B------:R1:W-:Y:S04]  /*38a0*/  STS [UR5+0x3479c], R0 ;  /* 0x03479c00ff007988 */ /* 0x0003e80008000805 */
[----:B------:R-:W2:Y:S01]  /*38b0*/  LDS R7, [UR5+0x3479c] ;  /* 0x03479c05ff077984 */ /* 0x000ea20008000800 */
[----:B-1----:R-:W-:-:S05]  /*38c0*/  IMAD.SHL.U32 R0, R6, 0x2, RZ ;  /* 0x0000000206007824 */ /* 0x002fca00078e00ff */
[----:B------:R-:W-:-:S04]  /*38d0*/  LOP3.LUT R0, R0, 0xfffffffe, RZ, 0xc0, !PT ;  /* 0xfffffffe00007812 */ /* 0x000fc800078ec0ff */
[----:B------:R-:W-:-:S05]  /*38e0*/  SHF.R.U64 R0, R0, 0x4, R15 ;  /* 0x0000000400007819 */ /* 0x000fca000000120f */
[----:B------:R-:W-:Y:S01]  /*38f0*/  STS [UR5+0x3478c], R0 ;  /* 0x03478c00ff007988 */ /* 0x000fe20008000805 */
[----:B--2---:R-:W-:-:S05]  /*3900*/  LOP3.LUT R7, R7, 0xf0, RZ, 0xb8, !PT ;  /* 0x000000f007077812 */ /* 0x004fca00078eb8ff */
[----:B------:R-:W-:Y:S04]  /*3910*/  STS [UR5+0x3479c], R7 ;  /* 0x03479c07ff007988 */ /* 0x000fe80008000805 */
[----:B------:R-:W1:Y:S02]  /*3920*/  LDS R8, [UR5+0x3479c] ;  /* 0x03479c05ff087984 */ /* 0x000e640008000800 */
[----:B-1----:R-:W-:Y:S01]  /*3930*/  LOP3.LUT R21, R8, 0xf00, RZ, 0xb8, !PT ;  /* 0x00000f0008157812 */ /* 0x002fe200078eb8ff */
[----:B------:R-:W-:-:S04]  /*3940*/  VIADD R8, R13, 0xffffffff ;  /* 0xffffffff0d087836 */ /* 0x000fc80000000000 */
[----:B------:R-:W-:Y:S04]  /*3950*/  STS.64 [UR5+0x34798], R20 ;  /* 0x03479814ff007988 */ /* 0x000fe80008000a05 */
[----:B------:R-:W1:Y:S04]  /*3960*/  LDS R12, [UR5+0x3479c] ;  /* 0x03479c05ff0c7984 */ /* 0x000e680008000800 */
[----:B------:R3:W-:Y:S01]  /*3970*/  STS.128 [UR5+0x347a0], R8 ;  /* 0x0347a008ff007988 */ /* 0x0007e20008000c05 */
[----:B-1----:R-:W-:-:S05]  /*3980*/  LOP3.LUT R12, R12, 0xf000, RZ, 0xb8, !PT ;  /* 0x0000f0000c0c7812 */ /* 0x002fca00078eb8ff */
[----:B------:R3:W-:Y:S02]  /*3990*/  STS [UR5+0x3479c], R12 ;  /* 0x03479c0cff007988 */ /* 0x0007e40008000805 */
.L_x_34:
[----:B------:R-:W-:Y:S05]  /*39a0*/  BSYNC B0 ;  /* 0x0000000000007941 */ /* 0x000fea0003800000 */
.L_x_33:
[----:B------:R-:W-:Y:S01]  /*39b0*/  ELECT P0, URZ, PT ;  /* 0x00000000003f782f */ /* 0x000fe20003800000 */
[----:B------:R-:W-:Y:S01]  /*39c0*/  NOP ;  /* 0x0000000000007918 */ /* 0x000fe20000000000 */
[----:B------:R-:W-:Y:S11]  /*39d0*/  BSSY B0, `(.L_x_35) ;  /* 0x0000004000007945 */ /* 0x000ff60003800000 */
[----:B------:R-:W-:Y:S05]  /*39e0*/  @!P0 BRA `(.L_x_36) ;  /* 0x0000000000088947 */ /* 0x000fea0003800000 */
[----:B------:R0:W-:Y:S01]  /*39f0*/  UTMACMDFLUSH ;  /* 0x00000000000079b7 */ /* 0x0001e20000000000 */
[----:B------:R-:W-:-:S04]  /*3a00*/  DEPBAR.LE SB0, 0x0 ;  /* 0x000080000000791a */ /* 0x000fc80000000000 */
.L_x_36:
[----:B------:R-:W-:Y:S05]  /*3a10*/  BSYNC B0 ;  /* 0x0000000000007941 */ /* 0x000fea0003800000 */
.L_x_35:
[----:B------:R-:W1:Y:S01]  /*3a20*/  S2UR UR5, SR_CgaCtaId ;  /* 0x00000000000579c3 */ /* 0x000e620000008800 */
[----:B-----5:R-:W2:Y:S01]  /*3a30*/  S2R R0, SR_LANEID ;  /* 0x0000000000007919 */ /* 0x020ea20000000000 */
[----:B------:R-:W-:Y:S01]  /*3a40*/  UISETP.NE.AND UP0, UPT, UR12, 0x1, UPT ;  /* 0x000000010c00788c */ /* 0x000fe2000bf05270 */
[----:B------:R-:W-:Y:S02]  /*3a50*/  UMOV UR4, 0x400 ;  /* 0x0000040000047882 */ /* 0x000fe40000000000 */
[----:B-1----:R-:W-:-:S04]  /*3a60*/  ULEA UR4, UR5, UR4, 0x18 ;  /* 0x0000000405047291 */ /* 0x002fc8000f8ec03f */
[----:B------:R-:W-:-:S04]  /*3a70*/  UIADD3 UR5, UR4, 0x80, URZ ;  /* 0x0000008004057890 */ /* 0x000fc8000fffe03f */
[----:B------:R-:W-:Y:S01]  /*3a80*/  @!UP0 UIADD3 UR5, UR4, URZ, URZ ;  /* 0x0000003f04058290 */ /* 0x000fe2000fffe03f */
[----:B--2---:R-:W-:-:S05]  /*3a90*/  IMAD.SHL.U32 R0, R0, 0x4, RZ ;  /* 0x0000000400007824 */ /* 0x004fca00078e00ff */
[----:B------:R-:W-:Y:S01]  /*3aa0*/  IMAD.U32 R5, RZ, RZ, UR5 ;  /* 0x00000005ff057e24 */ /* 0x000fe2000f8e00ff */
[----:B------:R-:W-:-:S04]  /*3ab0*/  IADD3 R4, P0, R0, UR36, RZ ;  /* 0x0000002400047c10 */ /* 0x000fc8000ff1e0ff */
[----:B----4-:R-:W-:Y:S02]  /*3ac0*/  IADD3 R6, R0, 0x34780, R5 ;  /* 0x0003478000067810 */ /* 0x010fe40007ffe005 */
[----:B------:R-:W-:-:S03]  /*3ad0*/  IADD3.X R5, RZ, UR37, RZ, P0, !PT ;  /* 0x00000025ff057c10 */ /* 0x000fc600087fe4ff */
[----:B------:R-:W1:Y:S04]  /*3ae0*/  LDS R7, [R6] ;  /* 0x0000000006077984 */ /* 0x000e680000000800 */
[----:B-1----:R1:W5:Y:S02]  /*3af0*/  ATOMG.E.EXCH.STRONG.GPU PT, RZ, [R4], R7 ;  /* 0x0000000704ff73a8 */ /* 0x00236400041ee100 */
.L_x_32:
[----:B-----5:R-:W-:Y:S01]  /*3b00*/  IMAD.SHL.U32 R0, R2, 0x40, RZ ;  /* 0x0000004002007824 */ /* 0x020fe200078e00ff */
[-C--:B-12---:R-:W-:Y:S01]  /*3b10*/  LEA.HI R5, R3, R2.reuse, RZ, 0x5 ;  /* 0x0000000203057211 */ /* 0x086fe200078f28ff */
[----:B------:R-:W1:Y:S01]  /*3b20*/  S2UR UR57, SR_CgaCtaId ;  /* 0x00000000003979c3 */ /* 0x000e620000008800 */
[----:B------:R-:W-:Y:S01]  /*3b30*/  IMAD.SHL.U32 R14, R14, 0x8, RZ ;  /* 0x000000080e0e7824 */ /* 0x000fe200078e00ff */
[----:B------:R-:W-:Y:S01]  /*3b40*/  UISETP.NE.AND UP1, UPT, UR12, 0x1, UPT ;  /* 0x000000010c00788c */ /* 0x000fe2000bf25270 */
[----:B------:R-:W-:Y:S01]  /*3b50*/  LOP3.LUT R4, R0, 0x40, RZ, 0xc0, !PT ;  /* 0x0000004000047812 */ /* 0x000fe200078ec0ff */
[----:B------:R-:W-:Y:S01]  /*3b60*/  UISETP.NE.AND UP0, UPT, UR18, URZ, UPT ;  /* 0x0000003f1200728c */ /* 0x000fe2000bf05270 */
[----:B------:R-:W-:Y:S01]  /*3b70*/  SHF.R.U32.HI R5, RZ, 0x1, R5 ;  /* 0x00000001ff057819 */ /* 0x000fe20000011605 */
[----:B------:R-:W-:Y:S01]  /*3b80*/  UMOV UR47, 0x400 ;  /* 0x00000400002f7882 */ /* 0x000fe20000000000 */
[-C--:B------:R-:W-:Y:S01]  /*3b90*/  LEA.HI R0, R2, R2.reuse, RZ, 0x1 ;  /* 0x0000000202007211 */ /* 0x080fe200078f08ff */
[----:B------:R-:W-:Y:S01]  /*3ba0*/  USEL UR4, URZ, 0x1, UP0 ;  /* 0x000000013f047887 */ /* 0x000fe20008000000 */
[----:B------:R-:W-:Y:S01]  /*3bb0*/  LOP3.LUT R5, R4, 0x30, R5, 0xf8, !PT ;  /* 0x0000003004057812 */ /* 0x000fe200078ef805 */
[----:B------:R-:W-:Y:S01]  /*3bc0*/  USHF.L.U32 UR50, UR18, 0x3, URZ ;  /* 0x0000000312327899 */ /* 0x000fe2000800063f */
[----:B------:R-:W-:Y:S01]  /*3bd0*/  SHF.R.S32.HI R0, RZ, 0x1, R0 ;  /* 0x00000001ff007819 */ /* 0x000fe20000011400 */
[----:B------:R-:W-:Y:S01]  /*3be0*/  IMAD.MOV.U32 R7, RZ, RZ, 0x1 ;  /* 0x00000001ff077424 */ /* 0x000fe200078e00ff */
[----:B------:R-:W-:Y:S01]  /*3bf0*/  LOP3.LUT R14, R5, 0x8, R14, 0xf8, !PT ;  /* 0x00000008050e7812 */ /* 0x000fe200078ef80e */
[----:B------:R-:W-:Y:S01]  /*3c00*/  ULOP3.LUT UR54, UR50, 0x8, URZ, 0xc0, !UPT ;  /* 0x0000000832367892 */ /* 0x000fe2000f8ec03f */
[----:B------:R-:W-:Y:S01]  /*3c10*/  LEA.HI R5, R3, R2, RZ, 0x4 ;  /* 0x0000000203057211 */ /* 0x000fe200078f20ff */
[----:B------:R-:W-:Y:S01]  /*3c20*/  VIADD R222, R2, 0x1f ;  /* 0x0000001f02de7836 */ /* 0x000fe20000000000 */
[----:B------:R-:W-:Y:S01]  /*3c30*/  SHF.L.U32 R0, R0, 0x7, RZ ;  /* 0x0000000700007819 */ /* 0x000fe200000006ff */
[----:B------:R-:W-:Y:S01]  /*3c40*/  IMAD.MOV.U32 R216, RZ, RZ, RZ ;  /* 0x000000ffffd87224 */ /* 0x000fe200078e00ff */
[----:B----4-:R-:W-:Y:S01]  /*3c50*/  SHF.R.S32.HI R6, RZ, 0x4, R5 ;  /* 0x00000004ff067819 */ /* 0x010fe20000011405 */
[----:B------:R-:W-:Y:S01]  /*3c60*/  ULOP3.LUT UR43, UR42, 0x1, URZ, 0xfc, !UPT ;  /* 0x000000012a2b7892 */ /* 0x000fe2000f8efc3f */
[----:B------:R-:W-:Y:S01]  /*3c70*/  LOP3.LUT R3, R0, 0x180, RZ, 0xc0, !PT ;  /* 0x0000018000037812 */ /* 0x000fe200078ec0ff */
[----:B------:R-:W-:Y:S01]  /*3c80*/  ULOP3.LUT UR53, UR59, 0x1, URZ, 0xfc, !UPT ;  /* 0x000000013b357892 */ /* 0x000fe2000f8efc3f */
[----:B------:R-:W-:Y:S01]  /*3c90*/  LEA.HI R5, R5, R6, RZ, 0x1 ;  /* 0x0000000605057211 */ /* 0x000fe200078f08ff */
[----:B-1----:R-:W-:Y:S01]  /*3ca0*/  ULEA UR47, UR57, UR47, 0x18 ;  /* 0x0000002f392f7291 */ /* 0x002fe2000f8ec03f */
[----:B------:R-:W-:Y:S01]  /*3cb0*/  LOP3.LUT R4, R3, R4, RZ, 0xfc, !PT ;  /* 0x0000000403047212 */ /* 0x000fe200078efcff */
[----:B------:R-:W-:Y:S01]  /*3cc0*/  ULOP3.LUT UR55, UR61, 0x1, URZ, 0xfc, !UPT ;  /* 0x000000013d377892 */ /* 0x000fe2000f8efc3f */
[----:B------:R-:W-:Y:S01]  /*3cd0*/  LOP3.LUT R5, R5, 0x7ffffe, RZ, 0xc0, !PT ;  /* 0x007ffffe05057812 */ /* 0x000fe200078ec0ff */
[----:B------:R-:W-:Y:S01]  /*3ce0*/  UIADD3 UR49, UR47, 0x80, URZ ;  /* 0x000000802f317890 */ /* 0x000fe2000fffe03f */
[----:B------:R-:W-:Y:S01]  /*3cf0*/  SHF.R.U32.HI R4, RZ, 0x3, R4 ;  /* 0x00000003ff047819 */ /* 0x000fe20000011604 */
[----:B------:R-:W-:Y:S01]  /*3d00*/  UIADD3 UR48, UR47, 0x34510, URZ ;  /* 0x000345102f307890 */ /* 0x000fe2000fffe03f */
[----:B------:R-:W-:Y:S01]  /*3d10*/  MOV R217, UR4 ;  /* 0x0000000400d97c02 */ /* 0x000fe20008000f00 */
[----:B------:R-:W-:Y:S01]  /*3d20*/  IMAD.IADD R5, R6, 0x1, -R5 ;  /* 0x0000000106057824 */ /* 0x000fe200078e0a05 */
[----:B------:R-:W-:Y:S01]  /*3d30*/  LOP3.LUT R4, R4, R14, R3, 0x1e, !PT ;  /* 0x0000000e04047212 */ /* 0x000fe200078e1e03 */
[----:B------:R-:W-:-:S02]  /*3d40*/  @!UP1 UIADD3 UR49, UR47, URZ, URZ ;  /* 0x0000003f2f319290 */ /* 0x000fc4000fffe03f */
[----:B------:R-:W-:Y:S01]  /*3d50*/  ULOP3.LUT UR56, UR50, 0x8, URZ, 0xc, !UPT ;  /* 0x0000000832387892 */ /* 0x000fe2000f8e0c3f */
[----:B------:R-:W-:Y:S01]  /*3d60*/  LEA R221, R5, R4, 0x9 ;  /* 0x0000000405dd7211 */ /* 0x000fe200078e48ff */
[----:B------:R-:W-:Y:S02]  /*3d70*/  ULOP3.LUT UR54, UR54, 0x18, URZ, 0x3c, !UPT ;  /* 0x0000001836367892 */ /* 0x000fe4000f8e3c3f */
[----:B------:R-:W-:Y:S02]  /*3d80*/  UIADD3 UR5, UR50, UR48, URZ ;  /* 0x0000003032057290 */ /* 0x000fe4000fffe03f */
[----:B------:R-:W-:-:S12]  /*3d90*/  UIADD3 UR49, UR49, 0x34780, URZ ;  /* 0x0003478031317890 */ /* 0x000fd8000fffe03f */
.L_x_160:
[----:B-1-3--:R-:W1:Y:S02]  /*3da0*/  LDC.64 R2, c[0x0][0x290] ;  /* 0x0000a400ff027b82 */ /* 0x00ae640000000a00 */
[----:B-1----:R-:W-:-:S05]  /*3db0*/  IMAD.WIDE R2, R18, 0xc, R2 ;  /* 0x0000000c12027825 */ /* 0x002fca00078e0202 */
[----:B--2---:R-:W2:Y:S01]  /*3dc0*/  LDG.E R5, desc[UR38][R2.64+0x8] ;  /* 0x0000082602057981 */ /* 0x004ea2000c1e1900 */
[----:B---3--:R-:W-:Y:S01]  /*3dd0*/  SHF.L.U32 R11, R217, 0x1f, RZ ;  /* 0x0000001fd90b7819 */ /* 0x008fe200000006ff */
[----:B------:R-:W-:Y:S01]  /*3de0*/  IMAD.U32 R8, RZ, RZ, UR48 ;  /* 0x00000030ff087e24 */ /* 0x000fe2000f8e00ff */
[----:B------:R-:W-:-:S03]  /*3df0*/  UMOV UR5, UR40 ;  /* 0x0000002800057c82 */ /* 0x000fc60008000000 */
[----:B------:R-:W1:Y:S01]  /*3e00*/  SYNCS.PHASECHK.TRANS64.TRYWAIT P0, [R8+UR50], R11 ;  /* 0x0000000b080075a7 */ /* 0x000e620008000172 */
[----:B--2---:R-:W-:-:S05]  /*3e10*/  VIADD R6, R5, 0x3f ;  /* 0x0000003f05067836 */ /* 0x004fca0000000000 */
[----:B------:R-:W-:-:S04]  /*3e20*/  SHF.R.S32.HI R9, RZ, 0x1f, R6 ;  /* 0x0000001fff097819 */ /* 0x000fc80000011406 */
[----:B------:R-:W-:Y:S01]  /*3e30*/  LEA.HI R6, R9, R6, RZ, 0x6 ;  /* 0x0000000609067211 */ /* 0x000fe200078f30ff */
[----:B-1----:R-:W-:Y:S06]  /*3e40*/  @!P0 BRA `(.L_x_37) ;  /* 0x0000013400dc8947 */ /* 0x002fec0003800000 */
.L_x_362:
[----:B------:R2:W-:Y:S01]  /*3e50*/  STL [R1], RZ ;  /* 0x000000ff01007387 */ /* 0x0005e20000100800 */
[----:B------:R-:W-:Y:S01]  /*3e60*/  ISETP.GE.AND P0, PT, R5, 0x1, PT ;  /* 0x000000010500780c */ /* 0x000fe20003f06270 */
[----:B------:R-:W-:Y:S01]  /*3e70*/  UMOV UR4, URZ ;  /* 0x0000003f00047c82 */ /* 0x000fe20008000000 */
[----:B------:R-:W-:Y:S01]  /*3e80*/  MOV R219, R18 ;  /* 0x0000001200db7202 */ /* 0x000fe20000000f00 */
[----:B------:R2:W-:Y:S01]  /*3e90*/  STL [R1+0x4], RZ ;  /* 0x000004ff01007387 */ /* 0x0005e20000100800 */
[----:B------:R-:W-:Y:S01]  /*3ea0*/  SHF.R.S32.HI R19, RZ, 0x1f, R18 ;  /* 0x0000001fff137819 */ /* 0x000fe20000011412 */
[----:B------:R-:W-:Y:S01]  /*3eb0*/  IMAD.U32 R2, RZ, RZ, UR41 ;  /* 0x00000029ff027e24 */ /* 0x000fe2000f8e00ff */
[----:B------:R-:W-:Y:S01]  /*3ec0*/  CS2R R86, SRZ ;  /* 0x0000000000567805 */ /* 0x000fe2000001ff00 */
[----:B------:R2:W-:Y:S01]  /*3ed0*/  STL [R1+0x8], RZ ;  /* 0x000008ff01007387 */ /* 0x0005e20000100800 */
[----:B------:R-:W-:Y:S02]  /*3ee0*/  CS2R R152, SRZ ;  /* 0x0000000000987805 */ /* 0x000fe4000001ff00 */
[----:B------:R-:W-:-:S02]  /*3ef0*/  CS2R R154, SRZ ;  /* 0x00000000009a7805 */ /* 0x000fc4000001ff00 */
[----:B------:R-:W-:Y:S01]  /*3f00*/  CS2R R156, SRZ ;  /* 0x00000000009c7805 */ /* 0x000fe2000001ff00 */
[----:B------:R2:W-:Y:S01]  /*3f10*/  STL [R1+0xc], RZ ;  /* 0x00000cff01007387 */ /* 0x0005e20000100800 */
[----:B------:R-:W-:Y:S02]  /*3f20*/  CS2R R158, SRZ ;  /* 0x00000000009e7805 */ /* 0x000fe4000001ff00 */
[----:B------:R-:W-:Y:S02]  /*3f30*/  CS2R R160, SRZ ;  /* 0x0000000000a07805 */ /* 0x000fe4000001ff00 */
        /* <DEDUP_REMOVED lines=108> */
[----:B------:R-:W-:Y:S01]  /*4600*/  SHF.R.S32.HI R6, RZ, 0x6, R6 ;  /* 0x00000006ff067819 */ /* 0x000fe20000011406 */
        /* <DEDUP_REMOVED lines=12> */
[----:B------:R2:W-:Y:S04]  /*46d0*/  STL [R1+0x88], RZ ;  /* 0x000088ff01007387 */ /* 0x0005e80000100800 */
        /* <DEDUP_REMOVED lines=28> */
[----:B------:R2:W-:Y:S01]  /*48a0*/  STL [R1+0xfc], RZ ;  /* 0x0000fcff01007387 */ /* 0x0005e20000100800 */
[----:B------:R-:W-:Y:S05]  /*48b0*/  @!P0 BRA `(.L_x_38) ;  /* 0x0000002800408947 */ /* 0x000fea0003800000 */
[----:B------:R-:W-:-:S06]  /*48c0*/  UISETP.NE.AND UP0, UPT, UR43, 0x3, UPT ;  /* 0x000000032b00788c */ /* 0x000fcc000bf05270 */
[----:B------:R-:W-:-:S13]  /*48d0*/  PLOP3.LUT P1, PT, PT, PT, UP0, 0x80, 0x0 ;  /* 0x000000000000781c */ /* 0x000fda0003f2f008 */
[----:B------:R-:W-:Y:S05]  /*48e0*/  @!P1 BRA `(.L_x_39) ;  /* 0x0000000000049947 */ /* 0x000fea0003800000 */
[----:B------:R-:W-:Y:S01]  /*48f0*/  BPT.TRAP 0x1 ;  /* 0x000000040000795c */ /* 0x000fe20000300000 */
.L_x_39:
[----:B------:R-:W-:Y:S01]  /*4900*/  ULEA UR4, UR40, UR47, 0x3 ;  /* 0x0000002f28047291 */ /* 0x000fe2000f8e183f */
[----:B-1----:R-:W-:-:S05]  /*4910*/  IMAD.U32 R0, RZ, RZ, UR41 ;  /* 0x00000029ff007e24 */ /* 0x002fca000f8e00ff */
[----:B------:R-:W-:-:S04]  /*4920*/  SHF.L.U32 R0, R0, 0x1f, RZ ;  /* 0x0000001f00007819 */ /* 0x000fc800000006ff */
[----:B------:R1:W3:Y:S01]  /*4930*/  SYNCS.PHASECHK.TRANS64.TRYWAIT P0, [UR4+0x34480], R0 ;  /* 0x03448000ff0075a7 */ /* 0x0002e20008000144 */
[----:B------:R-:W-:Y:S05]  /*4940*/  @!P1 BRA `(.L_x_40) ;  /* 0x0000000000049947 */ /* 0x000fea0003800000 */
[----:B------:R-:W-:Y:S01]  /*4950*/  BPT.TRAP 0x1 ;  /* 0x000000040000795c */ /* 0x000fe20000300000 */
.L_x_40:
[----:B---3--:R-:W-:Y:S05]  /*4960*/  @P0 BRA `(.L_x_41) ;  /* 0x0000000000080947 */ /* 0x008fea0003800000 */
[----:B------:R-:W3:Y:S02]  /*4970*/  SYNCS.PHASECHK.TRANS64.TRYWAIT P0, [UR4+0x34480], R0 ;  /* 0x03448000ff0075a7 */ /* 0x000ee40008000144 */
[----:B---3--:R-:W-:Y:S05]  /*4980*/  @!P0 BRA `(.L_x_42) ;  /* 0x0000012c00288947 */ /* 0x008fea0003800000 */
.L_x_41:
[----:B------:R-:W-:Y:S01]  /*4990*/  UIADD3 UR5, UR47, 0x20000, URZ ;  /* 0x000200002f057890 */ /* 0x000fe2000fffe03f */
[----:B------:R-:W-:Y:S01]  /*49a0*/  WARPGROUP.ARRIVE ;  /* 0x00000000000079c5 */ /* 0x000fe20000000000 */
[----:B------:R-:W-:Y:S01]  /*49b0*/  USHF.R.U32.HI UR4, URZ, 0x4, UR47 ;  /* 0x000000043f047899 */ /* 0x000fe2000801162f */
[----:B------:R-:W-:Y:S01]  /*49c0*/  STL [R1+0x210], R23 ;  /* 0x0002101701007387 */ /* 0x000fe20000100800 */
[----:B------:R-:W-:Y:S02]  /*49d0*/  USHF.R.U32.HI UR5, URZ, 0x4, UR5 ;  /* 0x000000043f057899 */ /* 0x000fe40008011605 */
[----:B------:R-:W-:Y:S01]  /*49e0*/  ULOP3.LUT UR4, UR4, 0x3fff, URZ, 0xc0, !UPT ;  /* 0x00003fff04047892 */ /* 0x000fe2000f8ec03f */
[----:B------:R4:W-:Y:S01]  /*49f0*/  STL [R1+0x20c], R22 ;  /* 0x00020c1601007387 */ /* 0x0009e20000100800 */
[----:B------:R-:W-:Y:S02]  /*4a00*/  ULOP3.LUT UR5, UR5, 0x3fff, URZ, 0xc0, !UPT ;  /* 0x00003fff05057892 */ /* 0x000fe4000f8ec03f */
[----:B------:R-:W-:Y:S01]  /*4a10*/  ULOP3.LUT UR6, UR4, 0x10000, URZ, 0xfc, !UPT ;  /* 0x0001000004067892 */ /* 0x000fe2000f8efc3f */
[----:B------:R1:W-:Y:S01]  /*4a20*/  STL [R1+0x208], R19 ;  /* 0x0002081301007387 */ /* 0x0003e20000100800 */
[----:B------:R-:W-:-:S02]  /*4a30*/  ULOP3.LUT UR4, UR5, 0x10000, URZ, 0xfc, !UPT ;  /* 0x0001000005047892 */ /* 0x000fc4000f8efc3f */
[----:B------:R-:W-:Y:S01]  /*4a40*/  ULEA UR5, UR40, UR6, 0xb ;  /* 0x0000000628057291 */ /* 0x000fe2000f8e583f */
[----:B------:R-:W-:Y:S01]  /*4a50*/  STL [R1+0x204], R18 ;  /* 0x0002041201007387 */ /* 0x000fe20000100800 */
[----:B------:R-:W-:Y:S01]  /*4a60*/  ULEA UR4, UR40, UR4, 0xa ;  /* 0x0000000428047291 */ /* 0x000fe2000f8e503f */
[----:B------:R-:W-:Y:S01]  /*4a70*/  UMOV UR9, 0x40000040 ;  /* 0x4000004000097882 */ /* 0x000fe20000000000 */
[----:B------:R-:W-:Y:S01]  /*4a80*/  UMOV UR11, 0x40000040 ;  /* 0x40000040000b7882 */ /* 0x000fe20000000000 */
[----:B------:R-:W-:Y:S02]  /*4a90*/  STL [R1+0x200], R17 ;  /* 0x0002001101007387 */ /* 0x000fe40000100800 */
[----:B------:R-:W-:Y:S02]  /*4aa0*/  UMOV UR8, UR5 ;  /* 0x0000000500087c82 */ /* 0x000fe40008000000 */
[----:B------:R-:W-:Y:S01]  /*4ab0*/  UMOV UR10, UR4 ;  /* 0x00000004000a7c82 */ /* 0x000fe20008000000 */
[----:B------:R2:W-:Y:S01]  /*4ac0*/  STL [R1+0x1fc], R16 ;  /* 0x0001fc1001007387 */ /* 0x0005e20000100800 */
[----:B------:R-:W-:Y:S01]  /*4ad0*/  HGMMA.64x128x16.F32.BF16 R68, gdesc[UR8], RZ, !UPT, gsb0 ;  /* 0x01e00000084479f0 */ /* 0x000fe2000c0018ff */
[----:B------:R-:W-:Y:S01]  /*4ae0*/  UIADD3 UR8, UR5, 0x200, URZ ;  /* 0x0000020005087890 */ /* 0x000fe2000fffe03f */
[----:B------:R-:W-:Y:S01]  /*4af0*/  UMOV UR9, 0x40000040 ;  /* 0x4000004000097882 */ /* 0x000fe20000000000 */
[----:B------:R-:W-:Y:S04]  /*4b00*/  STL [R1+0x1f8], R8 ;  /* 0x0001f80801007387 */ /* 0x000fe80000100800 */
[----:B------:R3:W-:Y:S04]  /*4b10*/  STL [R1+0x1f4], R7 ;  /* 0x0001f40701007387 */ /* 0x0007e80000100800 */
[----:B------:R-:W-:Y:S04]  /*4b20*/  STL [R1+0x1f0], R6 ;  /* 0x0001f00601007387 */ /* 0x000fe80000100800 */
[----:B------:R-:W-:Y:S04]  /*4b30*/  STL [R1+0x1ec], R5 ;  /* 0x0001ec0501007387 */ /* 0x000fe80000100800 */
[----:B------:R-:W-:Y:S04]  /*4b40*/  STL [R1+0x3f8], R222 ;  /* 0x0003f8de01007387 */ /* 0x000fe80000100800 */
[----:B------:R-:W-:Y:S04]  /*4b50*/  STL [R1+0x3f4], R221 ;  /* 0x0003f4dd01007387 */ /* 0x000fe80000100800 */
[----:B------:R-:W-:Y:S04]  /*4b60*/  STL [R1+0x3f0], R219 ;  /* 0x0003f0db01007387 */ /* 0x000fe80000100800 */
[----:B------:R3:W-:Y:S01]  /*4b70*/  STL.64 [R1+0x3e8], R216 ;  /* 0x0003e8d801007387 */ /* 0x0007e20000100a00 */
[----:B------:R-:W-:-:S02]  /*4b80*/  WARPGROUP.DEPBAR.LE gsb0, 0x0 ;  /* 0x00008000000079c5 */ /* 0x000fc40000010000 */
[----:B------:R-:W-:Y:S01]  /*4b90*/  WARPGROUP.ARRIVE ;  /* 0x00000000000079c5 */ /* 0x000fe20000000000 */
[----:B------:R-:W-:Y:S01]  /*4ba0*/  IMAD.MOV.U32 R44, RZ, RZ, R88 ;  /* 0x000000ffff2c7224 */ /* 0x000fe200078e0058 */
[----:B------:R-:W-:Y:S01]  /*4bb0*/  MOV R43, R89 ;  /* 0x00000059002b7202 */ /* 0x000fe20000000f00 */
[----:B------:R-:W-:Y:S01]  /*4bc0*/  IMAD.MOV.U32 R42, RZ, RZ, R90 ;  /* 0x000000ffff2a7224 */ /* 0x000fe200078e005a */
[----:B------:R-:W-:Y:S01]  /*4bd0*/  MOV R40, R92 ;  /* 0x0000005c00287202 */ /* 0x000fe20000000f00 */
[----:B------:R-:W-:Y:S01]  /*4be0*/  IMAD.MOV.U32 R41, RZ, RZ, R91 ;  /* 0x000000ffff297224 */ /* 0x000fe200078e005b */
[----:B------:R-:W-:Y:S01]  /*4bf0*/  HGMMA.64x128x16.F32.BF16 R152, gdesc[UR8], RZ, !UPT, gsb0 ;  /* 0x01e00000089879f0 */ /* 0x000fe2000c0018ff */
[----:B------:R-:W-:Y:S01]  /*4c00*/  UIADD3 UR8, UR5, 0x400, URZ ;  /* 0x0000040005087890 */ /* 0x000fe2000fffe03f */
[----:B------:R-:W-:Y:S01]  /*4c10*/  IMAD.MOV.U32 R39, RZ, RZ, R93 ;  /* 0x000000ffff277224 */ /* 0x000fe200078e005d */
[----:B------:R-:W-:Y:S01]  /*4c20*/  MOV R37, R95 ;  /* 0x0000005f00257202 */ /* 0x000fe20000000f00 */
        /* <DEDUP_REMOVED lines=9> */
[----:B----4-:R-:W-:Y:S01]  /*4cc0*/  MOV R22, R110 ;  /* 0x0000006e00167202 */ /* 0x010fe20000000f00 */
[----:B------:R-:W-:Y:S01]  /*4cd0*/  IMAD.MOV.U32 R30, RZ, RZ, R102 ;  /* 0x000000ffff1e7224 */ /* 0x000fe200078e0066 */
[----:B-1----:R-:W-:Y:S01]  /*4ce0*/  MOV R19, R113 ;  /* 0x0000007100137202 */ /* 0x002fe20000000f00 */
[----:B------:R-:W-:Y:S01]  /*4cf0*/  IMAD.MOV.U32 R29, RZ, RZ, R103 ;  /* 0x000000ffff1d7224 */ /* 0x000fe200078e0067 */
[----:B--2---:R-:W-:Y:S01]  /*4d00*/  MOV R16, R116 ;  /* 0x0000007400107202 */ /* 0x004fe20000000f00 */
[----:B------:R-:W-:Y:S01]  /*4d10*/  IMAD.MOV.U32 R27, RZ, RZ, R105 ;  /* 0x000000ffff1b7224 */ /* 0x000fe200078e0069 */
[----:B------:R-:W-:Y:S01]  /*4d20*/  MOV R13, R119 ;  /* 0x00000077000d7202 */ /* 0x000fe20000000f00 */
[----:B------:R-:W-:Y:S01]  /*4d30*/  IMAD.MOV.U32 R26, RZ, RZ, R106 ;  /* 0x000000ffff1a7224 */ /* 0x000fe200078e006a */
[----:B------:R-:W-:Y:S01]  /*4d40*/  MOV R10, R122 ;  /* 0x0000007a000a7202 */ /* 0x000fe20000000f00 */
[----:B------:R-:W-:Y:S01]  /*4d50*/  IMAD.MOV.U32 R24, RZ, RZ, R108 ;  /* 0x000000ffff187224 */ /* 0x000fe200078e006c */
[----:B---3--:R-:W-:Y:S01]  /*4d60*/  MOV R7, R125 ;  /* 0x0000007d00077202 */ /* 0x008fe20000000f00 */
[----:B------:R-:W-:Y:S01]  /*4d70*/  IMAD.MOV.U32 R23, RZ, RZ, R109 ;  /* 0x000000ffff177224 */ /* 0x000fe200078e006d */
[----:B------:R-:W-:Y:S01]  /*4d80*/  MOV R4, R128 ;  /* 0x0000008000047202 */ /* 0x000fe20000000f00 */
[----:B------:R-:W-:Y:S01]  /*4d90*/  IMAD.MOV.U32 R21, RZ, RZ, R111 ;  /* 0x000000ffff157224 */ /* 0x000fe200078e006f */
[----:B------:R-:W-:Y:S01]  /*4da0*/  MOV R0, R131 ;  /* 0x0000008300007202 */ /* 0x000fe20000000f00 */
[----:B------:R-:W-:Y:S01]  /*4db0*/  IMAD.MOV.U32 R20, RZ, RZ, R112 ;  /* 0x000000ffff147224 */ /* 0x000fe200078e0070 */
[----:B------:R-:W-:Y:S01]  /*4dc0*/  UMOV UR9, 0x40000040 ;  /* 0x4000004000097882 */ /* 0x000fe20000000000 */
        /* <DEDUP_REMOVED lines=26> */
[----:B------:R-:W-:-:S02]  /*4f70*/  IMAD.MOV.U32 R62, RZ, RZ, R70 ;  /* 0x000000ffff3e7224 */ /* 0x000fc400078e0046 */
[----:B------:R-:W-:Y:S02]  /*4f80*/  IMAD.MOV.U32 R60, RZ, RZ, R72 ;  /* 0x000000ffff3c7224 */ /* 0x000fe400078e0048 */
[----:B------:R-:W-:Y:S02]  /*4f90*/  IMAD.MOV.U32 R59, RZ, RZ, R73 ;  /* 0x000000ffff3b7224 */ /* 0x000fe400078e0049 */
[----:B------:R-:W-:Y:S02]  /*4fa0*/  IMAD.MOV.U32 R57, RZ, RZ, R75 ;  /* 0x000000ffff397224 */ /* 0x000fe400078e004b */
[----:B------:R-:W-:Y:S02]  /*4fb0*/  IMAD.MOV.U32 R56, RZ, RZ, R76 ;  /* 0x000000ffff387224 */ /* 0x000fe400078e004c */
[----:B------:R-:W-:Y:S02]  /*4fc0*/  IMAD.MOV.U32 R54, RZ, RZ, R78 ;  /* 0x000000ffff367224 */ /* 0x000fe400078e004e */
        /* <DEDUP_REMOVED lines=11> */
[----:B------:R-:W-:Y:S01]  /*5080*/  IMAD.MOV.U32 R226, RZ, RZ, R2 ;  /* 0x000000ffffe27224 */ /* 0x000fe200078e0002 */
[----:B------:R-:W-:Y:S02]  /*5090*/  WARPGROUP.DEPBAR.LE gsb0, 0x0 ;  /* 0x00008000000079c5 */ /* 0x000fe40000010000 */
[----:B------:R-:W-:Y:S01]  /*50a0*/  WARPGROUP.ARRIVE ;  /* 0x00000000000079c5 */ /* 0x000fe20000000000 */
[----:B------:R1:W-:Y:S04]  /*50b0*/  STL.64 [R1+0x3e0], R214 ;  /* 0x0003e0d601007387 */ /* 0x0003e80000100a00 */
[----:B------:R2:W-:Y:S01]  /*50c0*/  STL.64 [R1+0x3d8], R212 ;  /* 0x0003d8d401007387 */ /* 0x0005e20000100a00 */
[----:B------:R-:W-:Y:S01]  /*50d0*/  HGMMA.64x128x16.F32.BF16 R88, gdesc[UR8], RZ, !UPT, gsb0 ;  /* 0x01e00000085879f0 */ /* 0x000fe2000c0018ff */
[----:B------:R-:W-:-:S02]  /*50e0*/  UIADD3 UR8, UR5, 0x600, URZ ;  /* 0x0000060005087890 */ /* 0x000fc4000fffe03f */
[----:B------:R3:W-:Y:S01]  /*50f0*/  STL.64 [R1+0x3d0], R210 ;  /* 0x0003d0d201007387 */ /* 0x0007e20000100a00 */
[----:B------:R-:W-:-:S03]  /*5100*/  UMOV UR9, 0x40000040 ;  /* 0x4000004000097882 */ /* 0x000fc60000000000 */
[----:B------:R4:W-:Y:S01]  /*5110*/  STL.64 [R1+0x3c8], R208 ;  /* 0x0003c8d001007387 */ /* 0x0009e20000100a00 */
[----:B-1----:R-:W-:Y:S01]  /*5120*/  IMAD.MOV.U32 R214, RZ, RZ, R14 ;  /* 0x000000ffffd67224 */ /* 0x002fe200078e000e */
[----:B------:R-:W-:Y:S02]  /*5130*/  MOV R215, R13 ;  /* 0x0000000d00d77202 */ /* 0x000fe40000000f00 */
[----:B------:R1:W-:Y:S01]  /*5140*/  STL.64 [R1+0x3c0], R206 ;  /* 0x0003c0ce01007387 */ /* 0x0003e20000100a00 */
[----:B--2---:R-:W-:Y:S01]  /*5150*/  IMAD.MOV.U32 R212, RZ, RZ, R16 ;  /* 0x000000ffffd47224 */ /* 0x004fe200078e0010 */
[----:B------:R-:W-:Y:S02]  /*5160*/  MOV R213, R15 ;  /* 0x0000000f00d57202 */ /* 0x000fe40000000f00 */
[----:B------:R2:W-:Y:S01]  /*5170*/  STL.64 [R1+0x3b8], R204 ;  /* 0x0003b8cc01007387 */ /* 0x0005e20000100a00 */
[----:B---3--:R-:W-:Y:S01]  /*5180*/  IMAD.MOV.U32 R210, RZ, RZ, R18 ;  /* 0x000000ffffd27224 */ /* 0x008fe200078e0012 */
[----:B------:R-:W-:-:S02]  /*5190*/  MOV R211, R17 ;  /* 0x0000001100d37202 */ /* 0x000fc40000000f00 */
[----:B------:R3:W-:Y:S01]  /*51a0*/  STL.64 [R1+0x3b0], R202 ;  /* 0x0003b0ca01007387 */ /* 0x0007e20000100a00 */
[----:B----4-:R-:W-:Y:S01]  /*51b0*/  IMAD.MOV.U32 R208, RZ, RZ, R20 ;  /* 0x000000ffffd07224 */ /* 0x010fe200078e0014 */
[----:B------:R-:W-:Y:S02]  /*51c0*/  MOV R209, R19 ;  /* 0x0000001300d17202 */ /* 0x000fe40000000f00 */
[----:B------:R4:W-:Y:S01]  /*51d0*/  STL.64 [R1+0x3a8], R200 ;  /* 0x0003a8c801007387 */ /* 0x0009e20000100a00 */
[----:B-1----:R-:W-:Y:S01]  /*51e0*/  IMAD.MOV.U32 R206, RZ, RZ, R22 ;  /* 0x000000ffffce7224 */ /* 0x002fe200078e0016 */
[----:B------:R-:W-:Y:S02]  /*51f0*/  MOV R207, R21 ;  /* 0x0000001500cf7202 */ /* 0x000fe40000000f00 */
[----:B------:R1:W-:Y:S01]  /*5200*/  STL.64 [R1+0x3a0], R198 ;  /* 0x0003a0c601007387 */ /* 0x0003e20000100a00 */
[----:B--2---:R-:W-:Y:S01]  /*5210*/  IMAD.MOV.U32 R204, RZ, RZ, R24 ;  /* 0x000000ffffcc7224 */ /* 0x004fe200078e0018 */
[----:B------:R-:W-:-:S02]  /*5220*/  MOV R205, R23 ;  /* 0x0000001700cd7202 */ /* 0x000fc40000000f00 */
[----:B------:R2:W-:Y:S01]  /*5230*/  STL.64 [R1+0x398], R196 ;  /* 0x000398c401007387 */ /* 0x0005e20000100a00 */
[----:B---3--:R-:W-:Y:S01]  /*5240*/  IMAD.MOV.U32 R202, RZ, RZ, R26 ;  /* 0x000000ffffca7224 */ /* 0x008fe200078e001a */
[----:B------:R-:W-:Y:S02]  /*5250*/  MOV R203, R25 ;  /* 0x0000001900cb7202 */ /* 0x000fe40000000f00 */
[----:B------:R3:W-:Y:S01]  /*5260*/  STL.64 [R1+0x390], R194 ;  /* 0x000390c201007387 */ /* 0x0007e20000100a00 */
[----:B----4-:R-:W-:Y:S01]  /*5270*/  IMAD.MOV.U32 R200, RZ, RZ, R28 ;  /* 0x000000ffffc87224 */ /* 0x010fe200078e001c */
[----:B------:R-:W-:Y:S02]  /*5280*/  MOV R201, R27 ;  /* 0x0000001b00c97202 */ /* 0x000fe40000000f00 */
[----:B------:R4:W-:Y:S01]  /*5290*/  STL.64 [R1+0x388], R192 ;  /* 0x000388c001007387 */ /* 0x0009e20000100a00 */
[----:B-1----:R-:W-:Y:S01]  /*52a0*/  IMAD.MOV.U32 R198, RZ, RZ, R30 ;  /* 0x000000ffffc67224 */ /* 0x002fe200078e001e */
[----:B------:R-:W-:-:S02]  /*52b0*/  MOV R199, R29 ;  /* 0x0000001d00c77202 */ /* 0x000fc40000000f00 */
[----:B------:R1:W-:Y:S01]  /*52c0*/  STL.64 [R1+0x380], R190 ;  /* 0x000380be01007387 */ /* 0x0003e20000100a00 */
[----:B--2---:R-:W-:Y:S01]  /*52d0*/  IMAD.MOV.U32 R196, RZ, RZ, R32 ;  /* 0x000000ffffc47224 */ /* 0x004fe200078e0020 */
[----:B------:R-:W-:Y:S02]  /*52e0*/  MOV R197, R31 ;  /* 0x0000001f00c57202 */ /* 0x000fe40000000f00 */
[----:B------:R2:W-:Y:S01]  /*52f0*/  STL.64 [R1+0x378], R188 ;  /* 0x000378bc01007387 */ /* 0x0005e20000100a00 */
[----:B---3--:R-:W-:Y:S01]  /*5300*/  IMAD.MOV.U32 R194, RZ, RZ, R34 ;  /* 0x000000ffffc27224 */ /* 0x008fe200078e0022 */
[----:B------:R-:W-:Y:S02]  /*5310*/  MOV R195, R33 ;  /* 0x0000002100c37202 */ /* 0x000fe40000000f00 */
[----:B------:R3:W-:Y:S01]  /*5320*/  STL.64 [R1+0x370], R186 ;  /* 0x000370ba01007387 */ /* 0x0007e20000100a00 */
[----:B----4-:R-:W-:Y:S01]  /*5330*/  IMAD.MOV.U32 R192, RZ, RZ, R36 ;  /* 0x000000ffffc07224 */ /* 0x010fe200078e0024 */
[----:B------:R-:W-:-:S02]  /*5340*/  MOV R193, R35 ;  /* 0x0000002300c17202 */ /* 0x000fc40000000f00 */
        /* <DEDUP_REMOVED lines=28> */
[----:B--2---:R-:W-:Y:S01]  /*5510*/  MOV R172, R56 ;  /* 0x0000003800ac7202 */ /* 0x004fe20000000f00 */
[----:B------:R-:W-:Y:S02]  /*5520*/  IMAD.MOV.U32 R173, RZ, RZ, R55 ;  /* 0x000000ffffad7224 */ /* 0x000fe400078e0037 */
[----:B------:R2:W-:Y:S01]  /*5530*/  STL.64 [R1+0x318], R164 ;  /* 0x000318a401007387 */ /* 0x0005e20000100a00 */
[----:B---3--:R-:W-:Y:S02]  /*5540*/  IMAD.MOV.U32 R170, RZ, RZ, R58 ;  /* 0x000000ffffaa7224 */ /* 0x008fe400078e003a */
[----:B------:R-:W-:Y:S01]  /*5550*/  IMAD.MOV.U32 R171, RZ, RZ, R57 ;  /* 0x000000ffffab7224 */ /* 0x000fe200078e0039 */
[----:B----4-:R-:W-:Y:S01]  /*5560*/  MOV R169, R59 ;  /* 0x0000003b00a97202 */ /* 0x010fe20000000f00 */
[----:B------:R-:W-:Y:S01]  /*5570*/  IMAD.MOV.U32 R168, RZ, RZ, R60 ;  /* 0x000000ffffa87224 */ /* 0x000fe200078e003c */
[----:B-1----:R-:W-:Y:S01]  /*5580*/  MOV R166, R62 ;  /* 0x0000003e00a67202 */ /* 0x002fe20000000f00 */
[----:B------:R-:W-:-:S02]  /*5590*/  IMAD.MOV.U32 R167, RZ, RZ, R61 ;  /* 0x000000ffffa77224 */ /* 0x000fc400078e003d */
[----:B--2---:R-:W-:Y:S02]  /*55a0*/  IMAD.MOV.U32 R164, RZ, RZ, R64 ;  /* 0x000000ffffa47224 */ /* 0x004fe400078e0040 */
[----:B------:R-:W-:Y:S01]  /*55b0*/  IMAD.MOV.U32 R165, RZ, RZ, R63 ;  /* 0x000000ffffa57224 */ /* 0x000fe200078e003f */
[----:B------:R-:W-:Y:S02]  /*55c0*/  WARPGROUP.DEPBAR.LE gsb0, 0x0 ;  /* 0x00008000000079c5 */ /* 0x000fe40000010000 */
[----:B------:R-:W-:-:S06]  /*55d0*/  WARPGROUP.ARRIVE ;  /* 0x00000000000079c5 */ /* 0x000fcc0000000000 */
[----:B------:R-:W-:Y:S01]  /*55e0*/  HGMMA.64x128x16.F32.BF16 R24, gdesc[UR8], RZ, !UPT, gsb0 ;  /* 0x01e00000081879f0 */ /* 0x000fe2000c0018ff */
[----:B------:R-:W-:Y:S02]  /*55f0*/  UIADD3 UR8, UR5, 0x2, URZ ;  /* 0x0000000205087890 */ /* 0x000fe4000fffe03f */
[----:B------:R-:W-:Y:S01]  /*5600*/  UIADD3 UR10, UR4, 0x2, URZ ;  /* 0x00000002040a7890 */ /* 0x000fe2000fffe03f */
[----:B------:R-:W-:Y:S01]  /*5610*/  UMOV UR9, 0x40000040 ;  /* 0x4000004000097882 */ /* 0x000fe20000000000 */
[----:B------:R-:W-:Y:S01]  /*5620*/  UMOV UR11, 0x40000040 ;  /* 0x40000040000b7882 */ /* 0x000fe20000000000 */
[----:B------:R-:W-:Y:S02]  /*5630*/  WARPGROUP.DEPBAR.LE gsb0, 0x0 ;  /* 0x00008000000079c5 */ /* 0x000fe40000010000 */
[----:B------:R-:W-:-:S06]  /*5640*/  WARPGROUP.ARRIVE ;  /* 0x00000000000079c5 */ /* 0x000fcc0000000000 */
[----:B------:R-:W-:Y:S03]  /*5650*/  HGMMA.64x128x16.F32.BF16 R164, gdesc[UR8], R164, gsb0 ;  /* 0x01e0000008a479f0 */ /* 0x000fe600080018a4 */
[----:B------:R-:W-:Y:S02]  /*5660*/  WARPGROUP.DEPBAR.LE gsb0, 0x0 ;  /* 0x00008000000079c5 */ /* 0x000fe40000010000 */
[----:B------:R-:W-:Y:S04]  /*5670*/  STL.64 [R1], R164 ;  /* 0x000000a401007387 */ /* 0x000fe80000100a00 */
[----:B------:R-:W-:Y:S04]  /*5680*/  STL.64 [R1+0x8], R166 ;  /* 0x000008a601007387 */ /* 0x000fe80000100a00 */
        /* <DEDUP_REMOVED lines=27> */
[----:B------:R1:W-:Y:S04]  /*5840*/  STL.64 [R1+0xe8], R222 ;  /* 0x0000e8de01007387 */ /* 0x0003e80000100a00 */
[----:B------:R-:W-:Y:S04]  /*5850*/  STL.64 [R1+0xf0], R224 ;  /* 0x0000f0e001007387 */ /* 0x000fe80000100a00 */
[----:B------:R-:W-:Y:S04]  /*5860*/  STL.64 [R1+0xf8], R226 ;  /* 0x0000f8e201007387 */ /* 0x000fe80000100a00 */
[----:B-1----:R-:W2:Y:S04]  /*5870*/  LDL.LU R222, [R1+0x3f8] ;  /* 0x0003f80001de7983 */ /* 0x002ea80000300800 */
[----:B------:R-:W3:Y:S04]  /*5880*/  LDL.LU R221, [R1+0x3f4] ;  /* 0x0003f40001dd7983 */ /* 0x000ee80000300800 */
[----:B------:R-:W4:Y:S04]  /*5890*/  LDL.LU R219, [R1+0x3f0] ;  /* 0x0003f00001db7983 */ /* 0x000f280000300800 */
[----:B------:R-:W4:Y:S04]  /*58a0*/  LDL.LU.64 R216, [R1+0x3e8] ;  /* 0x0003e80001d87983 */ /* 0x000f280000300a00 */
[----:B------:R-:W2:Y:S04]  /*58b0*/  LDL.LU.64 R214, [R1+0x3e0] ;  /* 0x0003e00001d67983 */ /* 0x000ea80000300a00 */
        /* <DEDUP_REMOVED lines=24> */
[----:B------:R-:W2:Y:S01]  /*5a40*/  LDL.LU.64 R164, [R1+0x318] ;  /* 0x0003180001a47983 */ /* 0x000ea20000300a00 */
[----:B------:R-:W-:Y:S01]  /*5a50*/  UIADD3 UR8, UR5, 0x202, URZ ;  /* 0x0000020205087890 */ /* 0x000fe2000fffe03f */
[----:B------:R-:W-:Y:S01]  /*5a60*/  UMOV UR9, 0x40000040 ;  /* 0x4000004000097882 */ /* 0x000fe20000000000 */
[----:B--2---:R-:W-:-:S07]  /*5a70*/  WARPGROUP.ARRIVE ;  /* 0x00000000000079c5 */ /* 0x004fce0000000000 */
[----:B------:R-:W-:Y:S01]  /*5a80*/  HGMMA.64x128x16.F32.BF16 R152, gdesc[UR8], R152, gsb0 ;  /* 0x01e00000089879f0 */ /* 0x000fe20008001898 */
[----:B------:R-:W-:Y:S02]  /*5a90*/  UIADD3 UR8, UR5, 0x402, URZ ;  /* 0x0000040205087890 */ /* 0x000fe4000fffe03f */
[----:B------:R-:W-:Y:S02]  /*5aa0*/  WARPGROUP.DEPBAR.LE gsb0, 0x0 ;  /* 0x00008000000079c5 */ /* 0x000fe40000010000 */
        /* <DEDUP_REMOVED lines=32> */
[----:B-1----:R-:W2:Y:S04]  /*5cb0*/  LDL.LU.64 R152, [R1] ;  /* 0x0000000001987983 */ /* 0x002ea80000300a00 */
        /* <DEDUP_REMOVED lines=31> */
[----:B------:R-:W-:Y:S01]  /*5eb0*/  WARPGROUP.ARRIVE ;  /* 0x00000000000079c5 */ /* 0x000fe20000000000 */
[----:B------:R-:W-:-:S05]  /*5ec0*/  UMOV UR9, 0x40000040 ;  /* 0x4000004000097882 */ /* 0x000fca0000000000 */
[----:B------:R-:W-:Y:S01]  /*5ed0*/  HGMMA.64x128x16.F32.BF16 R88, gdesc[UR8], R88, gsb0 ;  /* 0x01e00000085879f0 */ /* 0x000fe20008001858 */
[----:B------:R-:W-:Y:S01]  /*5ee0*/  UIADD3 UR8, UR5, 0x602, URZ ;  /* 0x0000060205087890 */ /* 0x000fe2000fffe03f */
[----:B------:R-:W-:Y:S01]  /*5ef0*/  UMOV UR9, 0x40000040 ;  /* 0x4000004000097882 */ /* 0x000fe20000000000 */
[----:B------:R-:W-:Y:S02]  /*5f00*/  WARPGROUP.DEPBAR.LE gsb0, 0x0 ;  /* 0x00008000000079c5 */ /* 0x000fe40000010000 */
[----:B------:R-:W-:-:S07]  /*5f10*/  WARPGROUP.ARRIVE ;  /* 0x00000000000079c5 */ /* 0x000fce0000000000 */
[----:B------:R-:W-:Y:S01]  /*5f20*/  HGMMA.64x128x16.F32.BF16 R24, gdesc[UR8], R24, gsb0 ;  /* 0x01e00000081879f0 */ /* 0x000fe20008001818 */
[----:B------:R-:W-:Y:S02]  /*5f30*/  UIADD3 UR8, UR5, 0x4, URZ ;  /* 0x0000000405087890 */ /* 0x000fe4000fffe03f */
[----:B------:R-:W-:Y:S01]  /*5f40*/  UIADD3 UR10, UR4, 0x4, URZ ;  /* 0x00000004040a7890 */ /* 0x000fe2000fffe03f */
[----:B------:R-:W-:Y:S01]  /*5f50*/  UMOV UR9, 0x40000040 ;  /* 0x4000004000097882 */ /* 0x000fe20000000000 */
[----:B------:R-:W-:Y:S01]  /*5f60*/  UMOV UR11, 0x40000040 ;  /* 0x40000040000b7882 */ /* 0x000fe20000000000 */
[----:B------:R-:W-:Y:S02]  /*5f70*/  WARPGROUP.DEPBAR.LE gsb0, 0x0 ;  /* 0x00008000000079c5 */ /* 0x000fe40000010000 */
[----:B--2---:R-:W-:-:S06]  /*5f80*/  WARPGROUP.ARRIVE ;  /* 0x00000000000079c5 */ /* 0x004fcc0000000000 */
[----:B------:R-:W-:Y:S03]  /*5f90*/  HGMMA.64x128x16.F32.BF16 R152, gdesc[UR8], R152, gsb0 ;  /* 0x01e00000089879f0 */ /* 0x000fe60008001898 */
[----:B------:R-:W-:Y:S02]  /*5fa0*/  WARPGROUP.DEPBAR.LE gsb0, 0x0 ;  /* 0x00008000000079c5 */ /* 0x000fe40000010000 */
[----:B------:R-:W-:Y:S01]  /*5fb0*/  STL.64 [R1], R152 ;  /* 0x0000009801007387 */ /* 0x000fe20000100a00 */
[----:B------:R-:W-:Y:S01]  /*5fc0*/  IMAD.MOV.U32 R2, RZ, RZ, R214 ;  /* 0x000000ffff027224 */ /* 0x000fe200078e00d6 */
[----:B------:R-:W-:Y:S01]  /*5fd0*/  MOV R0, R215 ;  /* 0x000000d700007202 */ /* 0x000fe20000000f00 */
[----:B------:R-:W-:Y:S01]  /*5fe0*/  IMAD.MOV.U32 R4, RZ, RZ, R212 ;  /* 0x000000ffff047224 */ /* 0x000fe200078e00d4 */
[----:B------:R-:W-:Y:S01]  /*5ff0*/  STL.64 [R1+0x8], R154 ;  /* 0x0000089a01007387 */ /* 0x000fe20000100a00 */
[----:B------:R-:W-:Y:S01]  /*6000*/  MOV R3, R213 ;  /* 0x000000d500037202 */ /* 0x000fe20000000f00 */
[----:B------:R-:W-:Y:S01]  /*6010*/  IMAD.MOV.U32 R10, RZ, RZ, R210 ;  /* 0x000000ffff0a7224 */ /* 0x000fe200078e00d2 */
[----:B------:R-:W-:Y:S01]  /*6020*/  MOV R9, R211 ;  /* 0x000000d300097202 */ /* 0x000fe20000000f00 */
[----:B------:R-:W-:Y:S01]  /*6030*/  STL.64 [R1+0x10], R156 ;  /* 0x0000109c01007387 */ /* 0x000fe20000100a00 */
        /* <DEDUP_REMOVED lines=31> */
[----:B------:R-:W-:Y:S04]  /*6230*/  STL.64 [R1+0x50], R172 ;  /* 0x000050ac01007387 */ /* 0x000fe80000100a00 */
[----:B------:R-:W-:Y:S04]  /*6240*/  STL.64 [R1+0x58], R174 ;  /* 0x000058ae01007387 */ /* 0x000fe80000100a00 */
[----:B------:R-:W-:Y:S04]  /*6250*/  STL.64 [R1+0x60], R176 ;  /* 0x000060b001007387 */ /* 0x000fe80000100a00 */
[----:B------:R-:W-:Y:S04]  /*6260*/  STL.64 [R1+0x68], R178 ;  /* 0x000068b201007387 */ /* 0x000fe80000100a00 */
[----:B------:R-:W-:Y:S04]  /*6270*/  STL.64 [R1+0x70], R180 ;  /* 0x000070b401007387 */ /* 0x000fe80000100a00 */
[----:B------:R-:W-:Y:S04]  /*6280*/  STL.64 [R1+0x78], R182 ;  /* 0x000078b601007387 */ /* 0x000fe80000100a00 */
[----:B------:R1:W-:Y:S04]  /*6290*/  STL.64 [R1+0x80], R184 ;  /* 0x000080b801007387 */ /* 0x0003e80000100a00 */
        /* <DEDUP_REMOVED lines=15> */
[----:B-1----:R-:W2:Y:S04]  /*6390*/  LDL.LU.64 R184, [R1+0x298] ;  /* 0x0002980001b87983 */ /* 0x002ea80000300a00 */
        /* <DEDUP_REMOVED lines=17> */
[----:B------:R-:W-:-:S02]  /*64b0*/  UMOV UR9, 0x40000040 ;  /* 0x4000004000097882 */ /* 0x000fc40000000000 */
[----:B------:R-:W-:Y:S04]  /*64c0*/  STL [R1+0x1e8], R222 ;  /* 0x0001e8de01007387 */ /* 0x000fe80000100800 */
[----:B---3--:R-:W-:Y:S04]  /*64d0*/  STL [R1+0x1e4], R221 ;  /* 0x0001e4dd01007387 */ /* 0x008fe80000100800 */
[----:B----4-:R-:W-:Y:S04]  /*64e0*/  STL [R1+0x1e0], R219 ;  /* 0x0001e0db01007387 */ /* 0x010fe80000100800 */
[----:B------:R-:W-:Y:S01]  /*64f0*/  STL.64 [R1+0x1d8], R216 ;  /* 0x0001d8d801007387 */ /* 0x000fe20000100a00 */
[----:B--2---:R-:W-:-:S06]  /*6500*/  WARPGROUP.ARRIVE ;  /* 0x00000000000079c5 */ /* 0x004fcc0000000000 */
        /* <DEDUP_REMOVED lines=29> */
[----:B-1----:R-:W2:Y:S04]  /*66e0*/  LDL.LU R164, [R1] ;  /* 0x0000000001a47983 */ /* 0x002ea80000300800 */
[----:B------:R-:W2:Y:S04]  /*66f0*/  LDL.LU R165, [R1+0x4] ;  /* 0x0000040001a57983 */ /* 0x000ea80000300800 */
        /* <DEDUP_REMOVED lines=31> */
[----:B------:R-:W2:Y:S01]  /*68f0*/  LDL.LU R197, [R1+0x84] ;  /* 0x0000840001c57983 */ /* 0x000ea20000300800 */
[----:B------:R-:W-:Y:S01]  /*6900*/  WARPGROUP.ARRIVE ;  /* 0x00000000000079c5 */ /* 0x000fe20000000000 */
[----:B------:R-:W-:Y:S01]  /*6910*/  UMOV UR9, 0x40000040 ;  /* 0x4000004000097882 */ /* 0x000fe20000000000 */
[----:B------:R-:W-:Y:S01]  /*6920*/  IMAD.MOV.U32 R208, RZ, RZ, R227 ;  /* 0x000000ffffd07224 */ /* 0x000fe200078e00e3 */
[----:B------:R-:W-:Y:S01]  /*6930*/  MOV R209, R226 ;  /* 0x000000e200d17202 */ /* 0x000fe20000000f00 */
[----:B------:R-:W-:-:S02]  /*6940*/  IMAD.MOV.U32 R210, RZ, RZ, R225 ;  /* 0x000000ffffd27224 */ /* 0x000fc400078e00e1 */
[----:B------:R-:W-:Y:S01]  /*6950*/  HGMMA.64x128x16.F32.BF16 R88, gdesc[UR8], R88, gsb0 ;  /* 0x01e00000085879f0 */ /* 0x000fe20008001858 */
[----:B------:R-:W-:Y:S01]  /*6960*/  UIADD3 UR8, UR5, 0x604, URZ ;  /* 0x0000060405087890 */ /* 0x000fe2000fffe03f */
[----:B------:R-:W-:Y:S01]  /*6970*/  MOV R211, R224 ;  /* 0x000000e000d37202 */ /* 0x000fe20000000f00 */
        /* <DEDUP_REMOVED lines=22> */
[----:B------:R-:W-:-:S02]  /*6ae0*/  WARPGROUP.DEPBAR.LE gsb0, 0x0 ;  /* 0x00008000000079c5 */ /* 0x000fc40000010000 */
[----:B------:R-:W-:Y:S01]  /*6af0*/  WARPGROUP.ARRIVE ;  /* 0x00000000000079c5 */ /* 0x000fe20000000000 */
[----:B------:R-:W-:Y:S01]  /*6b00*/  MOV R223, R9 ;  /* 0x0000000900df7202 */ /* 0x000fe20000000f00 */
[----:B------:R-:W-:Y:S01]  /*6b10*/  IMAD.MOV.U32 R224, RZ, RZ, R4 ;  /* 0x000000ffffe07224 */ /* 0x000fe200078e0004 */
[----:B------:R-:W-:Y:S01]  /*6b20*/  MOV R225, R3 ;  /* 0x0000000300e17202 */ /* 0x000fe20000000f00 */
[----:B------:R-:W-:Y:S01]  /*6b30*/  IMAD.MOV.U32 R226, RZ, RZ, R2 ;  /* 0x000000ffffe27224 */ /* 0x000fe200078e0002 */
[----:B------:R-:W-:Y:S01]  /*6b40*/  MOV R227, R0 ;  /* 0x0000000000e37202 */ /* 0x000fe20000000f00 */
[----:B------:R-:W-:Y:S01]  /*6b50*/  HGMMA.64x128x16.F32.BF16 R24, gdesc[UR8], R24, gsb0 ;  /* 0x01e00000081879f0 */ /* 0x000fe20008001818 */
[----:B------:R-:W-:Y:S01]  /*6b60*/  UIADD3 UR8, UR5, 0x6, URZ ;  /* 0x0000000605087890 */ /* 0x000fe2000fffe03f */
[----:B------:R3:W5:Y:S01]  /*6b70*/  LDL.LU R23, [R1+0x210] ;  /* 0x0002100001177983 */ /* 0x0007620000300800 */
[----:B------:R-:W-:Y:S01]  /*6b80*/  UIADD3 UR10, UR4, 0x6, URZ ;  /* 0x00000006040a7890 */ /* 0x000fe2000fffe03f */
[----:B------:R-:W-:Y:S01]  /*6b90*/  UMOV UR9, 0x40000040 ;  /* 0x4000004000097882 */ /* 0x000fe20000000000 */
[----:B------:R-:W-:Y:S01]  /*6ba0*/  UMOV UR11, 0x40000040 ;  /* 0x40000040000b7882 */ /* 0x000fe20000000000 */
[----:B------:R3:W5:Y:S04]  /*6bb0*/  LDL.LU R22, [R1+0x20c] ;  /* 0x00020c0001167983 */ /* 0x0007680000300800 */
[----:B------:R3:W5:Y:S04]  /*6bc0*/  LDL.LU R19, [R1+0x208] ;  /* 0x0002080001137983 */ /* 0x0007680000300800 */
[----:B------:R3:W5:Y:S04]  /*6bd0*/  LDL.LU R18, [R1+0x204] ;  /* 0x0002040001127983 */ /* 0x0007680000300800 */
[----:B------:R3:W5:Y:S04]  /*6be0*/  LDL.LU R17, [R1+0x200] ;  /* 0x0002000001117983 */ /* 0x0007680000300800 */
[----:B------:R3:W5:Y:S04]  /*6bf0*/  LDL.LU R16, [R1+0x1fc] ;  /* 0x0001fc0001107983 */ /* 0x0007680000300800 */
[----:B------:R3:W5:Y:S04]  /*6c00*/  LDL.LU R8, [R1+0x1f8] ;  /* 0x0001f80001087983 */ /* 0x0007680000300800 */
[----:B------:R3:W5:Y:S04]  /*6c10*/  LDL.LU R7, [R1+0x1f4] ;  /* 0x0001f40001077983 */ /* 0x0007680000300800 */
[----:B------:R3:W5:Y:S04]  /*6c20*/  LDL.LU R6, [R1+0x1f0] ;  /* 0x0001f00001067983 */ /* 0x0007680000300800 */
[----:B------:R3:W5:Y:S01]  /*6c30*/  LDL.LU R5, [R1+0x1ec] ;  /* 0x0001ec0001057983 */ /* 0x0007620000300800 */
[----:B------:R-:W-:-:S02]  /*6c40*/  WARPGROUP.DEPBAR.LE gsb0, 0x0 ;  /* 0x00008000000079c5 */ /* 0x000fc40000010000 */
[----:B--2---:R-:W-:-:S06]  /*6c50*/  WARPGROUP.ARRIVE ;  /* 0x00000000000079c5 */ /* 0x004fcc0000000000 */
        /* <DEDUP_REMOVED lines=32> */
[----:B------:R3:W-:Y:S04]  /*6e60*/  STL.64 [R1+0xf0], R224 ;  /* 0x0000f0e001007387 */ /* 0x0007e80000100a00 */
[----:B------:R3:W-:Y:S04]  /*6e70*/  STL.64 [R1+0xf8], R226 ;  /* 0x0000f8e201007387 */ /* 0x0007e80000100a00 */
[----:B-1----:R3:W5:Y:S04]  /*6e80*/  LDL.LU R222, [R1+0x1e8] ;  /* 0x0001e80001de7983 */ /* 0x0027680000300800 */
[----:B------:R3:W5:Y:S04]  /*6e90*/  LDL.LU R221, [R1+0x1e4] ;  /* 0x0001e40001dd7983 */ /* 0x0007680000300800 */
[----:B------:R3:W5:Y:S04]  /*6ea0*/  LDL.LU R219, [R1+0x1e0] ;  /* 0x0001e00001db7983 */ /* 0x0007680000300800 */
[----:B------:R3:W5:Y:S04]  /*6eb0*/  LDL.LU.64 R216, [R1+0x1d8] ;  /* 0x0001d80001d87983 */ /* 0x0007680000300a00 */
        /* <DEDUP_REMOVED lines=30> */
[----:B------:R-:W-:Y:S01]  /*70a0*/  UIADD3 UR8, UR5, 0x406, URZ ;  /* 0x0000040605087890 */ /* 0x000fe2000fffe03f */
[----:B------:R-:W-:Y:S01]  /*70b0*/  UMOV UR9, 0x40000040 ;  /* 0x4000004000097882 */ /* 0x000fe20000000000 */
[----:B------:R-:W-:Y:S02]  /*70c0*/  WARPGROUP.DEPBAR.LE gsb0, 0x0 ;  /* 0x00008000000079c5 */ /* 0x000fe40000010000 */
[----:B------:R-:W-:-:S07]  /*70d0*/  WARPGROUP.ARRIVE ;  /* 0x00000000000079c5 */ /* 0x000fce0000000000 */
[----:B------:R-:W-:Y:S01]  /*70e0*/  HGMMA.64x128x16.F32.BF16 R88, gdesc[UR8], R88, gsb0 ;  /* 0x01e00000085879f0 */ /* 0x000fe20008001858 */
[----:B------:R-:W-:Y:S01]  /*70f0*/  UIADD3 UR8, UR5, 0x606, URZ ;  /* 0x0000060605087890 */ /* 0x000fe2000fffe03f */
[----:B------:R-:W-:Y:S01]  /*7100*/  UMOV UR9, 0x40000040 ;  /* 0x4000004000097882 */ /* 0x000fe20000000000 */
[----:B------:R-:W-:-:S04]  /*7110*/  UIADD3 UR5, UR40, 0x1, URZ ;  /* 0x0000000128057890 */ /* 0x000fc8000fffe03f */
[----:B------:R-:W-:-:S04]  /*7120*/  UISETP.NE.AND UP0, UPT, UR5, 0x4, UPT ;  /* 0x000000040500788c */ /* 0x000fc8000bf05270 */
[----:B------:R-:W-:Y:S02]  /*7130*/  USEL UR4, URZ, 0x1, UP0 ;  /* 0x000000013f047887 */ /* 0x000fe40008000000 */
[----:B------:R-:W-:Y:S02]  /*7140*/  USEL UR5, UR5, URZ, UP0 ;  /* 0x0000003f05057287 */ /* 0x000fe40008000000 */
[----:B------:R-:W-:-:S06]  /*7150*/  ULOP3.LUT UR4, UR41, UR4, URZ, 0x3c, !UPT ;  /* 0x0000000429047292 */ /* 0x000fcc000f8e3c3f */
[----:B------:R-:W-:Y:S01]  /*7160*/  IMAD.U32 R2, RZ, RZ, UR4 ;  /* 0x00000004ff027e24 */ /* 0x000fe2000f8e00ff */
[----:B------:R-:W-:Y:S01]  /*7170*/  UMOV UR4, 0x1 ;  /* 0x0000000100047882 */ /* 0x000fe20000000000 */
[----:B------:R-:W-:Y:S02]  /*7180*/  WARPGROUP.DEPBAR.LE gsb0, 0x0 ;  /* 0x00008000000079c5 */ /* 0x000fe40000010000 */
[----:B------:R-:W-:-:S06]  /*7190*/  WARPGROUP.ARRIVE ;  /* 0x00000000000079c5 */ /* 0x000fcc0000000000 */
[----:B---3--:R-:W-:Y:S03]  /*71a0*/  HGMMA.64x128x16.F32.BF16 R24, gdesc[UR8], R24, gsb0 ;  /* 0x01e00000081879f0 */ /* 0x008fe60008001818 */
[----:B------:R-:W-:Y:S02]  /*71b0*/  WARPGROUP.DEPBAR.LE gsb0, 0x0 ;  /* 0x00008000000079c5 */ /* 0x000fe40000010000 */
.L_x_38:
[----:B-1---5:R-:W-:-:S04]  /*71c0*/  VIMNMX R0, R6, 0x1, PT ;  /* 0x0000000106007848 */ /* 0x022fc80003fe0100 */
[----:B------:R-:W-:-:S04]  /*71d0*/  IADD3 R6, R6, -R0, RZ ;  /* 0x8000000006067210 */ /* 0x000fc80007ffe0ff */
[----:B------:R-:W-:-:S13]  /*71e0*/  ISETP.GE.AND P0, PT, R6, 0x1, PT ;  /* 0x000000010600780c */ /* 0x000fda0003f06270 */
[----:B------:R-:W-:Y:S05]  /*71f0*/  @!P0 BRA `(.L_x_43) ;  /* 0x0000002c00d88947 */ /* 0x000fea0003800000 */
[----:B------:R-:W-:Y:S01]  /*7200*/  IMAD.MOV.U32 R3, RZ, RZ, R6 ;  /* 0x000000ffff037224 */ /* 0x000fe200078e0006 */
[----:B------:R-:W-:-:S07]  /*7210*/  MOV R0, UR40 ;  /* 0x0000002800007c02 */ /* 0x000fce0008000f00 */
.L_x_50:
[----:B------:R-:W-:-:S06]  /*7220*/  UISETP.NE.AND UP0, UPT, UR43, 0x3, UPT ;  /* 0x000000032b00788c */ /* 0x000fcc000bf05270 */
[----:B------:R-:W-:-:S13]  /*7230*/  PLOP3.LUT P1, PT, PT, PT, UP0, 0x80, 0x0 ;  /* 0x000000000000781c */ /* 0x000fda0003f2f008 */
[----:B------:R-:W-:Y:S05]  /*7240*/  @!P1 BRA `(.L_x_44) ;  /* 0x0000000000049947 */ /* 0x000fea0003800000 */
[----:B------:R-:W-:Y:S01]  /*7250*/  BPT.TRAP 0x1 ;  /* 0x000000040000795c */ /* 0x000fe20000300000 */
.L_x_44:
[----:B------:R-:W-:Y:S01]  /*7260*/  ULEA UR6, UR5, UR47, 0x3 ;  /* 0x0000002f05067291 */ /* 0x000fe2000f8e183f */
[----:B------:R-:W-:-:S08]  /*7270*/  SHF.L.U32 R4, R2, 0x1f, RZ ;  /* 0x0000001f02047819 */ /* 0x000fd000000006ff */
[----:B------:R1:W3:Y:S01]  /*7280*/  SYNCS.PHASECHK.TRANS64.TRYWAIT P0, [UR6+0x34480], R4 ;  /* 0x03448004ff0075a7 */ /* 0x0002e20008000146 */
[----:B------:R-:W-:Y:S05]  /*7290*/  @!P1 BRA `(.L_x_45) ;  /* 0x0000000000049947 */ /* 0x000fea0003800000 */
[----:B------:R-:W-:Y:S01]  /*72a0*/  BPT.TRAP 0x1 ;  /* 0x000000040000795c */ /* 0x000fe20000300000 */
.L_x_45:
[----:B---3--:R-:W-:Y:S05]  /*72b0*/  @P0 BRA `(.L_x_46) ;  /* 0x0000000000080947 */ /* 0x008fea0003800000 */
[----:B------:R-:W3:Y:S02]  /*72c0*/  SYNCS.PHASECHK.TRANS64.TRYWAIT P0, [UR6+0x34480], R4 ;  /* 0x03448004ff0075a7 */ /* 0x000ee40008000146 */
[----:B---3--:R-:W-:Y:S05]  /*72d0*/  @!P0 BRA `(.L_x_47) ;  /* 0x0000010000ec8947 */ /* 0x008fea0003800000 */
.L_x_46:
        /* <DEDUP_REMOVED lines=32> */
[----:B----4-:R-:W4:Y:S04]  /*74e0*/  LDL.LU.64 R24, [R1] ;  /* 0x0000000001187983 */ /* 0x010f280000300a00 */
[----:B------:R-:W4:Y:S04]  /*74f0*/  LDL.LU.64 R26, [R1+0x8] ;  /* 0x00000800011a7983 */ /* 0x000f280000300a00 */
        /* <DEDUP_REMOVED lines=29> */
[----:B------:R-:W4:Y:S01]  /*76d0*/  LDL.LU.64 R86, [R1+0xf8] ;  /* 0x0000f80001567983 */ /* 0x000f220000300a00 */
[----:B------:R-:W-:-:S02]  /*76e0*/  UIADD3 UR7, UR47, 0x20000, URZ ;  /* 0x000200002f077890 */ /* 0x000fc4000fffe03f */
[----:B------:R-:W-:Y:S01]  /*76f0*/  USHF.R.U32.HI UR6, URZ, 0x4, UR47 ;  /* 0x000000043f067899 */ /* 0x000fe2000801162f */
[----:B------:R-:W-:Y:S01]  /*7700*/  STL [R1+0x21c], R23 ;  /* 0x00021c1701007387 */ /* 0x000fe20000100800 */
[----:B------:R-:W-:Y:S02]  /*7710*/  USHF.R.U32.HI UR7, URZ, 0x4, UR7 ;  /* 0x000000043f077899 */ /* 0x000fe40008011607 */
[----:B------:R-:W-:Y:S01]  /*7720*/  ULOP3.LUT UR6, UR6, 0x3fff, URZ, 0xc0, !UPT ;  /* 0x00003fff06067892 */ /* 0x000fe2000f8ec03f */
[----:B------:R-:W-:Y:S01]  /*7730*/  STL [R1+0x218], R22 ;  /* 0x0002181601007387 */ /* 0x000fe20000100800 */
[----:B------:R-:W-:Y:S02]  /*7740*/  ULOP3.LUT UR7, UR7, 0x3fff, URZ, 0xc0, !UPT ;  /* 0x00003fff07077892 */ /* 0x000fe4000f8ec03f */
[----:B------:R-:W-:Y:S01]  /*7750*/  ULOP3.LUT UR6, UR6, 0x10000, URZ, 0xfc, !UPT ;  /* 0x0001000006067892 */ /* 0x000fe2000f8efc3f */
[----:B------:R-:W-:Y:S01]  /*7760*/  STL [R1+0x214], R19 ;  /* 0x0002141301007387 */ /* 0x000fe20000100800 */
[----:B------:R-:W-:-:S02]  /*7770*/  ULOP3.LUT UR8, UR7, 0x10000, URZ, 0xfc, !UPT ;  /* 0x0001000007087892 */ /* 0x000fc4000f8efc3f */
[----:B------:R-:W-:Y:S01]  /*7780*/  UISETP.NE.U32.AND UP0, UPT, UR4, URZ, UPT ;  /* 0x0000003f0400728c */ /* 0x000fe2000bf05070 */
[----:B------:R-:W-:Y:S01]  /*7790*/  STL [R1+0x210], R18 ;  /* 0x0002101201007387 */ /* 0x000fe20000100800 */
[----:B------:R-:W-:Y:S02]  /*77a0*/  ULEA UR7, UR5, UR6, 0xb ;  /* 0x0000000605077291 */ /* 0x000fe4000f8e583f */
[----:B------:R-:W-:Y:S01]  /*77b0*/  ULEA UR6, UR5, UR8, 0xa ;  /* 0x0000000805067291 */ /* 0x000fe2000f8e503f */
[----:B------:R-:W-:Y:S01]  /*77c0*/  STL [R1+0x20c], R17 ;  /* 0x00020c1101007387 */ /* 0x000fe20000100800 */
[----:B------:R-:W-:Y:S01]  /*77d0*/  UMOV UR9, 0x40000040 ;  /* 0x4000004000097882 */ /* 0x000fe20000000000 */
[----:B------:R-:W-:Y:S02]  /*77e0*/  UMOV UR11, 0x40000040 ;  /* 0x40000040000b7882 */ /* 0x000fe40000000000 */
[----:B------:R-:W-:Y:S01]  /*77f0*/  UMOV UR8, UR7 ;  /* 0x0000000700087c82 */ /* 0x000fe20008000000 */
[----:B------:R-:W-:Y:S01]  /*7800*/  STL [R1+0x208], R16 ;  /* 0x0002081001007387 */ /* 0x000fe20000100800 */
[----:B------:R-:W-:-:S03]  /*7810*/  UMOV UR10, UR6 ;  /* 0x00000006000a7c82 */ /* 0x000fc60008000000 */
[----:B------:R-:W-:Y:S04]  /*7820*/  STL [R1+0x204], R8 ;  /* 0x0002040801007387 */ /* 0x000fe80000100800 */
[----:B------:R-:W-:Y:S04]  /*7830*/  STL [R1+0x200], R7 ;  /* 0x0002000701007387 */ /* 0x000fe80000100800 */
[----:B------:R-:W-:Y:S04]  /*7840*/  STL [R1+0x1fc], R6 ;  /* 0x0001fc0601007387 */ /* 0x000fe80000100800 */
[----:B------:R-:W-:Y:S04]  /*7850*/  STL [R1+0x1f8], R5 ;  /* 0x0001f80501007387 */ /* 0x000fe80000100800 */
[----:B------:R-:W-:Y:S04]  /*7860*/  STL [R1+0x1f4], R3 ;  /* 0x0001f40301007387 */ /* 0x000fe80000100800 */
[----:B------:R1:W-:Y:S04]  /*7870*/  STL [R1+0x1f0], R2 ;  /* 0x0001f00201007387 */ /* 0x0003e80000100800 */
[----:B------:R2:W-:Y:S01]  /*7880*/  STL [R1+0x1ec], R0 ;  /* 0x0001ec0001007387 */ /* 0x0005e20000100800 */
[----:B----4-:R-:W-:-:S06]  /*7890*/  WARPGROUP.ARRIVE ;  /* 0x00000000000079c5 */ /* 0x010fcc0000000000 */
[----:B------:R-:W-:Y:S01]  /*78a0*/  HGMMA.64x128x16.F32.BF16 R24, gdesc[UR8], R24, UP0, gsb0 ;  /* 0x01e00000081879f0 */ /* 0x000fe2000b801818 */
[----:B------:R-:W-:Y:S01]  /*78b0*/  UIADD3 UR8, UR7, 0x200, URZ ;  /* 0x0000020007087890 */ /* 0x000fe2000fffe03f */
[----:B------:R-:W-:Y:S01]  /*78c0*/  UMOV UR9, 0x40000040 ;  /* 0x4000004000097882 */ /* 0x000fe20000000000 */
[----:B------:R-:W-:Y:S02]  /*78d0*/  WARPGROUP.DEPBAR.LE gsb0, 0x0 ;  /* 0x00008000000079c5 */ /* 0x000fe40000010000 */
[----:B------:R-:W-:Y:S01]  /*78e0*/  WARPGROUP.ARRIVE ;  /* 0x00000000000079c5 */ /* 0x000fe20000000000 */
[----:B------:R-:W-:Y:S01]  /*78f0*/  STL.64 [R1], R24 ;  /* 0x0000001801007387 */ /* 0x000fe20000100a00 */
[----:B-1----:R-:W-:Y:S01]  /*7900*/  IMAD.MOV.U32 R2, RZ, RZ, R86 ;  /* 0x000000ffff027224 */ /* 0x002fe200078e0056 */
[----:B--2---:R-:W-:Y:S01]  /*7910*/  MOV R0, R87 ;  /* 0x0000005700007202 */ /* 0x004fe20000000f00 */
[----:B---3--:R-:W-:Y:S01]  /*7920*/  IMAD.MOV.U32 R4, RZ, RZ, R84 ;  /* 0x000000ffff047224 */ /* 0x008fe200078e0054 */
[----:B------:R-:W-:Y:S02]  /*7930*/  STL.64 [R1+0x8], R26 ;  /* 0x0000081a01007387 */ /* 0x000fe40000100a00 */
[----:B------:R-:W-:Y:S01]  /*7940*/  HGMMA.64x128x16.F32.BF16 R152, gdesc[UR8], R152, UP0, gsb0 ;  /* 0x01e00000089879f0 */ /* 0x000fe2000b801898 */
        /* <DEDUP_REMOVED lines=35> */
[----:B------:R-:W-:-:S03]  /*7b80*/  MOV R226, R59 ;  /* 0x0000003b00e27202 */ /* 0x000fc60000000f00 */
        /* <DEDUP_REMOVED lines=38> */
[----:B------:R-:W-:-:S03]  /*7df0*/  WARPGROUP.DEPBAR.LE gsb0, 0x0 ;  /* 0x00008000000079c5 */ /* 0x000fc60000010000 */
[----:B------:R-:W-:Y:S04]  /*7e00*/  STL [R1+0x400], R222 ;  /* 0x000400de01007387 */ /* 0x000fe80000100800 */
[----:B------:R-:W-:Y:S04]  /*7e10*/  STL [R1+0x3fc], R221 ;  /* 0x0003fcdd01007387 */ /* 0x000fe80000100800 */
[----:B------:R-:W-:Y:S04]  /*7e20*/  STL [R1+0x3f8], R219 ;  /* 0x0003f8db01007387 */ /* 0x000fe80000100800 */
        /* <DEDUP_REMOVED lines=27> */
[----:B-1----:R-:W3:Y:S04]  /*7fe0*/  LDL.LU R164, [R1] ;  /* 0x0000000001a47983 */ /* 0x002ee80000300800 */
[----:B------:R-:W3:Y:S04]  /*7ff0*/  LDL.LU R165, [R1+0x4] ;  /* 0x0000040001a57983 */ /* 0x000ee80000300800 */
        /* <DEDUP_REMOVED lines=31> */
[----:B------:R-:W3:Y:S01]  /*81f0*/  LDL.LU R197, [R1+0x84] ;  /* 0x0000840001c57983 */ /* 0x000ee20000300800 */
[----:B------:R-:W-:Y:S01]  /*8200*/  UIADD3 UR8, UR7, 0x400, URZ ;  /* 0x0000040007087890 */ /* 0x000fe2000fffe03f */
[----:B------:R-:W-:Y:S01]  /*8210*/  WARPGROUP.ARRIVE ;  /* 0x00000000000079c5 */ /* 0x000fe20000000000 */
[----:B------:R-:W-:Y:S01]  /*8220*/  UMOV UR9, 0x40000040 ;  /* 0x4000004000097882 */ /* 0x000fe20000000000 */
[----:B------:R-:W-:Y:S01]  /*8230*/  IMAD.MOV.U32 R198, RZ, RZ, R227 ;  /* 0x000000ffffc67224 */ /* 0x000fe200078e00e3 */
[----:B------:R-:W-:Y:S01]  /*8240*/  MOV R199, R226 ;  /* 0x000000e200c77202 */ /* 0x000fe20000000f00 */
[----:B------:R-:W-:Y:S01]  /*8250*/  IMAD.MOV.U32 R200, RZ, RZ, R225 ;  /* 0x000000ffffc87224 */ /* 0x000fe200078e00e1 */
[----:B------:R-:W-:Y:S01]  /*8260*/  MOV R201, R224 ;  /* 0x000000e000c97202 */ /* 0x000fe20000000f00 */
[----:B------:R-:W-:Y:S01]  /*8270*/  IMAD.MOV.U32 R202, RZ, RZ, R223 ;  /* 0x000000ffffca7224 */ /* 0x000fe200078e00df */
[----:B------:R-:W-:Y:S01]  /*8280*/  MOV R203, R220 ;  /* 0x000000dc00cb7202 */ /* 0x000fe20000000f00 */
[----:B------:R-:W-:Y:S01]  /*8290*/  HGMMA.64x128x16.F32.BF16 R88, gdesc[UR8], R88, UP0, gsb0 ;  /* 0x01e00000085879f0 */ /* 0x000fe2000b801858 */
[----:B------:R-:W-:Y:S01]  /*82a0*/  UIADD3 UR8, UR7, 0x600, URZ ;  /* 0x0000060007087890 */ /* 0x000fe2000fffe03f */
[----:B------:R-:W-:Y:S01]  /*82b0*/  IMAD.MOV.U32 R204, RZ, RZ, R218 ;  /* 0x000000ffffcc7224 */ /* 0x000fe200078e00da */
[----:B------:R-:W-:Y:S01]  /*82c0*/  UMOV UR9, 0x40000040 ;  /* 0x4000004000097882 */ /* 0x000fe20000000000 */
        /* <DEDUP_REMOVED lines=23> */
[----:B------:R-:W-:-:S02]  /*8440*/  WARPGROUP.DEPBAR.LE gsb0, 0x0 ;  /* 0x00008000000079c5 */ /* 0x000fc40000010000 */
[----:B--2---:R-:W-:-:S06]  /*8450*/  WARPGROUP.ARRIVE ;  /* 0x00000000000079c5 */ /* 0x004fcc0000000000 */
[----:B------:R-:W-:Y:S01]  /*8460*/  HGMMA.64x128x16.F32.BF16 R24, gdesc[UR8], R24, UP0, gsb0 ;  /* 0x01e00000081879f0 */ /* 0x000fe2000b801818 */
[----:B------:R-:W-:Y:S02]  /*8470*/  UIADD3 UR8, UR7, 0x2, URZ ;  /* 0x0000000207087890 */ /* 0x000fe4000fffe03f */
[----:B------:R-:W-:Y:S01]  /*8480*/  UIADD3 UR10, UR6, 0x2, URZ ;  /* 0x00000002060a7890 */ /* 0x000fe2000fffe03f */
[----:B------:R-:W-:Y:S01]  /*8490*/  UMOV UR9, 0x40000040 ;  /* 0x4000004000097882 */ /* 0x000fe20000000000 */
[----:B------:R-:W-:Y:S01]  /*84a0*/  UMOV UR11, 0x40000040 ;  /* 0x40000040000b7882 */ /* 0x000fe20000000000 */
[----:B------:R-:W-:Y:S02]  /*84b0*/  WARPGROUP.DEPBAR.LE gsb0, 0x0 ;  /* 0x00008000000079c5 */ /* 0x000fe40000010000 */
[----:B---3--:R-:W-:-:S06]  /*84c0*/  WARPGROUP.ARRIVE ;  /* 0x00000000000079c5 */ /* 0x008fcc0000000000 */
[----:B------:R-:W-:Y:S03]  /*84d0*/  HGMMA.64x128x16.F32.BF16 R164, gdesc[UR8], R164, UP0, gsb0 ;  /* 0x01e0000008a479f0 */ /* 0x000fe6000b8018a4 */
        /* <DEDUP_REMOVED lines=66> */
[----:B------:R-:W-:Y:S01]  /*8900*/  HGMMA.64x128x16.F32.BF16 R152, gdesc[UR8], R152, UP0, gsb0 ;  /* 0x01e00000089879f0 */ /* 0x000fe2000b801898 */
        /* <DEDUP_REMOVED lines=68> */
[----:B------:R-:W-:Y:S01]  /*8d50*/  HGMMA.64x128x16.F32.BF16 R88, gdesc[UR8], R88, UP0, gsb0 ;  /* 0x01e00000085879f0 */ /* 0x000fe2000b801858 */
[----:B------:R-:W-:Y:S01]  /*8d60*/  UIADD3 UR8, UR7, 0x602, URZ ;  /* 0x0000060207087890 */ /* 0x000fe2000fffe03f */
[----:B------:R-:W-:Y:S01]  /*8d70*/  UMOV UR9, 0x40000040 ;  /* 0x4000004000097882 */ /* 0x000fe20000000000 */
[----:B------:R-:W-:Y:S02]  /*8d80*/  WARPGROUP.DEPBAR.LE gsb0, 0x0 ;  /* 0x00008000000079c5 */ /* 0x000fe40000010000 */
[----:B------:R-:W-:-:S07]  /*8d90*/  WARPGROUP.ARRIVE ;  /* 0x00000000000079c5 */ /* 0x000fce0000000000 */
[----:B------:R-:W-:Y:S01]  /*8da0*/  HGMMA.64x128x16.F32.BF16 R24, gdesc[UR8], R24, UP0, gsb0 ;  /* 0x01e00000081879f0 */ /* 0x000fe2000b801818 */
[----:B------:R-:W-:Y:S02]  /*8db0*/  UIADD3 UR8, UR7, 0x4, URZ ;  /* 0x0000000407087890 */ /* 0x000fe4000fffe03f */
[----:B------:R-:W-:Y:S01]  /*8dc0*/  UIADD3 UR10, UR6, 0x4, URZ ;  /* 0x00000004060a7890 */ /* 0x000fe2000fffe03f */
[----:B------:R-:W-:Y:S01]  /*8dd0*/  UMOV UR9, 0x40000040 ;  /* 0x4000004000097882 */ /* 0x000fe20000000000 */
[----:B------:R-:W-:Y:S01]  /*8de0*/  UMOV UR11, 0x40000040 ;  /* 0x40000040000b7882 */ /* 0x000fe20000000000 */
[----:B------:R-:W-:Y:S02]  /*8df0*/  WARPGROUP.DEPBAR.LE gsb0, 0x0 ;  /* 0x00008000000079c5 */ /* 0x000fe40000010000 */
[----:B--2---:R-:W-:-:S06]  /*8e00*/  WARPGROUP.ARRIVE ;  /* 0x00000000000079c5 */ /* 0x004fcc0000000000 */
[----:B------:R-:W-:Y:S03]  /*8e10*/  HGMMA.64x128x16.F32.BF16 R152, gdesc[UR8], R152, UP0, gsb0 ;  /* 0x01e00000089879f0 */ /* 0x000fe6000b801898 */
        /* <DEDUP_REMOVED lines=152> */
[----:B------:R-:W-:Y:S01]  /*97a0*/  MOV R211, R227 ;  /* 0x000000e300d37202 */ /* 0x000fe20000000f00 */
[----:B------:R-:W-:Y:S01]  /*97b0*/  IMAD.MOV.U32 R212, RZ, RZ, R226 ;  /* 0x000000ffffd47224 */ /* 0x000fe200078e00e2 */
[----:B------:R-:W-:Y:S01]  /*97c0*/  MOV R213, R225 ;  /* 0x000000e100d57202 */ /* 0x000fe20000000f00 */
[----:B------:R-:W-:Y:S01]  /*97d0*/  IMAD.MOV.U32 R214, RZ, RZ, R224 ;  /* 0x000000ffffd67224 */ /* 0x000fe200078e00e0 */
[----:B------:R-:W-:Y:S01]  /*97e0*/  HGMMA.64x128x16.F32.BF16 R88, gdesc[UR8], R88, UP0, gsb0 ;  /* 0x01e00000085879f0 */ /* 0x000fe2000b801858 */
        /* <DEDUP_REMOVED lines=42> */
[----:B------:R-:W-:-:S06]  /*9a90*/  WARPGROUP.ARRIVE ;  /* 0x00000000000079c5 */ /* 0x000fcc0000000000 */
        /* <DEDUP_REMOVED lines=41> */
[----:B--2---:R1:W5:Y:S04]  /*9d30*/  LDL.LU R222, [R1+0x1e8] ;  /* 0x0001e80001de7983 */ /* 0x0043680000300800 */
        /* <DEDUP_REMOVED lines=33> */
[----:B------:R-:W-:Y:S01]  /*9f50*/  UIADD3 UR8, UR7, 0x406, URZ ;  /* 0x0000040607087890 */ /* 0x000fe2000fffe03f */
[----:B------:R-:W-:Y:S01]  /*9f60*/  UMOV UR9, 0x40000040 ;  /* 0x4000004000097882 */ /* 0x000fe20000000000 */
[----:B------:R-:W-:Y:S02]  /*9f70*/  WARPGROUP.DEPBAR.LE gsb0, 0x0 ;  /* 0x00008000000079c5 */ /* 0x000fe40000010000 */
[----:B------:R-:W-:-:S07]  /*9f80*/  WARPGROUP.ARRIVE ;  /* 0x00000000000079c5 */ /* 0x000fce0000000000 */
[----:B------:R-:W-:Y:S01]  /*9f90*/  HGMMA.64x128x16.F32.BF16 R88, gdesc[UR8], R88, UP0, gsb0 ;  /* 0x01e00000085879f0 */ /* 0x000fe2000b801858 */
[----:B------:R-:W-:Y:S01]  /*9fa0*/  UIADD3 UR8, UR7, 0x606, URZ ;  /* 0x0000060607087890 */ /* 0x000fe2000fffe03f */
[----:B------:R-:W-:Y:S01]  /*9fb0*/  UMOV UR9, 0x40000040 ;  /* 0x4000004000097882 */ /* 0x000fe20000000000 */
[----:B------:R-:W-:Y:S02]  /*9fc0*/  WARPGROUP.DEPBAR.LE gsb0, 0x0 ;  /* 0x00008000000079c5 */ /* 0x000fe40000010000 */
[----:B------:R-:W-:-:S07]  /*9fd0*/  WARPGROUP.ARRIVE ;  /* 0x00000000000079c5 */ /* 0x000fce0000000000 */
[----:B------:R-:W-:Y:S03]  /*9fe0*/  HGMMA.64x128x16.F32.BF16 R24, gdesc[UR8], R24, UP0, gsb0 ;  /* 0x01e00000081879f0 */ /* 0x000fe6000b801818 */
[----:B------:R-:W-:Y:S02]  /*9ff0*/  WARPGROUP.DEPBAR.LE gsb0, 0x0 ;  /* 0x00008000000079c5 */ /* 0x000fe40000010000 */
[----:B-1----:R-:W-:Y:S05]  /*a000*/  @!P1 BRA `(.L_x_48) ;  /* 0x0000000000049947 */ /* 0x002fea0003800000 */
[----:B------:R-:W-:Y:S01]  /*a010*/  BPT.TRAP 0x1 ;  /* 0x000000040000795c */ /* 0x000fe20000300000 */
.L_x_48:
[----:B-----5:R-:W-:Y:S01]  /*a020*/  ISETP.NE.AND P0, PT, R22, RZ, PT ;  /* 0x000000ff1600720c */ /* 0x020fe20003f05270 */
[----:B------:R-:W-:-:S12]  /*a030*/  UISETP.GT.U32.AND UP0, UPT, UR42, 0x1, UPT ;  /* 0x000000012a00788c */ /* 0x000fd8000bf04070 */
[----:B------:R-:W-:-:S05]  /*a040*/  @P0 LEA R4, R0, UR47, 0x3 ;  /* 0x0000002f00040c11 */ /* 0x000fca000f8e18ff */
[----:B------:R-:W-:-:S05]  /*a050*/  @P0 VIADD R4, R4, 0x344a0 ;  /* 0x000344a004040836 */ /* 0x000fca0000000000 */
[----:B------:R-:W-:-:S04]  /*a060*/  @P0 PRMT R4, R23, 0x654, R4 ;  /* 0x0000065417040816 */ /* 0x000fc80000000004 */
[----:B------:R1:W-:Y:S01]  /*a070*/  @P0 SYNCS.ARRIVE.TRANS64.RED.A1T0 RZ, [R4+URZ], RZ ;  /* 0x000000ff04ff09a7 */ /* 0x0003e2000810043f */
[----:B------:R-:W-:-:S13]  /*a080*/  PLOP3.LUT P0, PT, PT, PT, UP0, 0x80, 0x0 ;  /* 0x000000000000781c */ /* 0x000fda0003f0f008 */
[----:B-1----:R-:W-:Y:S05]  /*a090*/  @P0 BRA `(.L_x_49) ;  /* 0x0000000000040947 */ /* 0x002fea0003800000 */
[----:B------:R-:W-:Y:S01]  /*a0a0*/  BPT.TRAP 0x1 ;  /* 0x000000040000795c */ /* 0x000fe20000300000 */
.L_x_49:
[----:B------:R-:W-:Y:S01]  /*a0b0*/  UIADD3 UR5, UR5, 0x1, URZ ;  /* 0x0000000105057890 */ /* 0x000fe2000fffe03f */
[C---:B------:R-:W-:Y:S01]  /*a0c0*/  ISETP.GT.AND P1, PT, R3.reuse, 0x1, PT ;  /* 0x000000010300780c */ /* 0x040fe20003f24270 */
[----:B------:R-:W-:Y:S01]  /*a0d0*/  VIADD R3, R3, 0xffffffff ;  /* 0xffffffff03037836 */ /* 0x000fe20000000000 */
[----:B------:R-:W-:Y:S01]  /*a0e0*/  IADD3 R0, R0, 0x1, RZ ;  /* 0x0000000100007810 */ /* 0x000fe20007ffe0ff */
[----:B------:R-:W-:-:S03]  /*a0f0*/  UISETP.NE.AND UP0, UPT, UR5, 0x4, UPT ;  /* 0x000000040500788c */ /* 0x000fc6000bf05270 */
[C---:B------:R-:W-:Y:S01]  /*a100*/  ISETP.NE.AND P0, PT, R0.reuse, 0x4, PT ;  /* 0x000000040000780c */ /* 0x040fe20003f05270 */
[----:B------:R-:W-:Y:S02]  /*a110*/  USEL UR6, URZ, 0x1, UP0 ;  /* 0x000000013f067887 */ /* 0x000fe40008000000 */
[----:B------:R-:W-:Y:S01]  /*a120*/  USEL UR5, UR5, URZ, UP0 ;  /* 0x0000003f05057287 */ /* 0x000fe20008000000 */
[----:B------:R-:W-:-:S03]  /*a130*/  SEL R0, R0, RZ, P0 ;  /* 0x000000ff00007207 */ /* 0x000fc60000000000 */
[----:B------:R-:W-:Y:S01]  /*a140*/  LOP3.LUT R2, R2, UR6, RZ, 0x3c, !PT ;  /* 0x0000000602027c12 */ /* 0x000fe2000f8e3cff */
[----:B------:R-:W-:Y:S07]  /*a150*/  @P1 BRA `(.L_x_50) ;  /* 0xffffffd000301947 */ /* 0x000fee000383ffff */
.L_x_43:
[----:B------:R-:W-:Y:S02]  /*a160*/  ISETP.GE.AND P0, PT, R5, 0x1, PT ;  /* 0x000000010500780c */ /* 0x000fe40003f06270 */
[----:B------:R-:W-:-:S04]  /*a170*/  MOV R0, UR56 ;  /* 0x0000003800007c02 */ /* 0x000fc80008000f00 */
[----:B------:R1:W-:Y:S07]  /*a180*/  SYNCS.ARRIVE.TRANS64.A1T0 RZ, [R0+UR48], RZ ;  /* 0x000000ff00ff79a7 */ /* 0x0003ee0008100030 */
[----:B------:R-:W-:Y:S05]  /*a190*/  @!P0 BRA `(.L_x_51) ;  /* 0x0000000000408947 */ /* 0x000fea0003800000 */
[----:B------:R-:W-:-:S06]  /*a1a0*/  UISETP.NE.AND UP0, UPT, UR43, 0x3, UPT ;  /* 0x000000032b00788c */ /* 0x000fcc000bf05270 */
[----:B------:R-:W-:-:S13]  /*a1b0*/  PLOP3.LUT P0, PT, PT, PT, UP0, 0x80, 0x0 ;  /* 0x000000000000781c */ /* 0x000fda0003f0f008 */
[----:B------:R-:W-:Y:S05]  /*a1c0*/  @!P0 BRA `(.L_x_52) ;  /* 0x0000000000048947 */ /* 0x000fea0003800000 */
[----:B------:R-:W-:Y:S01]  /*a1d0*/  BPT.TRAP 0x1 ;  /* 0x000000040000795c */ /* 0x000fe20000300000 */
.L_x_52:
[----:B------:R-:W-:Y:S01]  /*a1e0*/  ISETP.NE.AND P0, PT, R22, RZ, PT ;  /* 0x000000ff1600720c */ /* 0x000fe20003f05270 */
[----:B------:R-:W-:Y:S01]  /*a1f0*/  IMAD.U32 R2, RZ, RZ, UR47 ;  /* 0x0000002fff027e24 */ /* 0x000fe2000f8e00ff */
[----:B------:R-:W-:-:S11]  /*a200*/  UISETP.GT.U32.AND UP0, UPT, UR42, 0x1, UPT ;  /* 0x000000012a00788c */ /* 0x000fd6000bf04070 */
[----:B------:R-:W-:-:S05]  /*a210*/  @P0 VIADD R6, R6, UR40 ;  /* 0x0000002806060c36 */ /* 0x000fca0008000000 */
[----:B-1----:R-:W-:-:S04]  /*a220*/  @P0 SHF.L.U32 R0, R6, 0x3, RZ ;  /* 0x0000000306000819 */ /* 0x002fc800000006ff */
[----:B------:R-:W-:-:S04]  /*a230*/  @P0 LOP3.LUT R0, R0, 0x18, RZ, 0xc0, !PT ;  /* 0x0000001800000812 */ /* 0x000fc800078ec0ff */
[----:B------:R-:W-:-:S04]  /*a240*/  @P0 IADD3 R0, R2, 0x344a0, R0 ;  /* 0x000344a002000810 */ /* 0x000fc80007ffe000 */
[----:B------:R-:W-:-:S04]  /*a250*/  @P0 PRMT R0, R23, 0x654, R0 ;  /* 0x0000065417000816 */ /* 0x000fc80000000000 */
[----:B------:R3:W-:Y:S01]  /*a260*/  @P0 SYNCS.ARRIVE.TRANS64.RED.A1T0 RZ, [R0+URZ], RZ ;  /* 0x000000ff00ff09a7 */ /* 0x0007e2000810043f */
[----:B------:R-:W-:-:S13]  /*a270*/  PLOP3.LUT P0, PT, PT, PT, UP0, 0x80, 0x0 ;  /* 0x000000000000781c */ /* 0x000fda0003f0f008 */
[----:B---3--:R-:W-:Y:S05]  /*a280*/  @P0 BRA `(.L_x_51) ;  /* 0x0000000000040947 */ /* 0x008fea0003800000 */
[----:B------:R-:W-:Y:S01]  /*a290*/  BPT.TRAP 0x1 ;  /* 0x000000040000795c */ /* 0x000fe20000300000 */
.L_x_51:
[----:B-1----:R-:W-:Y:S02]  /*a2a0*/  SHF.L.U32 R0, R217, 0x1f, RZ ;  /* 0x0000001fd9007819 */ /* 0x002fe400000006ff */
[----:B------:R-:W-:Y:S02]  /*a2b0*/  R2UR UR4, R5 ;  /* 0x00000000050472ca */ /* 0x000fe400000e0000 */
[----:B------:R-:W1:Y:S11]  /*a2c0*/  SYNCS.PHASECHK.TRANS64.TRYWAIT P0, [R8+UR50+0x10], R0 ;  /* 0x00001000080075a7 */ /* 0x000e760008000172 */
[----:B------:R-:W-:-:S04]  /*a2d0*/  UIADD3 UR4, UR4, 0x3f, URZ ;  /* 0x0000003f04047890 */ /* 0x000fc8000fffe03f */
[----:B------:R-:W-:-:S04]  /*a2e0*/  USHF.R.S32.HI UR5, URZ, 0x1f, UR4 ;  /* 0x0000001f3f057899 */ /* 0x000fc80008011404 */
[----:B------:R-:W-:-:S04]  /*a2f0*/  ULEA.HI UR5, UR5, UR4, URZ, 0x6 ;  /* 0x0000000405057291 */ /* 0x000fc8000f8f303f */
[----:B------:R-:W-:Y:S01]  /*a300*/  USHF.R.S32.HI UR5, URZ, 0x6, UR5 ;  /* 0x000000063f057899 */ /* 0x000fe20008011405 */
[----:B-1----:R-:W-:Y:S11]  /*a310*/  @!P0 BRA `(.L_x_53) ;  /* 0x000000d000f48947 */ /* 0x002ff60003800000 */
.L_x_363:
[----:B------:R-:W-:Y:S01]  /*a320*/  UIADD3 UR40, UR5, UR40, URZ ;  /* 0x0000002805287290 */ /* 0x000fe2000fffe03f */
[----:B------:R-:W-:-:S03]  /*a330*/  LOP3.LUT P0, RZ, R7, 0xff, RZ, 0xc0, !PT ;  /* 0x000000ff07ff7812 */ /* 0x000fc6000780c0ff */
[----:B------:R-:W-:Y:S02]  /*a340*/  USHF.R.U32.HI UR4, URZ, 0x2, UR40 ;  /* 0x000000023f047899 */ /* 0x000fe40008011628 */
[----:B------:R-:W-:Y:S02]  /*a350*/  UISETP.GT.U32.AND UP0, UPT, UR40, 0x3, UPT ;  /* 0x000000032800788c */ /* 0x000fe4000bf04070 */
[----:B------:R-:W-:Y:S02]  /*a360*/  ULOP3.LUT UR4, UR4, 0x1, URZ, 0xc0, !UPT ;  /* 0x0000000104047892 */ /* 0x000fe4000f8ec03f */
[----:B------:R-:W-:Y:S02]  /*a370*/  UISETP.LT.U32.AND UP0, UPT, UR5, 0x4, UP0 ;  /* 0x000000040500788c */ /* 0x000fe40008701070 */
[----:B------:R-:W-:Y:S02]  /*a380*/  UISETP.NE.U32.AND UP1, UPT, UR4, 0x1, UPT ;  /* 0x000000010400788c */ /* 0x000fe4000bf25070 */
[----:B------:R-:W-:-:S02]  /*a390*/  ULOP3.LUT UR40, UR40, 0x3, URZ, 0xc0, !UPT ;  /* 0x0000000328287892 */ /* 0x000fc4000f8ec03f */
[----:B------:R-:W-:Y:S02]  /*a3a0*/  UISETP.GT.U32.AND UP1, UPT, UR5, 0x3, !UP1 ;  /* 0x000000030500788c */ /* 0x000fe4000cf24070 */
[----:B------:R-:W-:Y:S02]  /*a3b0*/  USEL UR5, URZ, 0x1, !UP0 ;  /* 0x000000013f057887 */ /* 0x000fe4000c000000 */
[----:B------:R-:W-:-:S04]  /*a3c0*/  USEL UR4, URZ, 0x1, !UP1 ;  /* 0x000000013f047887 */ /* 0x000fc8000c800000 */
[----:B------:R-:W-:Y:S01]  /*a3d0*/  ULOP3.LUT UR41, UR4, UR41, UR5, 0x96, !UPT ;  /* 0x0000002904297292 */ /* 0x000fe2000f8e9605 */
[----:B------:R-:W-:Y:S11]  /*a3e0*/  @!P0 BRA `(.L_x_54) ;  /* 0x00000000000c8947 */ /* 0x000ff60003800000 */
[----:B------:R-:W-:-:S04]  /*a3f0*/  DEPBAR {5,4,3,2,1,0} ;  /* 0x0000003f0000791a */ /* 0x000fc80000000000 */
[----:B------:R3:W-:Y:S02]  /*a400*/  UTMACCTL.IV [UR36] ;  /* 0x00000000240079b9 */ /* 0x0007e40008000000 */
[----:B---3--:R-:W-:Y:S01]  /*a410*/  NOP ;  /* 0x0000000000007918 */ /* 0x008fe20000000000 */
.L_x_54:
[----:B------:R-:W-:Y:S01]  /*a420*/  UIADD3 UR4, UR47, 0x30000, URZ ;  /* 0x000300002f047890 */ /* 0x000fe2000fffe03f */
[----:B------:R-:W-:Y:S02]  /*a430*/  R2UR UR45, R16 ;  /* 0x00000000102d72ca */ /* 0x000fe400000e0000 */
[----:B------:R-:W-:Y:S01]  /*a440*/  R2UR UR46, R17 ;  /* 0x00000000112e72ca */ /* 0x000fe200000e0000 */
[----:B------:R-:W-:-:S06]  /*a450*/  ULOP3.LUT UP0, URZ, UR4, 0x3ff, URZ, 0xc0, !UPT ;  /* 0x000003ff043f7892 */ /* 0x000fcc000f80c03f */
[----:B------:R-:W-:-:S04]  /*a460*/  PLOP3.LUT P0, PT, PT, PT, UP0, 0x80, 0x0 ;  /* 0x000000000000781c */ /* 0x000fc80003f0f008 */
[----:B------:R-:W-:Y:S02]  /*a470*/  USHF.L.U32 UR45, UR45, 0x8, URZ ;  /* 0x000000082d2d7899 */ /* 0x000fe4000800063f */
[----:B------:R-:W-:-:S07]  /*a480*/  USHF.L.U32 UR46, UR46, 0x7, URZ ;  /* 0x000000072e2e7899 */ /* 0x000fce000800063f */
[----:B------:R-:W-:Y:S05]  /*a490*/  @!P0 BRA `(.L_x_55) ;  /* 0x00000000007c8947 */ /* 0x000fea0003800000 */
[----:B------:R-:W-:Y:S01]  /*a4a0*/  MOV R16, 0x0 ;  /* 0x0000000000107802 */ /* 0x000fe20000000f00 */
[----:B------:R-:W-:Y:S01]  /*a4b0*/  ULDC.64 UR4, c[0x4][0x68] ;  /* 0x01001a0000047ab9 */ /* 0x000fe20000000a00 */
[----:B------:R-:W-:Y:S01]  /*a4c0*/  ULDC.64 UR6, c[0x4][0x70] ;  /* 0x01001c0000067ab9 */ /* 0x000fe20000000a00 */
[----:B------:R-:W-:Y:S01]  /*a4d0*/  ULDC.64 UR8, c[0x4][0x8] ;  /* 0x0100020000087ab9 */ /* 0x000fe20000000a00 */
[----:B-1----:R1:W3:Y:S01]  /*a4e0*/  LDC.64 R2, c[0x4][R16] ;  /* 0x0100000010027b82 */ /* 0x0022e20000000a00 */
[----:B------:R-:W-:Y:S01]  /*a4f0*/  MOV R4, UR4 ;  /* 0x0000000400047c02 */ /* 0x000fe20008000f00 */
[----:B------:R-:W-:Y:S01]  /*a500*/  IMAD.U32 R5, RZ, RZ, UR5 ;  /* 0x00000005ff057e24 */ /* 0x000fe2000f8e00ff */
[----:B------:R-:W-:Y:S01]  /*a510*/  MOV R6, UR6 ;  /* 0x0000000600067c02 */ /* 0x000fe20008000f00 */
[----:B------:R-:W-:Y:S01]  /*a520*/  IMAD.U32 R7, RZ, RZ, UR7 ;  /* 0x00000007ff077e24 */ /* 0x000fe2000f8e00ff */
[----:B------:R-:W-:Y:S01]  /*a530*/  MOV R10, UR8 ;  /* 0x00000008000a7c02 */ /* 0x000fe20008000f00 */
[----:B------:R-:W-:Y:S01]  /*a540*/  IMAD.U32 R11, RZ, RZ, UR9 ;  /* 0x00000009ff0b7e24 */ /* 0x000fe2000f8e00ff */
[----:B------:R-:W-:Y:S01]  /*a550*/  MOV R8, 0x70 ;  /* 0x0000007000087802 */ /* 0x000fe20000000f00 */
[----:B------:R-:W-:Y:S01]  /*a560*/  IMAD.MOV.U32 R12, RZ, RZ, 0x1 ;  /* 0x00000001ff0c7424 */ /* 0x000fe200078e00ff */
[----:B-1----:R-:W-:-:S07]  /*a570*/  MOV R13, RZ ;  /* 0x000000ff000d7202 */ /* 0x002fce0000000f00 */
[----:B------:R-:W-:-:S07]  /*a580*/  LEPC R20, `(.L_x_56) ;  /* 0x000000001014794e */ /* 0x000fce0000000000 */
[----:B--23--:R-:W-:Y:S05]  /*a590*/  CALL.ABS.NOINC R2 ;  /* 0x0000000002007343 */ /* 0x00cfea0003c00000 */
.L_x_56:
[----:B------:R1:W2:Y:S01]  /*a5a0*/  LDC.64 R2, c[0x4][R16] ;  /* 0x0100000010027b82 */ /* 0x0002a20000000a00 */
[----:B------:R-:W-:Y:S01]  /*a5b0*/  ULDC.64 UR4, c[0x4][0x68] ;  /* 0x01001a0000047ab9 */ /* 0x000fe20000000a00 */
[----:B------:R-:W-:Y:S01]  /*a5c0*/  ULDC.64 UR6, c[0x4][0x70] ;  /* 0x01001c0000067ab9 */ /* 0x000fe20000000a00 */
[----:B------:R-:W-:Y:S01]  /*a5d0*/  ULDC.64 UR8, c[0x4][0x8] ;  /* 0x0100020000087ab9 */ /* 0x000fe20000000a00 */
[----:B------:R-:W-:Y:S01]  /*a5e0*/  IMAD.U32 R4, RZ, RZ, UR4 ;  /* 0x00000004ff047e24 */ /* 0x000fe2000f8e00ff */
[----:B------:R-:W-:Y:S01]  /*a5f0*/  MOV R5, UR5 ;  /* 0x0000000500057c02 */ /* 0x000fe20008000f00 */
[----:B------:R-:W-:Y:S01]  /*a600*/  IMAD.U32 R6, RZ, RZ, UR6 ;  /* 0x00000006ff067e24 */ /* 0x000fe2000f8e00ff */
[----:B------:R-:W-:Y:S01]  /*a610*/  MOV R7, UR7 ;  /* 0x0000000700077c02 */ /* 0x000fe20008000f00 */
[----:B------:R-:W-:Y:S01]  /*a620*/  IMAD.U32 R10, RZ, RZ, UR8 ;  /* 0x00000008ff0a7e24 */ /* 0x000fe2000f8e00ff */
[----:B------:R-:W-:Y:S01]  /*a630*/  MOV R11, UR9 ;  /* 0x00000009000b7c02 */ /* 0x000fe20008000f00 */
[----:B------:R-:W-:Y:S01]  /*a640*/  IMAD.MOV.U32 R8, RZ, RZ, 0x70 ;  /* 0x00000070ff087424 */ /* 0x000fe200078e00ff */
[----:B------:R-:W-:Y:S01]  /*a650*/  MOV R12, 0x1 ;  /* 0x00000001000c7802 */ /* 0x000fe20000000f00 */
[----:B-1----:R-:W-:-:S07]  /*a660*/  IMAD.MOV.U32 R13, RZ, RZ, RZ ;  /* 0x000000ffff0d7224 */ /* 0x002fce00078e00ff */
[----:B------:R-:W-:-:S07]  /*a670*/  LEPC R20, `(.L_x_55) ;  /* 0x000000001014794e */ /* 0x000fce0000000000 */
[----:B--2---:R-:W-:Y:S05]  /*a680*/  CALL.ABS.NOINC R2 ;  /* 0x0000000002007343 */ /* 0x004fea0003c00000 */
.L_x_55:
[----:B------:R-:W-:Y:S02]  /*a690*/  ULDC.64 UR4, c[0x0][0x590] ;  /* 0x0001640000047ab9 */ /* 0x000fe40000000a00 */
[----:B------:R-:W-:-:S04]  /*a6a0*/  ISETP.NE.U32.AND P0, PT, RZ, UR4, PT ;  /* 0x00000004ff007c0c */ /* 0x000fc8000bf05070 */
[----:B------:R-:W-:-:S13]  /*a6b0*/  ISETP.NE.AND.EX P0, PT, RZ, UR5, PT, P0 ;  /* 0x00000005ff007c0c */ /* 0x000fda000bf05300 */
[----:B------:R-:W-:Y:S05]  /*a6c0*/  @!P0 BRA `(.L_x_57) ;  /* 0x0000000000148947 */ /* 0x000fea0003800000 */
[----:B-1----:R-:W-:-:S04]  /*a6d0*/  LEA R2, P0, R18, UR4, 0x3 ;  /* 0x0000000412027c11 */ /* 0x002fc8000f8018ff */
[----:B------:R-:W-:-:S06]  /*a6e0*/  LEA.HI.X R3, R18, UR5, R19, 0x3, P0 ;  /* 0x0000000512037c11 */ /* 0x000fcc00080f1c13 */
[----:B------:R-:W3:Y:S04]  /*a6f0*/  LDG.E.64 R2, desc[UR38][R2.64] ;  /* 0x0000002602027981 */ /* 0x000ee8000c1e1b00 */
[----:B---3--:R1:W5:Y:S01]  /*a700*/  LD.E R0, desc[UR38][R2.64] ;  /* 0x0000002602007980 */ /* 0x008362000c101900 */
[----:B------:R-:W-:Y:S05]  /*a710*/  BRA `(.L_x_58) ;  /* 0x0000000000307947 */ /* 0x000fea0003800000 */
.L_x_57:
[----:B------:R-:W-:Y:S02]  /*a720*/  ULDC.64 UR4, c[0x0][0x588] ;  /* 0x0001620000047ab9 */ /* 0x000fe40000000a00 */
[----:B------:R-:W-:-:S04]  /*a730*/  ISETP.NE.U32.AND P0, PT, RZ, UR4, PT ;  /* 0x00000004ff007c0c */ /* 0x000fc8000bf05070 */
[----:B------:R-:W-:-:S13]  /*a740*/  ISETP.NE.AND.EX P0, PT, RZ, UR5, PT, P0 ;  /* 0x00000005ff007c0c */ /* 0x000fda000bf05300 */
[----:B------:R-:W-:Y:S05]  /*a750*/  @!P0 BRA `(.L_x_59) ;  /* 0x0000000000188947 */ /* 0x000fea0003800000 */
[----:B------:R-:W3:Y:S01]  /*a760*/  LDC.64 R4, c[0x0][0x588] ;  /* 0x00016200ff047b82 */ /* 0x000ee20000000a00 */
[----:B------:R-:W-:Y:S02]  /*a770*/  ULDC UR4, c[0x0][0x598] ;  /* 0x0001660000047ab9 */ /* 0x000fe40000000800 */
[----:B-1----:R-:W-:-:S04]  /*a780*/  IMAD R2, R18, UR4, RZ ;  /* 0x0000000412027c24 */ /* 0x002fc8000f8e02ff */
[----:B---3--:R-:W-:-:S05]  /*a790*/  IMAD.WIDE R2, R2, 0x4, R4 ;  /* 0x0000000402027825 */ /* 0x008fca00078e0204 */
[----:B------:R3:W5:Y:S01]  /*a7a0*/  LDG.E R0, desc[UR38][R2.64] ;  /* 0x0000002602007981 */ /* 0x000762000c1e1900 */
[----:B------:R-:W-:Y:S05]  /*a7b0*/  BRA `(.L_x_58) ;  /* 0x0000000000087947 */ /* 0x000fea0003800000 */
.L_x_59:
[----:B------:R-:W-:Y:S02]  /*a7c0*/  ULDC UR4, c[0x0][0x580] ;  /* 0x0001600000047ab9 */ /* 0x000fe40000000800 */
[----:B-1----:R-:W-:-:S07]  /*a7d0*/  MOV R0, UR4 ;  /* 0x0000000400007c02 */ /* 0x002fce0008000f00 */
.L_x_58:
[----:B------:R-:W-:Y:S02]  /*a7e0*/  ULDC.64 UR4, c[0x0][0x5b8] ;  /* 0x00016e0000047ab9 */ /* 0x000fe40000000a00 */
[----:B------:R-:W-:-:S04]  /*a7f0*/  ISETP.NE.U32.AND P0, PT, RZ, UR4, PT ;  /* 0x00000004ff007c0c */ /* 0x000fc8000bf05070 */
[----:B------:R-:W-:-:S13]  /*a800*/  ISETP.NE.AND.EX P0, PT, RZ, UR5, PT, P0 ;  /* 0x00000005ff007c0c */ /* 0x000fda000bf05300 */
[----:B------:R-:W-:Y:S05]  /*a810*/  @!P0 BRA `(.L_x_60) ;  /* 0x0000000000148947 */ /* 0x000fea0003800000 */
[----:B-1-3--:R-:W-:-:S04]  /*a820*/  LEA R2, P0, R18, UR4, 0x3 ;  /* 0x0000000412027c11 */ /* 0x00afc8000f8018ff */
[----:B------:R-:W-:-:S06]  /*a830*/  LEA.HI.X R3, R18, UR5, R19, 0x3, P0 ;  /* 0x0000000512037c11 */ /* 0x000fcc00080f1c13 */
[----:B------:R-:W3:Y:S04]  /*a840*/  LDG.E.64 R2, desc[UR38][R2.64] ;  /* 0x0000002602027981 */ /* 0x000ee8000c1e1b00 */
[----:B---3--:R3:W5:Y:S01]  /*a850*/  LD.E R2, desc[UR38][R2.64] ;  /* 0x0000002602027980 */ /* 0x008762000c101900 */
[----:B------:R-:W-:Y:S05]  /*a860*/  BRA `(.L_x_61) ;  /* 0x0000000000307947 */ /* 0x000fea0003800000 */
.L_x_60:
[----:B------:R-:W-:Y:S02]  /*a870*/  ULDC.64 UR4, c[0x0][0x5b0] ;  /* 0x00016c0000047ab9 */ /* 0x000fe40000000a00 */
[----:B------:R-:W-:-:S04]  /*a880*/  ISETP.NE.U32.AND P0, PT, RZ, UR4, PT ;  /* 0x00000004ff007c0c */ /* 0x000fc8000bf05070 */
[----:B------:R-:W-:-:S13]  /*a890*/  ISETP.NE.AND.EX P0, PT, RZ, UR5, PT, P0 ;  /* 0x00000005ff007c0c */ /* 0x000fda000bf05300 */
[----:B------:R-:W-:Y:S05]  /*a8a0*/  @!P0 BRA `(.L_x_62) ;  /* 0x0000000000188947 */ /* 0x000fea0003800000 */
[----:B------:R-:W4:Y:S01]  /*a8b0*/  LDC.64 R4, c[0x0][0x5b0] ;  /* 0x00016c00ff047b82 */ /* 0x000f220000000a00 */
[----:B------:R-:W-:Y:S02]  /*a8c0*/  ULDC UR4, c[0x0][0x5c0] ;  /* 0x0001700000047ab9 */ /* 0x000fe40000000800 */
[----:B-1-3--:R-:W-:-:S04]  /*a8d0*/  IMAD R2, R18, UR4, RZ ;  /* 0x0000000412027c24 */ /* 0x00afc8000f8e02ff */
[----:B----4-:R-:W-:-:S06]  /*a8e0*/  IMAD.WIDE R2, R2, 0x4, R4 ;  /* 0x0000000402027825 */ /* 0x010fcc00078e0204 */
[----:B------:R1:W5:Y:S01]  /*a8f0*/  LDG.E R2, desc[UR38][R2.64] ;  /* 0x0000002602027981 */ /* 0x000362000c1e1900 */
[----:B------:R-:W-:Y:S05]  /*a900*/  BRA `(.L_x_61) ;  /* 0x0000000000087947 */ /* 0x000fea0003800000 */
.L_x_62:
[----:B------:R-:W-:Y:S02]  /*a910*/  ULDC UR4, c[0x0][0x5a8] ;  /* 0x00016a0000047ab9 */ /* 0x000fe40000000800 */
[----:B-1-3--:R-:W-:-:S07]  /*a920*/  IMAD.U32 R2, RZ, RZ, UR4 ;  /* 0x00000004ff027e24 */ /* 0x00afce000f8e00ff */
.L_x_61:
[----:B------:R-:W-:Y:S01]  /*a930*/  ISETP.GT.U32.AND P0, PT, R222, 0x3e, PT ;  /* 0x0000003ede00780c */ /* 0x000fe20003f04070 */
[----:B------:R-:W-:Y:S01]  /*a940*/  BSSY B0, `(.L_x_63) ;  /* 0x0000007000007945 */ /* 0x000fe20003800000 */
[----:B------:R-:W-:-:S11]  /*a950*/  PRMT R16, RZ, 0x7610, R16 ;  /* 0x00007610ff107816 */ /* 0x000fd60000000010 */
[----:B------:R-:W-:Y:S05]  /*a960*/  @P0 BRA `(.L_x_64) ;  /* 0x0000000000100947 */ /* 0x000fea0003800000 */
[----:B------:R-:W-:-:S03]  /*a970*/  UMOV UR4, 0xffffffff ;  /* 0xffffffff00047882 */ /* 0x000fc60000000000 */
[----:B------:R-:W-:Y:S05]  /*a980*/  BRA.DIV UR4, `(.L_x_65) ;  /* 0x000000ce04747947 */ /* 0x000fea000b800000 */
[----:B------:R-:W-:-:S13]  /*a990*/  ELECT P6, URZ, PT ;  /* 0x00000000003f782f */ /* 0x000fda00038c0000 */
.L_x_365:
[----:B------:R-:W-:-:S07]  /*a9a0*/  SEL R16, RZ, 0x1, !P6 ;  /* 0x00000001ff107807 */ /* 0x000fce0007000000 */
.L_x_64:
[----:B------:R-:W-:Y:S05]  /*a9b0*/  BSYNC B0 ;  /* 0x0000000000007941 */ /* 0x000fea0003800000 */
.L_x_63:
[----:B-1-3--:R-:W-:-:S04]  /*a9c0*/  MOV R3, UR55 ;  /* 0x0000003700037c02 */ /* 0x00afc80008000f00 */
[----:B------:R-:W-:-:S13]  /*a9d0*/  ISETP.NE.AND P0, PT, R3, 0x3, PT ;  /* 0x000000030300780c */ /* 0x000fda0003f05270 */
[----:B------:R-:W-:Y:S05]  /*a9e0*/  @!P0 BRA `(.L_x_66) ;  /* 0x0000000000048947 */ /* 0x000fea0003800000 */
[----:B------:R-:W-:Y:S01]  /*a9f0*/  BPT.TRAP 0x1 ;  /* 0x000000040000795c */ /* 0x000fe20000300000 */
.L_x_66:
[----:B------:R-:W-:Y:S02]  /*aa00*/  SHF.L.U32 R223, RZ, 0x1f, RZ ;  /* 0x0000001fffdf7819 */ /* 0x000fe400000006ff */
[----:B-----5:R-:W-:Y:S02]  /*aa10*/  FSETP.NEU.AND P1, PT, R0, RZ, PT ;  /* 0x000000ff0000720b */ /* 0x020fe40003f2d000 */
[----:B------:R-:W1:Y:S02]  /*aa20*/  SYNCS.PHASECHK.TRANS64.TRYWAIT P2, [UR47+0x344c0], R223 ;  /* 0x0344c0dfff0075a7 */ /* 0x000e64000804016f */
[----:B-1----:R-:W-:Y:S09]  /*aa30*/  @!P2 BRA `(.L_x_67) ;  /* 0x000000cc0060a947 */ /* 0x002ff20003800000 */
.L_x_366:
[----:B------:R-:W3:Y:S04]  /*aa40*/  LDL.LU R3, [R1] ;  /* 0x0000000001037983 */ /* 0x000ee80000300800 */
[----:B------:R-:W4:Y:S04]  /*aa50*/  LDL.LU R7, [R1+0x4] ;  /* 0x0000040001077983 */ /* 0x000f280000300800 */
[----:B------:R-:W5:Y:S01]  /*aa60*/  LDL.LU R6, [R1+0x8] ;  /* 0x0000080001067983 */ /* 0x000f620000300800 */
[----:B------:R-:W-:Y:S01]  /*aa70*/  IMAD.MOV.U32 R8, RZ, RZ, RZ ;  /* 0x000000ffff087224 */ /* 0x000fe200078e00ff */
[----:B-1----:R-:W-:Y:S01]  /*aa80*/  @P1 LEA R4, R221, UR47, 0x1 ;  /* 0x0000002fdd041c11 */ /* 0x002fe2000f8e08ff */
[----:B------:R-:W-:Y:S05]  /*aa90*/  @P1 WARPSYNC.ALL ;  /* 0x0000000000001948 */ /* 0x000fea0003800000 */
[----:B------:R-:W1:Y:S01]  /*aaa0*/  @P1 LDSM.16.MT88.4 R8, [R4+0x30000] ;  /* 0x030000000408183b */ /* 0x000e620000004200 */
[----:B------:R-:W-:Y:S01]  /*aab0*/  BSSY B0, `(.L_x_68) ;  /* 0x000000f000007945 */ /* 0x000fe20003800000 */
[----:B-1----:R-:W-:-:S02]  /*aac0*/  HADD2.F32 R5, -RZ, R8.H0_H0 ;  /* 0x20000008ff057230 */ /* 0x002fc40000004100 */
[----:B---3--:R-:W-:-:S04]  /*aad0*/  FMUL R3, R3, R2 ;  /* 0x0000000203037220 */ /* 0x008fc80000400000 */
[----:B------:R-:W-:Y:S01]  /*aae0*/  FFMA R5, R5, R0, R3 ;  /* 0x0000000005057223 */ /* 0x000fe20000000003 */
[----:B------:R-:W-:Y:S02]  /*aaf0*/  HADD2.F32 R3, -RZ, R8.H1_H1 ;  /* 0x30000008ff037230 */ /* 0x000fe40000004100 */
[-C--:B----4-:R-:W-:Y:S01]  /*ab00*/  FMUL R12, R7, R2.reuse ;  /* 0x00000002070c7220 */ /* 0x090fe20000400000 */
[----:B-----5:R-:W-:-:S03]  /*ab10*/  FMUL R13, R6, R2 ;  /* 0x00000002060d7220 */ /* 0x020fc60000400000 */
[----:B------:R-:W-:-:S05]  /*ab20*/  FFMA R12, R3, R0, R12 ;  /* 0x00000000030c7223 */ /* 0x000fca000000000c */
[----:B------:R-:W-:Y:S02]  /*ab30*/  F2FP.F16.F32.PACK_AB R12, R12, R5 ;  /* 0x000000050c0c723e */ /* 0x000fe400000000ff */
[----:B------:R-:W1:Y:S01]  /*ab40*/  @P1 LDSM.16.MT88.4 R4, [R4+0x30800] ;  /* 0x030800000404183b */ /* 0x000e620000004200 */
[----:B------:R-:W-:Y:S05]  /*ab50*/  @P1 BRA `(.L_x_69) ;  /* 0x0000000000101947 */ /* 0x000fea0003800000 */
[----:B------:R-:W-:Y:S02]  /*ab60*/  MOV R9, RZ ;  /* 0x000000ff00097202 */ /* 0x000fe40000000f00 */
[----:B------:R-:W-:Y:S02]  /*ab70*/  CS2R R10, SRZ ;  /* 0x00000000000a7805 */ /* 0x000fe4000001ff00 */
[----:B-1----:R-:W-:Y:S02]  /*ab80*/  CS2R R4, SRZ ;  /* 0x0000000000047805 */ /* 0x002fe4000001ff00 */
[----:B------:R-:W-:-:S07]  /*ab90*/  CS2R R6, SRZ ;  /* 0x0000000000067805 */ /* 0x000fce000001ff00 */
.L_x_69:
[----:B------:R-:W-:Y:S05]  /*aba0*/  BSYNC B0 ;  /* 0x0000000000007941 */ /* 0x000fea0003800000 */
.L_x_68:
[----:B------:R-:W3:Y:S04]  /*abb0*/  LDL.LU R18, [R1+0x10] ;  /* 0x0000100001127983 */ /* 0x000ee80000300800 */
[----:B------:R-:W4:Y:S04]  /*abc0*/  LDL.LU R17, [R1+0x14] ;  /* 0x0000140001117983 */ /* 0x000f280000300800 */
[----:B------:R-:W5:Y:S01]  /*abd0*/  LDL.LU R15, [R1+0x18] ;  /* 0x00001800010f7983 */ /* 0x000f620000300800 */
[----:B------:R-:W-:-:S03]  /*abe0*/  HADD2.F32 R3, -RZ, R9.H0_H0 ;  /* 0x20000009ff037230 */ /* 0x000fc60000004100 */
[----:B------:R-:W2:Y:S04]  /*abf0*/  LDL.LU R227, [R1+0x1c] ;  /* 0x00001c0001e37983 */ /* 0x000ea80000300800 */
[----:B------:R-:W2:Y:S04]  /*ac00*/  LDL.LU R218, [R1+0x20] ;  /* 0x0000200001da7983 */ /* 0x000ea80000300800 */
[----:B------:R-:W2:Y:S04]  /*ac10*/  LDL.LU R21, [R1+0x24] ;  /* 0x0000240001157983 */ /* 0x000ea80000300800 */
[----:B------:R-:W2:Y:S04]  /*ac20*/  LDL.LU R20, [R1+0x28] ;  /* 0x0000280001147983 */ /* 0x000ea80000300800 */
[----:B------:R-:W2:Y:S01]  /*ac30*/  LDL.LU R19, [R1+0x2c] ;  /* 0x00002c0001137983 */ /* 0x000ea20000300800 */
[----:B------:R-:W-:-:S03]  /*ac40*/  FFMA R14, R3, R0, R13 ;  /* 0x00000000030e7223 */ /* 0x000fc6000000000d */
[----:B------:R-:W2:Y:S04]  /*ac50*/  LDL.LU R226, [R1+0x30] ;  /* 0x0000300001e27983 */ /* 0x000ea80000300800 */
[----:B------:R-:W2:Y:S04]  /*ac60*/  LDL.LU R225, [R1+0x34] ;  /* 0x0000340001e17983 */ /* 0x000ea80000300800 */
[----:B------:R-:W2:Y:S04]  /*ac70*/  LDL.LU R224, [R1+0x38] ;  /* 0x0000380001e07983 */ /* 0x000ea80000300800 */
[----:B------:R-:W2:Y:S04]  /*ac80*/  LDL.LU R220, [R1+0x3c] ;  /* 0x00003c0001dc7983 */ /* 0x000ea80000300800 */
[----:B------:R-:W3:Y:S01]  /*ac90*/  LDL.LU R13, [R1+0xc] ;  /* 0x00000c00010d7983 */ /* 0x000ee20000300800 */
[----:B------:R-:W-:Y:S01]  /*aca0*/  HADD2.F32 R3, -RZ, R9.H1_H1 ;  /* 0x30000009ff037230 */ /* 0x000fe20000004100 */
[----:B------:R-:W-:Y:S05]  /*acb0*/  WARPSYNC.ALL ;  /* 0x0000000000007948 */ /* 0x000fea0003800000 */
[----:B------:R-:W-:Y:S01]  /*acc0*/  PRMT R16, R16, 0x9910, RZ ;  /* 0x0000991010107816 */ /* 0x000fe200000000ff */
[----:B------:R-:W-:Y:S01]  /*acd0*/  BSSY B0, `(.L_x_70) ;  /* 0x000003f000007945 */ /* 0x000fe20003800000 */
[----:B---3--:R-:W-:-:S04]  /*ace0*/  FMUL R13, R13, R2 ;  /* 0x000000020d0d7220 */ /* 0x008fc80000400000 */
[----:B------:R-:W-:Y:S01]  /*acf0*/  FFMA R13, R3, R0, R13 ;  /* 0x00000000030d7223 */ /* 0x000fe2000000000d */
[----:B------:R-:W-:-:S04]  /*ad00*/  FMUL R3, R18, R2 ;  /* 0x0000000212037220 */ /* 0x000fc80000400000 */
[----:B------:R-:W-:Y:S01]  /*ad10*/  F2FP.F16.F32.PACK_AB R13, R13, R14 ;  /* 0x0000000e0d0d723e */ /* 0x000fe200000000ff */
[----:B------:R-:W-:-:S05]  /*ad20*/  HADD2.F32 R14, -RZ, R10.H0_H0 ;  /* 0x2000000aff0e7230 */ /* 0x000fca0000004100 */
[----:B------:R-:W-:Y:S01]  /*ad30*/  FFMA R18, R14, R0, R3 ;  /* 0x000000000e127223 */ /* 0x000fe20000000003 */
[----:B------:R-:W-:Y:S02]  /*ad40*/  HADD2.F32 R14, -RZ, R10.H1_H1 ;  /* 0x3000000aff0e7230 */ /* 0x000fe40000004100 */
[----:B----4-:R-:W-:-:S04]  /*ad50*/  FMUL R3, R17, R2 ;  /* 0x0000000211037220 */ /* 0x010fc80000400000 */
[----:B------:R-:W-:Y:S01]  /*ad60*/  FFMA R17, R14, R0, R3 ;  /* 0x000000000e117223 */ /* 0x000fe20000000003 */
[----:B------:R-:W-:Y:S02]  /*ad70*/  HADD2.F32 R14, -RZ, R11.H0_H0 ;  /* 0x2000000bff0e7230 */ /* 0x000fe40000004100 */
[----:B-----5:R-:W-:-:S04]  /*ad80*/  FMUL R3, R15, R2 ;  /* 0x000000020f037220 */ /* 0x020fc80000400000 */
[----:B------:R-:W-:Y:S01]  /*ad90*/  FFMA R15, R14, R0, R3 ;  /* 0x000000000e0f7223 */ /* 0x000fe20000000003 */
[----:B------:R-:W-:Y:S02]  /*ada0*/  HADD2.F32 R14, -RZ, R11.H1_H1 ;  /* 0x3000000bff0e7230 */ /* 0x000fe40000004100 */
[----:B--2---:R-:W-:-:S04]  /*adb0*/  FMUL R3, R227, R2 ;  /* 0x00000002e3037220 */ /* 0x004fc80000400000 */
[----:B------:R-:W-:Y:S01]  /*adc0*/  FFMA R3, R14, R0, R3 ;  /* 0x000000000e037223 */ /* 0x000fe20000000003 */
[----:B------:R-:W-:-:S04]  /*add0*/  F2FP.F16.F32.PACK_AB R14, R17, R18 ;  /* 0x00000012110e723e */ /* 0x000fc800000000ff */
[----:B------:R-:W-:Y:S02]  /*ade0*/  F2FP.F16.F32.PACK_AB R15, R3, R15 ;  /* 0x0000000f030f723e */ /* 0x000fe400000000ff */
[----:B------:R-:W-:-:S05]  /*adf0*/  LEA R3, R221, UR47, 0x1 ;  /* 0x0000002fdd037c11 */ /* 0x000fca000f8e08ff */
[----:B------:R1:W-:Y:S02]  /*ae00*/  STSM.16.MT88.4 [R3+0x30000], R12 ;  /* 0x0300000c03007844 */ /* 0x0003e40000004200 */
[--C-:B-1----:R-:W-:Y:S02]  /*ae10*/  HADD2.F32 R13, -RZ, R4.reuse.H1_H1 ;  /* 0x30000004ff0d7230 */ /* 0x102fe40000004100 */
[-C--:B------:R-:W-:Y:S01]  /*ae20*/  FMUL R12, R21, R2.reuse ;  /* 0x00000002150c7220 */ /* 0x080fe20000400000 */
[----:B------:R-:W-:Y:S02]  /*ae30*/  HADD2.F32 R14, -RZ, R4.H0_H0 ;  /* 0x20000004ff0e7230 */ /* 0x000fe40000004100 */
[----:B------:R-:W-:Y:S01]  /*ae40*/  FMUL R15, R218, R2 ;  /* 0x00000002da0f7220 */ /* 0x000fe20000400000 */
[-C--:B------:R-:W-:Y:S01]  /*ae50*/  FFMA R21, R13, R0.reuse, R12 ;  /* 0x000000000d157223 */ /* 0x080fe2000000000c */
[--C-:B------:R-:W-:Y:S02]  /*ae60*/  HADD2.F32 R13, -RZ, R5.reuse.H1_H1 ;  /* 0x30000005ff0d7230 */ /* 0x100fe40000004100 */
[----:B------:R-:W-:Y:S01]  /*ae70*/  FFMA R218, R14, R0, R15 ;  /* 0x000000000eda7223 */ /* 0x000fe2000000000f */
[----:B------:R-:W-:Y:S01]  /*ae80*/  FMUL R12, R19, R2 ;  /* 0x00000002130c7220 */ /* 0x000fe20000400000 */
[----:B------:R-:W-:-:S02]  /*ae90*/  HADD2.F32 R14, -RZ, R5.H0_H0 ;  /* 0x20000005ff0e7230 */ /* 0x000fc40000004100 */
[----:B------:R-:W-:Y:S01]  /*aea0*/  FMUL R15, R20, R2 ;  /* 0x00000002140f7220 */ /* 0x000fe20000400000 */
[-C--:B------:R-:W-:Y:S01]  /*aeb0*/  FFMA R19, R13, R0.reuse, R12 ;  /* 0x000000000d137223 */ /* 0x080fe2000000000c */
[--C-:B------:R-:W-:Y:S02]  /*aec0*/  HADD2.F32 R13, -RZ, R6.reuse.H1_H1 ;  /* 0x30000006ff0d7230 */ /* 0x100fe40000004100 */
[----:B------:R-:W-:Y:S01]  /*aed0*/  FFMA R20, R14, R0, R15 ;  /* 0x000000000e147223 */ /* 0x000fe2000000000f */
[-C--:B------:R-:W-:Y:S01]  /*aee0*/  FMUL R12, R225, R2.reuse ;  /* 0x00000002e10c7220 */ /* 0x080fe20000400000 */
[----:B------:R-:W-:Y:S02]  /*aef0*/  HADD2.F32 R14, -RZ, R6.H0_H0 ;  /* 0x20000006ff0e7230 */ /* 0x000fe40000004100 */
[----:B------:R-:W-:Y:S01]  /*af00*/  FMUL R15, R226, R2 ;  /* 0x00000002e20f7220 */ /* 0x000fe20000400000 */
[----:B------:R-:W-:Y:S01]  /*af10*/  FFMA R17, R13, R0, R12 ;  /* 0x000000000d117223 */ /* 0x000fe2000000000c */
[----:B------:R-:W-:-:S02]  /*af20*/  HADD2.F32 R13, -RZ, R7.H0_H0 ;  /* 0x20000007ff0d7230 */ /* 0x000fc40000004100 */
[----:B------:R-:W-:Y:S01]  /*af30*/  FFMA R18, R14, R0, R15 ;  /* 0x000000000e127223 */ /* 0x000fe2000000000f */
[----:B------:R-:W-:Y:S02]  /*af40*/  HADD2.F32 R12, -RZ, R7.H1_H1 ;  /* 0x30000007ff0c7230 */ /* 0x000fe40000004100 */
[-C--:B------:R-:W-:Y:S01]  /*af50*/  FMUL R14, R224, R2.reuse ;  /* 0x00000002e00e7220 */ /* 0x080fe20000400000 */
[----:B------:R-:W-:Y:S01]  /*af60*/  FMUL R15, R220, R2 ;  /* 0x00000002dc0f7220 */ /* 0x000fe20000400000 */
[----:B------:R-:W-:Y:S02]  /*af70*/  IMAD.MOV.U32 R220, RZ, RZ, R16 ;  /* 0x000000ffffdc7224 */ /* 0x000fe400078e0010 */
[-C--:B------:R-:W-:Y:S01]  /*af80*/  FFMA R16, R13, R0.reuse, R14 ;  /* 0x000000000d107223 */ /* 0x080fe2000000000e */
[----:B------:R-:W-:Y:S01]  /*af90*/  FFMA R15, R12, R0, R15 ;  /* 0x000000000c0f7223 */ /* 0x000fe2000000000f */
[----:B------:R-:W-:Y:S02]  /*afa0*/  F2FP.F16.F32.PACK_AB R12, R21, R218 ;  /* 0x000000da150c723e */ /* 0x000fe400000000ff */
[----:B------:R-:W-:-:S02]  /*afb0*/  F2FP.F16.F32.PACK_AB R13, R19, R20 ;  /* 0x00000014130d723e */ /* 0x000fc400000000ff */
[----:B------:R-:W-:Y:S02]  /*afc0*/  F2FP.F16.F32.PACK_AB R14, R17, R18 ;  /* 0x00000012110e723e */ /* 0x000fe400000000ff */
[----:B------:R-:W-:Y:S02]  /*afd0*/  F2FP.F16.F32.PACK_AB R15, R15, R16 ;  /* 0x000000100f0f723e */ /* 0x000fe400000000ff */
[----:B------:R-:W-:-:S03]  /*afe0*/  ISETP.NE.AND P2, PT, R220, RZ, PT ;  /* 0x000000ffdc00720c */ /* 0x000fc60003f45270 */
[----:B------:R1:W-:Y:S01]  /*aff0*/  STSM.16.MT88.4 [R3+0x30800], R12 ;  /* 0x0308000c03007844 */ /* 0x0003e20000004200 */
[----:B------:R-:W-:Y:S01]  /*b000*/  @!PT LDS RZ, [RZ] ;  /* 0x00000000fffff984 */ /* 0x000fe20000000800 */
[----:B------:R-:W-:Y:S01]  /*b010*/  @!PT LDS RZ, [RZ] ;  /* 0x00000000fffff984 */ /* 0x000fe20000000800 */
[----:B------:R-:W-:Y:S01]  /*b020*/  @!PT LDS RZ, [RZ] ;  /* 0x00000000fffff984 */ /* 0x000fe20000000800 */
[----:B------:R-:W-:Y:S01]  /*b030*/  @!PT LDS RZ, [RZ] ;  /* 0x00000000fffff984 */ /* 0x000fe20000000800 */
[----:B------:R2:W-:Y:S06]  /*b040*/  MEMBAR.ALL.CTA ;  /* 0x0000000000007992 */ /* 0x0005ec0000008000 */
[----:B--2---:R-:W2:Y:S02]  /*b050*/  FENCE.VIEW.ASYNC.S ;  /* 0x00000000000073c6 */ /* 0x004ea40000000000 */
[----:B--2---:R-:W-:Y:S06]  /*b060*/  BAR.SYNC.DEFER_BLOCKING 0x1, 0x80 ;  /* 0x0042000000007b1d */ /* 0x004fec0000010000 */
[----:B------:R-:W-:Y:S05]  /*b070*/  @!P2 BRA `(.L_x_71) ;  /* 0x000000000010a947 */ /* 0x000fea0003800000 */
[----:B------:R-:W-:-:S09]  /*b080*/  UIADD3 UR44, UR47, 0x30000, URZ ;  /* 0x000300002f2c7890 */ /* 0x000fd2000fffe03f */
[----:B------:R2:W-:Y:S01]  /*b090*/  UTMASTG.2D [UR44], [UR36] ;  /* 0x0000002c240073b5 */ /* 0x0005e20008008000 */
[----:B------:R0:W-:Y:S01]  /*b0a0*/  UTMACMDFLUSH ;  /* 0x00000000000079b7 */ /* 0x0001e20000000000 */
[----:B--2---:R-:W-:-:S04]  /*b0b0*/  DEPBAR.LE SB0, 0x1 ;  /* 0x000080400000791a */ /* 0x004fc80000000000 */
.L_x_71:
[----:B------:R-:W-:Y:S05]  /*b0c0*/  BSYNC B0 ;  /* 0x0000000000007941 */ /* 0x000fea0003800000 */
.L_x_70:
[----:B------:R-:W-:Y:S06]  /*b0d0*/  BAR.SYNC.DEFER_BLOCKING 0x1, 0x80 ;  /* 0x0042000000007b1d */ /* 0x000fec0000010000 */
[----:B------:R-:W-:Y:S05]  /*b0e0*/  @!P0 BRA `(.L_x_72) ;  /* 0x0000000000048947 */ /* 0x000fea0003800000 */
[----:B------:R-:W-:Y:S01]  /*b0f0*/  BPT.TRAP 0x1 ;  /* 0x000000040000795c */ /* 0x000fe20000300000 */
.L_x_72:
[----:B------:R-:W2:Y:S02]  /*b100*/  SYNCS.PHASECHK.TRANS64.TRYWAIT P3, [UR47+0x344c8], R223 ;  /* 0x0344c8dfff0075a7 */ /* 0x000ea4000806016f */
[----:B--2---:R-:W-:Y:S05]  /*b110*/  @!P3 BRA `(.L_x_73) ;  /* 0x000000c400c0b947 */ /* 0x004fea0003800000 */
.L_x_367:
[----:B------:R-:W-:Y:S05]  /*b120*/  @P1 WARPSYNC.ALL ;  /* 0x0000000000001948 */ /* 0x000fea0003800000 */
[----:B------:R-:W2:Y:S01]  /*b130*/  @P1 LDSM.16.MT88.4 R8, [R3+0x31000] ;  /* 0x031000000308183b */ /* 0x000ea20000004200 */
[-C--:B------:R-:W-:Y:S01]  /*b140*/  FMUL R156, R156, R2.reuse ;  /* 0x000000029c9c7220 */ /* 0x080fe20000400000 */
[-C--:B------:R-:W-:Y:S01]  /*b150*/  FMUL R157, R157, R2.reuse ;  /* 0x000000029d9d7220 */ /* 0x080fe20000400000 */
[-C--:B------:R-:W-:Y:S01]  /*b160*/  FMUL R152, R152, R2.reuse ;  /* 0x0000000298987220 */ /* 0x080fe20000400000 */
[----:B------:R-:W3:Y:S01]  /*b170*/  @P1 LDSM.16.MT88.4 R4, [R3+0x31800] ;  /* 0x031800000304183b */ /* 0x000ee20000004200 */
[-C--:B------:R-:W-:Y:S01]  /*b180*/  FMUL R154, R154, R2.reuse ;  /* 0x000000029a9a7220 */ /* 0x080fe20000400000 */
[-C--:B------:R-:W-:Y:S01]  /*b190*/  FMUL R158, R158, R2.reuse ;  /* 0x000000029e9e7220 */ /* 0x080fe20000400000 */
[-C--:B------:R-:W-:Y:S01]  /*b1a0*/  FMUL R153, R153, R2.reuse ;  /* 0x0000000299997220 */ /* 0x080fe20000400000 */
[-C--:B------:R-:W-:Y:S01]  /*b1b0*/  FMUL R155, R155, R2.reuse ;  /* 0x000000029b9b7220 */ /* 0x080fe20000400000 */
[-C--:B-1----:R-:W-:Y:S01]  /*b1c0*/  FMUL R15, R159, R2.reuse ;  /* 0x000000029f0f7220 */ /* 0x082fe20000400000 */
[----:B------:R-:W-:Y:S05]  /*b1d0*/  WARPSYNC.ALL ;  /* 0x0000000000007948 */ /* 0x000fea0003800000 */
[-C--:B------:R-:W-:Y:S01]  /*b1e0*/  FMUL R160, R160, R2.reuse ;  /* 0x00000002a0a07220 */ /* 0x080fe20000400000 */
[-C--:B------:R-:W-:Y:S01]  /*b1f0*/  FMUL R161, R161, R2.reuse ;  /* 0x00000002a1a17220 */ /* 0x080fe20000400000 */
[-C--:B------:R-:W-:Y:S01]  /*b200*/  FMUL R162, R162, R2.reuse ;  /* 0x00000002a2a27220 */ /* 0x080fe20000400000 */
[-C--:B------:R-:W-:Y:S01]  /*b210*/  FMUL R163, R163, R2.reuse ;  /* 0x00000002a3a37220 */ /* 0x080fe20000400000 */
[-C--:B------:R-:W-:Y:S01]  /*b220*/  FMUL R164, R164, R2.reuse ;  /* 0x00000002a4a47220 */ /* 0x080fe20000400000 */
[-C--:B------:R-:W-:Y:S01]  /*b230*/  FMUL R165, R165, R2.reuse ;  /* 0x00000002a5a57220 */ /* 0x080fe20000400000 */
[-C--:B------:R-:W-:Y:S01]  /*b240*/  FMUL R166, R166, R2.reuse ;  /* 0x00000002a6a67220 */ /* 0x080fe20000400000 */
[----:B------:R-:W-:Y:S01]  /*b250*/  FMUL R167, R167, R2 ;  /* 0x00000002a7a77220 */ /* 0x000fe20000400000 */
[----:B------:R-:W-:Y:S01]  /*b260*/  BSSY B0, `(.L_x_74) ;  /* 0x0000039000007945 */ /* 0x000fe20003800000 */
[----:B--2---:R-:W-:-:S02]  /*b270*/  HADD2.F32 R14, -RZ, R10.H0_H0 ;  /* 0x2000000aff0e7230 */ /* 0x004fc40000004100 */
[----:B------:R-:W-:Y:S02]  /*b280*/  HADD2.F32 R12, -RZ, R8.H0_H0 ;  /* 0x20000008ff0c7230 */ /* 0x000fe40000004100 */
[--C-:B------:R-:W-:Y:S02]  /*b290*/  HADD2.F32 R13, -RZ, R9.reuse.H0_H0 ;  /* 0x20000009ff0d7230 */ /* 0x100fe40000004100 */
[-C--:B------:R-:W-:Y:S01]  /*b2a0*/  FFMA R156, R14, R0.reuse, R156 ;  /* 0x000000000e9c7223 */ /* 0x080fe2000000009c */
[----:B------:R-:W-:Y:S02]  /*b2b0*/  HADD2.F32 R14, -RZ, R10.H1_H1 ;  /* 0x3000000aff0e7230 */ /* 0x000fe40000004100 */
[-C--:B------:R-:W-:Y:S01]  /*b2c0*/  FFMA R152, R12, R0.reuse, R152 ;  /* 0x000000000c987223 */ /* 0x080fe20000000098 */
[----:B------:R-:W-:Y:S02]  /*b2d0*/  HADD2.F32 R12, -RZ, R8.H1_H1 ;  /* 0x30000008ff0c7230 */ /* 0x000fe40000004100 */
[----:B------:R-:W-:Y:S01]  /*b2e0*/  FFMA R154, R13, R0, R154 ;  /* 0x000000000d9a7223 */ /* 0x000fe2000000009a */
[----:B------:R-:W-:-:S02]  /*b2f0*/  HADD2.F32 R13, -RZ, R9.H1_H1 ;  /* 0x30000009ff0d7230 */ /* 0x000fc40000004100 */
[-C--:B------:R-:W-:Y:S01]  /*b300*/  FFMA R157, R14, R0.reuse, R157 ;  /* 0x000000000e9d7223 */ /* 0x080fe2000000009d */
[--C-:B------:R-:W-:Y:S02]  /*b310*/  HADD2.F32 R14, -RZ, R11.reuse.H0_H0 ;  /* 0x2000000bff0e7230 */ /* 0x100fe40000004100 */
[-C--:B------:R-:W-:Y:S01]  /*b320*/  FFMA R12, R12, R0.reuse, R153 ;  /* 0x000000000c0c7223 */ /* 0x080fe20000000099 */
[-C--:B------:R-:W-:Y:S02]  /*b330*/  FFMA R13, R13, R0.reuse, R155 ;  /* 0x000000000d0d7223 */ /* 0x080fe4000000009b */
[----:B------:R-:W-:Y:S01]  /*b340*/  FFMA R158, R14, R0, R158 ;  /* 0x000000000e9e7223 */ /* 0x000fe2000000009e */
[----:B------:R-:W-:Y:S01]  /*b350*/  HADD2.F32 R14, -RZ, R11.H1_H1 ;  /* 0x3000000bff0e7230 */ /* 0x000fe20000004100 */
[----:B------:R-:W-:Y:S02]  /*b360*/  F2FP.F16.F32.PACK_AB R12, R12, R152 ;  /* 0x000000980c0c723e */ /* 0x000fe400000000ff */
[----:B------:R-:W-:-:S02]  /*b370*/  F2FP.F16.F32.PACK_AB R13, R13, R154 ;  /* 0x0000009a0d0d723e */ /* 0x000fc400000000ff */
[----:B------:R-:W-:Y:S01]  /*b380*/  FFMA R15, R14, R0, R15 ;  /* 0x000000000e0f7223 */ /* 0x000fe2000000000f */
[----:B------:R-:W-:-:S04]  /*b390*/  F2FP.F16.F32.PACK_AB R14, R157, R156 ;  /* 0x0000009c9d0e723e */ /* 0x000fc800000000ff */
[----:B------:R-:W-:-:S05]  /*b3a0*/  F2FP.F16.F32.PACK_AB R15, R15, R158 ;  /* 0x0000009e0f0f723e */ /* 0x000fca00000000ff */
[----:B------:R3:W-:Y:S02]  /*b3b0*/  STSM.16.MT88.4 [R3+0x31000], R12 ;  /* 0x0310000c03007844 */ /* 0x0007e40000004200 */
[--C-:B---3--:R-:W-:Y:S02]  /*b3c0*/  HADD2.F32 R13, -RZ, R4.reuse.H0_H0 ;  /* 0x20000004ff0d7230 */ /* 0x108fe40000004100 */
[----:B------:R-:W-:-:S03]  /*b3d0*/  HADD2.F32 R12, -RZ, R4.H1_H1 ;  /* 0x30000004ff0c7230 */ /* 0x000fc60000004100 */
[-C--:B------:R-:W-:Y:S01]  /*b3e0*/  FFMA R160, R13, R0.reuse, R160 ;  /* 0x000000000da07223 */ /* 0x080fe200000000a0 */
[--C-:B------:R-:W-:Y:S02]  /*b3f0*/  HADD2.F32 R13, -RZ, R5.reuse.H0_H0 ;  /* 0x20000005ff0d7230 */ /* 0x100fe40000004100 */
[-C--:B------:R-:W-:Y:S01]  /*b400*/  FFMA R161, R12, R0.reuse, R161 ;  /* 0x000000000ca17223 */ /* 0x080fe200000000a1 */
[----:B------:R-:W-:Y:S02]  /*b410*/  HADD2.F32 R12, -RZ, R5.H1_H1 ;  /* 0x30000005ff0c7230 */ /* 0x000fe40000004100 */
[-C--:B------:R-:W-:Y:S01]  /*b420*/  FFMA R162, R13, R0.reuse, R162 ;  /* 0x000000000da27223 */ /* 0x080fe200000000a2 */
[--C-:B------:R-:W-:Y:S02]  /*b430*/  HADD2.F32 R13, -RZ, R6.reuse.H0_H0 ;  /* 0x20000006ff0d7230 */ /* 0x100fe40000004100 */
[----:B------:R-:W-:Y:S01]  /*b440*/  FFMA R163, R12, R0, R163 ;  /* 0x000000000ca37223 */ /* 0x000fe200000000a3 */
[----:B------:R-:W-:-:S02]  /*b450*/  HADD2.F32 R12, -RZ, R6.H1_H1 ;  /* 0x30000006ff0c7230 */ /* 0x000fc40000004100 */
[-C--:B------:R-:W-:Y:S01]  /*b460*/  FFMA R164, R13, R0.reuse, R164 ;  /* 0x000000000da47223 */ /* 0x080fe200000000a4 */
[--C-:B------:R-:W-:Y:S02]  /*b470*/  HADD2.F32 R13, -RZ, R7.reuse.H0_H0 ;  /* 0x20000007ff0d7230 */ /* 0x100fe40000004100 */
[-C--:B------:R-:W-:Y:S01]  /*b480*/  FFMA R14, R12, R0.reuse, R165 ;  /* 0x000000000c0e7223 */ /* 0x080fe200000000a5 */
[----:B------:R-:W-:Y:S02]  /*b490*/  HADD2.F32 R12, -RZ, R7.H1_H1 ;  /* 0x30000007ff0c7230 */ /* 0x000fe40000004100 */
[----:B------:R-:W-:Y:S01]  /*b4a0*/  FFMA R166, R13, R0, R166 ;  /* 0x000000000da67223 */ /* 0x000fe200000000a6 */
[----:B------:R-:W-:Y:S02]  /*b4b0*/  F2FP.F16.F32.PACK_AB R13, R163, R162 ;  /* 0x000000a2a30d723e */ /* 0x000fe400000000ff */
[----:B------:R-:W-:Y:S01]  /*b4c0*/  FFMA R15, R12, R0, R167 ;  /* 0x000000000c0f7223 */ /* 0x000fe200000000a7 */
[----:B------:R-:W-:-:S02]  /*b4d0*/  F2FP.F16.F32.PACK_AB R12, R161, R160 ;  /* 0x000000a0a10c723e */ /* 0x000fc400000000ff */
[----:B------:R-:W-:Y:S02]  /*b4e0*/  F2FP.F16.F32.PACK_AB R14, R14, R164 ;  /* 0x000000a40e0e723e */ /* 0x000fe400000000ff */
[----:B------:R-:W-:-:S05]  /*b4f0*/  F2FP.F16.F32.PACK_AB R15, R15, R166 ;  /* 0x000000a60f0f723e */ /* 0x000fca00000000ff */
        /* <DEDUP_REMOVED lines=9> */
[----:B------:R-:W-:Y:S02]  /*b590*/  UIADD3 UR5, UR45, 0x40, URZ ;  /* 0x000000402d057890 */ /* 0x000fe4000fffe03f */
[----:B------:R-:W-:Y:S01]  /*b5a0*/  UIADD3 UR4, UR47, 0x31000, URZ ;  /* 0x000310002f047890 */ /* 0x000fe2000fffe03f */
[----:B------:R-:W-:-:S08]  /*b5b0*/  UMOV UR6, UR46 ;  /* 0x0000002e00067c82 */ /* 0x000fd00008000000 */
[----:B------:R2:W-:Y:S01]  /*b5c0*/  UTMASTG.2D [UR4], [UR36] ;  /* 0x00000004240073b5 */ /* 0x0005e20008008000 */
[----:B------:R0:W-:Y:S01]  /*b5d0*/  UTMACMDFLUSH ;  /* 0x00000000000079b7 */ /* 0x0001e20000000000 */
[----:B--2---:R-:W-:-:S04]  /*b5e0*/  DEPBAR.LE SB0, 0x1 ;  /* 0x000080400000791a */ /* 0x004fc80000000000 */
.L_x_75:
[----:B------:R-:W-:Y:S05]  /*b5f0*/  BSYNC B0 ;  /* 0x0000000000007941 */ /* 0x000fea0003800000 */
.L_x_74:
[----:B------:R-:W-:Y:S06]  /*b600*/  BAR.SYNC.DEFER_BLOCKING 0x1, 0x80 ;  /* 0x0042000000007b1d */ /* 0x000fec0000010000 */
[----:B------:R-:W-:Y:S05]  /*b610*/  @!P0 BRA `(.L_x_76) ;  /* 0x0000000000048947 */ /* 0x000fea0003800000 */
[----:B------:R-:W-:Y:S01]  /*b620*/  BPT.TRAP 0x1 ;  /* 0x000000040000795c */ /* 0x000fe20000300000 */
.L_x_76:
[----:B------:R-:W-:-:S04]  /*b630*/  UIADD3 UR7, UR47, 0x344e0, URZ ;  /* 0x000344e02f077890 */ /* 0x000fc8000fffe03f */
[----:B------:R-:W-:-:S09]  /*b640*/  UPRMT UR7, UR57, 0x654, UR7 ;  /* 0x0000065439077896 */ /* 0x000fd20008000007 */
[----:B------:R-:W-:Y:S01]  /*b650*/  SYNCS.ARRIVE.TRANS64.RED.A1T0 RZ, [UR7], RZ ;  /* 0x000000ffffff79a7 */ /* 0x000fe20008100407 */
[----:B------:R-:W-:Y:S05]  /*b660*/  @!P0 BRA `(.L_x_77) ;  /* 0x0000000000048947 */ /* 0x000fea0003800000 */
[----:B------:R-:W-:Y:S01]  /*b670*/  BPT.TRAP 0x1 ;  /* 0x000000040000795c */ /* 0x000fe20000300000 */
.L_x_77:
[----:B------:R-:W2:Y:S02]  /*b680*/  SYNCS.PHASECHK.TRANS64.TRYWAIT P3, [UR47+0x344d0], R223 ;  /* 0x0344d0dfff0075a7 */ /* 0x000ea4000806016f */
[----:B--2---:R-:W-:Y:S05]  /*b690*/  @!P3 BRA `(.L_x_78) ;  /* 0x000000c00078b947 */ /* 0x004fea0003800000 */
.L_x_368:
        /* <DEDUP_REMOVED lines=41> */
[-C--:B------:R-:W-:Y:S01]  /*b930*/  FMUL R14, R101, R2.reuse ;  /* 0x00000002650e7220 */ /* 0x080fe20000400000 */
[----:B------:R-:W-:Y:S02]  /*b940*/  HADD2.F32 R12, -RZ, R4.H1_H1 ;  /* 0x30000004ff0c7230 */ /* 0x000fe40000004100 */
[----:B------:R-:W-:Y:S01]  /*b950*/  FMUL R15, R102, R2 ;  /* 0x00000002660f7220 */ /* 0x000fe20000400000 */
[-C--:B------:R-:W-:Y:S01]  /*b960*/  FFMA R96, R13, R0.reuse, R96 ;  /* 0x000000000d607223 */ /* 0x080fe20000000060 */
[--C-:B------:R-:W-:Y:S02]  /*b970*/  HADD2.F32 R13, -RZ, R5.reuse.H0_H0 ;  /* 0x20000005ff0d7230 */ /* 0x100fe40000004100 */
[----:B------:R-:W-:Y:S01]  /*b980*/  FFMA R97, R12, R0, R97 ;  /* 0x000000000c617223 */ /* 0x000fe20000000061 */
[----:B------:R-:W-:-:S02]  /*b990*/  HADD2.F32 R12, -RZ, R5.H1_H1 ;  /* 0x30000005ff0c7230 */ /* 0x000fc40000004100 */
[-C--:B------:R-:W-:Y:S01]  /*b9a0*/  FFMA R98, R13, R0.reuse, R98 ;  /* 0x000000000d627223 */ /* 0x080fe20000000062 */
[--C-:B------:R-:W-:Y:S02]  /*b9b0*/  HADD2.F32 R13, -RZ, R6.reuse.H1_H1 ;  /* 0x30000006ff0d7230 */ /* 0x100fe40000004100 */
[-C--:B------:R-:W-:Y:S01]  /*b9c0*/  FFMA R99, R12, R0.reuse, R99 ;  /* 0x000000000c637223 */ /* 0x080fe20000000063 */
[----:B------:R-:W-:Y:S02]  /*b9d0*/  HADD2.F32 R12, -RZ, R6.H0_H0 ;  /* 0x20000006ff0c7230 */ /* 0x000fe40000004100 */
[-C--:B------:R-:W-:Y:S01]  /*b9e0*/  FFMA R14, R13, R0.reuse, R14 ;  /* 0x000000000d0e7223 */ /* 0x080fe2000000000e */
[--C-:B------:R-:W-:Y:S02]  /*b9f0*/  HADD2.F32 R13, -RZ, R7.reuse.H0_H0 ;  /* 0x20000007ff0d7230 */ /* 0x100fe40000004100 */
[----:B------:R-:W-:Y:S01]  /*ba00*/  FFMA R100, R12, R0, R100 ;  /* 0x000000000c647223 */ /* 0x000fe20000000064 */
[----:B------:R-:W-:-:S02]  /*ba10*/  HADD2.F32 R12, -RZ, R7.H1_H1 ;  /* 0x30000007ff0c7230 */ /* 0x000fc40000004100 */
[----:B------:R-:W-:Y:S01]  /*ba20*/  FFMA R15, R13, R0, R15 ;  /* 0x000000000d0f7223 */ /* 0x000fe2000000000f */
[----:B------:R-:W-:Y:S02]  /*ba30*/  F2FP.F16.F32.PACK_AB R13, R99, R98 ;  /* 0x00000062630d723e */ /* 0x000fe400000000ff */
[----:B------:R-:W-:Y:S01]  /*ba40*/  FFMA R16, R12, R0, R16 ;  /* 0x000000000c107223 */ /* 0x000fe20000000010 */
[----:B------:R-:W-:Y:S02]  /*ba50*/  F2FP.F16.F32.PACK_AB R12, R97, R96 ;  /* 0x00000060610c723e */ /* 0x000fe400000000ff */
        /* <DEDUP_REMOVED lines=17> */
.L_x_80:
[----:B------:R-:W-:Y:S05]  /*bb70*/  BSYNC B0 ;  /* 0x0000000000007941 */ /* 0x000fea0003800000 */
.L_x_79:
[----:B------:R-:W-:Y:S06]  /*bb80*/  BAR.SYNC.DEFER_BLOCKING 0x1, 0x80 ;  /* 0x0042000000007b1d */ /* 0x000fec0000010000 */
[----:B------:R-:W-:Y:S05]  /*bb90*/  @!P0 BRA `(.L_x_81) ;  /* 0x0000000000048947 */ /* 0x000fea0003800000 */
[----:B------:R-:W-:Y:S01]  /*bba0*/  BPT.TRAP 0x1 ;  /* 0x000000040000795c */ /* 0x000fe20000300000 */
.L_x_81:
[----:B------:R-:W-:-:S04]  /*bbb0*/  UIADD3 UR8, UR47, 0x344e8, URZ ;  /* 0x000344e82f087890 */ /* 0x000fc8000fffe03f */
[----:B------:R-:W-:-:S09]  /*bbc0*/  UPRMT UR8, UR57, 0x654, UR8 ;  /* 0x0000065439087896 */ /* 0x000fd20008000008 */
[----:B------:R-:W-:Y:S01]  /*bbd0*/  SYNCS.ARRIVE.TRANS64.RED.A1T0 RZ, [UR8], RZ ;  /* 0x000000ffffff79a7 */ /* 0x000fe20008100408 */
[----:B------:R-:W-:Y:S05]  /*bbe0*/  @!P0 BRA `(.L_x_82) ;  /* 0x0000000000048947 */ /* 0x000fea0003800000 */
[----:B------:R-:W-:Y:S01]  /*bbf0*/  BPT.TRAP 0x1 ;  /* 0x000000040000795c */ /* 0x000fe20000300000 */
.L_x_82:
[----:B------:R-:W2:Y:S02]  /*bc00*/  SYNCS.PHASECHK.TRANS64.TRYWAIT P3, [UR47+0x344d8], R223 ;  /* 0x0344d8dfff0075a7 */ /* 0x000ea4000806016f */
[----:B--2---:R-:W-:Y:S05]  /*bc10*/  @!P3 BRA `(.L_x_83) ;  /* 0x000000bc0030b947 */ /* 0x004fea0003800000 */
.L_x_369:
[----:B------:R-:W-:Y:S05]  /*bc20*/  @P1 WARPSYNC.ALL ;  /* 0x0000000000001948 */ /* 0x000fea0003800000 */
[----:B------:R-:W2:Y:S01]  /*bc30*/  @P1 LDSM.16.MT88.4 R8, [R3+0x33000] ;  /* 0x033000000308183b */ /* 0x000ea20000004200 */
[-C--:B------:R-:W-:Y:S01]  /*bc40*/  FMUL R25, R25, R2.reuse ;  /* 0x0000000219197220 */ /* 0x080fe20000400000 */
[-C--:B-1----:R-:W-:Y:S01]  /*bc50*/  FMUL R13, R24, R2.reuse ;  /* 0x00000002180d7220 */ /* 0x082fe20000400000 */
[-C--:B------:R-:W-:Y:S01]  /*bc60*/  FMUL R27, R27, R2.reuse ;  /* 0x000000021b1b7220 */ /* 0x080fe20000400000 */
[----:B------:R-:W1:Y:S01]  /*bc70*/  @P1 LDSM.16.MT88.4 R4, [R3+0x33800] ;  /* 0x033800000304183b */ /* 0x000e620000004200 */
[-C--:B------:R-:W-:Y:S01]  /*bc80*/  FMUL R15, R28, R2.reuse ;  /* 0x000000021c0f7220 */ /* 0x080fe20000400000 */
[-C--:B------:R-:W-:Y:S01]  /*bc90*/  FMUL R17, R30, R2.reuse ;  /* 0x000000021e117220 */ /* 0x080fe20000400000 */
[-C--:B------:R-:W-:Y:S01]  /*bca0*/  FMUL R31, R31, R2.reuse ;  /* 0x000000021f1f7220 */ /* 0x080fe20000400000 */
[-C--:B------:R-:W-:Y:S01]  /*bcb0*/  FMUL R33, R33, R2.reuse ;  /* 0x0000000221217220 */ /* 0x080fe20000400000 */
[----:B------:R-:W-:Y:S05]  /*bcc0*/  WARPSYNC.ALL ;  /* 0x0000000000007948 */ /* 0x000fea0003800000 */
[-C--:B------:R-:W-:Y:S01]  /*bcd0*/  FMUL R19, R34, R2.reuse ;  /* 0x0000000222137220 */ /* 0x080fe20000400000 */
[-C--:B------:R-:W-:Y:S01]  /*bce0*/  FMUL R35, R35, R2.reuse ;  /* 0x0000000223237220 */ /* 0x080fe20000400000 */
[-C--:B------:R-:W-:Y:S01]  /*bcf0*/  FMUL R37, R37, R2.reuse ;  /* 0x0000000225257220 */ /* 0x080fe20000400000 */
[----:B------:R-:W-:Y:S01]  /*bd00*/  FMUL R39, R39, R2 ;  /* 0x0000000227277220 */ /* 0x000fe20000400000 */
[----:B------:R-:W-:Y:S01]  /*bd10*/  BSSY B0, `(.L_x_84) ;  /* 0x000003e000007945 */ /* 0x000fe20003800000 */
[----:B--2---:R-:W-:-:S02]  /*bd20*/  HADD2.F32 R14, -RZ, R8.H1_H1 ;  /* 0x30000008ff0e7230 */ /* 0x004fc40000004100 */
[----:B------:R-:W-:Y:S02]  /*bd30*/  HADD2.F32 R12, -RZ, R8.H0_H0 ;  /* 0x20000008ff0c7230 */ /* 0x000fe40000004100 */
[----:B------:R-:W-:Y:S02]  /*bd40*/  HADD2.F32 R16, -RZ, R10.H1_H1 ;  /* 0x3000000aff107230 */ /* 0x000fe40000004100 */
[-C--:B------:R-:W-:Y:S01]  /*bd50*/  FFMA R25, R14, R0.reuse, R25 ;  /* 0x000000000e197223 */ /* 0x080fe20000000019 */
[----:B------:R-:W-:Y:S02]  /*bd60*/  HADD2.F32 R14, -RZ, R9.H0_H0 ;  /* 0x20000009ff0e7230 */ /* 0x000fe40000004100 */
[----:B------:R-:W-:Y:S01]  /*bd70*/  FFMA R12, R12, R0, R13 ;  /* 0x000000000c0c7223 */ /* 0x000fe2000000000d */
[----:B------:R-:W-:Y:S01]  /*bd80*/  FMUL R13, R26, R2 ;  /* 0x000000021a0d7220 */ /* 0x000fe20000400000 */
[----:B------:R-:W-:Y:S02]  /*bd90*/  HADD2.F32 R18, -RZ, R11.H1_H1 ;  /* 0x3000000bff127230 */ /* 0x000fe40000004100 */
[----:B-1----:R-:W-:-:S02]  /*bda0*/  HADD2.F32 R20, -RZ, R5.H1_H1 ;  /* 0x30000005ff147230 */ /* 0x002fc40000004100 */
[-C--:B------:R-:W-:Y:S01]  /*bdb0*/  FFMA R13, R14, R0.reuse, R13 ;  /* 0x000000000e0d7223 */ /* 0x080fe2000000000d */
[----:B------:R-:W-:Y:S02]  /*bdc0*/  HADD2.F32 R14, -RZ, R9.H1_H1 ;  /* 0x30000009ff0e7230 */ /* 0x000fe40000004100 */
[----:B------:R-:W-:Y:S01]  /*bdd0*/  FFMA R31, R18, R0, R31 ;  /* 0x00000000121f7223 */ /* 0x000fe2000000001f */
[----:B------:R-:W-:Y:S01]  /*bde0*/  HADD2.F32 R18, -RZ, R4.H1_H1 ;  /* 0x30000004ff127230 */ /* 0x000fe20000004100 */
[----:B------:R-:W-:Y:S01]  /*bdf0*/  F2FP.F16.F32.PACK_AB R12, R25, R12 ;  /* 0x0000000c190c723e */ /* 0x000fe200000000ff */
[----:B------:R-:W-:-:S05]  /*be00*/  FFMA R14, R14, R0, R27 ;  /* 0x000000000e0e7223 */ /* 0x000fca000000001b */
[----:B------:R-:W-:Y:S01]  /*be10*/  F2FP.F16.F32.PACK_AB R13, R14, R13 ;  /* 0x0000000d0e0d723e */ /* 0x000fe200000000ff */
[----:B------:R-:W-:-:S05]  /*be20*/  HADD2.F32 R14, -RZ, R10.H0_H0 ;  /* 0x2000000aff0e7230 */ /* 0x000fca0000004100 */
[----:B------:R-:W-:Y:S01]  /*be30*/  FFMA R14, R14, R0, R15 ;  /* 0x000000000e0e7223 */ /* 0x000fe2000000000f */
[----:B------:R-:W-:-:S04]  /*be40*/  FMUL R15, R29, R2 ;  /* 0x000000021d0f7220 */ /* 0x000fc80000400000 */
[----:B------:R-:W-:Y:S01]  /*be50*/  FFMA R15, R16, R0, R15 ;  /* 0x00000000100f7223 */ /* 0x000fe2000000000f */
[----:B------:R-:W-:-:S04]  /*be60*/  HADD2.F32 R16, -RZ, R11.H0_H0 ;  /* 0x2000000bff107230 */ /* 0x000fc80000004100 */
[----:B------:R-:W-:Y:S01]  /*be70*/  F2FP.F16.F32.PACK_AB R14, R15, R14 ;  /* 0x0000000e0f0e723e */ /* 0x000fe200000000ff */
[----:B------:R-:W-:Y:S01]  /*be80*/  FFMA R16, R16, R0, R17 ;  /* 0x0000000010107223 */ /* 0x000fe20000000011 */
[----:B------:R-:W-:-:S04]  /*be90*/  FMUL R17, R32, R2 ;  /* 0x0000000220117220 */ /* 0x000fc80000400000 */
[----:B------:R-:W-:Y:S01]  /*bea0*/  F2FP.F16.F32.PACK_AB R15, R31, R16 ;  /* 0x000000101f0f723e */ /* 0x000fe200000000ff */
[----:B------:R-:W-:-:S04]  /*beb0*/  HADD2.F32 R16, -RZ, R4.H0_H0 ;  /* 0x20000004ff107230 */ /* 0x000fc80000004100 */
[----:B------:R1:W-:Y:S01]  /*bec0*/  STSM.16.MT88.4 [R3+0x33000], R12 ;  /* 0x0330000c03007844 */ /* 0x0003e20000004200 */
[-C--:B------:R-:W-:Y:S01]  /*bed0*/  FFMA R16, R16, R0.reuse, R17 ;  /* 0x0000000010107223 */ /* 0x080fe20000000011 */
[----:B------:R-:W-:Y:S01]  /*bee0*/  FFMA R17, R18, R0, R33 ;  /* 0x0000000012117223 */ /* 0x000fe20000000021 */
[----:B------:R-:W-:Y:S02]  /*bef0*/  HADD2.F32 R18, -RZ, R5.H0_H0 ;  /* 0x20000005ff127230 */ /* 0x000fe40000004100 */
[--C-:B-1----:R-:W-:Y:S02]  /*bf00*/  HADD2.F32 R12, -RZ, R6.reuse.H0_H0 ;  /* 0x20000006ff0c7230 */ /* 0x102fe40000004100 */
[----:B------:R-:W-:Y:S01]  /*bf10*/  FMUL R15, R36, R2 ;  /* 0x00000002240f7220 */ /* 0x000fe20000400000 */
[-C--:B------:R-:W-:Y:S01]  /*bf20*/  FFMA R13, R18, R0.reuse, R19 ;  /* 0x00000000120d7223 */ /* 0x080fe20000000013 */
[----:B------:R-:W-:Y:S01]  /*bf30*/  FFMA R14, R20, R0, R35 ;  /* 0x00000000140e7223 */ /* 0x000fe20000000023 */
[----:B------:R-:W-:-:S02]  /*bf40*/  HADD2.F32 R18, -RZ, R6.H1_H1 ;  /* 0x30000006ff127230 */ /* 0x000fc40000004100 */
[----:B------:R-:W-:Y:S01]  /*bf50*/  FFMA R15, R12, R0, R15 ;  /* 0x000000000c0f7223 */ /* 0x000fe2000000000f */
[--C-:B------:R-:W-:Y:S02]  /*bf60*/  HADD2.F32 R12, -RZ, R7.reuse.H0_H0 ;  /* 0x20000007ff0c7230 */ /* 0x100fe40000004100 */
[----:B------:R-:W-:Y:S01]  /*bf70*/  FMUL R19, R38, R2 ;  /* 0x0000000226137220 */ /* 0x000fe20000400000 */
[----:B------:R-:W-:Y:S02]  /*bf80*/  HADD2.F32 R20, -RZ, R7.H1_H1 ;  /* 0x30000007ff147230 */ /* 0x000fe40000004100 */
[-C--:B------:R-:W-:Y:S01]  /*bf90*/  FFMA R18, R18, R0.reuse, R37 ;  /* 0x0000000012127223 */ /* 0x080fe20000000025 */
[----:B------:R-:W-:Y:S01]  /*bfa0*/  F2FP.F16.F32.PACK_AB R13, R14, R13 ;  /* 0x0000000d0e0d723e */ /* 0x000fe200000000ff */
[----:B------:R-:W-:Y:S01]  /*bfb0*/  FFMA R19, R12, R0, R19 ;  /* 0x000000000c137223 */ /* 0x000fe20000000013 */
[----:B------:R-:W-:Y:S01]  /*bfc0*/  F2FP.F16.F32.PACK_AB R12, R17, R16 ;  /* 0x00000010110c723e */ /* 0x000fe200000000ff */
[----:B------:R-:W-:Y:S01]  /*bfd0*/  FFMA R20, R20, R0, R39 ;  /* 0x0000000014147223 */ /* 0x000fe20000000027 */
[----:B------:R-:W-:-:S04]  /*bfe0*/  F2FP.F16.F32.PACK_AB R14, R18, R15 ;  /* 0x0000000f120e723e */ /* 0x000fc800000000ff */
        /* <DEDUP_REMOVED lines=16> */
.L_x_85:
[----:B------:R-:W-:Y:S05]  /*c0f0*/  BSYNC B0 ;  /* 0x0000000000007941 */ /* 0x000fea0003800000 */
.L_x_84:
[----:B------:R-:W-:Y:S06]  /*c100*/  BAR.SYNC.DEFER_BLOCKING 0x1, 0x80 ;  /* 0x0042000000007b1d */ /* 0x000fec0000010000 */
[----:B------:R-:W-:Y:S05]  /*c110*/  @!P0 BRA `(.L_x_86) ;  /* 0x0000000000048947 */ /* 0x000fea0003800000 */
[----:B------:R-:W-:Y:S01]  /*c120*/  BPT.TRAP 0x1 ;  /* 0x000000040000795c */ /* 0x000fe20000300000 */
.L_x_86:
[----:B------:R-:W-:-:S04]  /*c130*/  UIADD3 UR9, UR47, 0x344f0, URZ ;  /* 0x000344f02f097890 */ /* 0x000fc8000fffe03f */
[----:B------:R-:W-:-:S09]  /*c140*/  UPRMT UR9, UR57, 0x654, UR9 ;  /* 0x0000065439097896 */ /* 0x000fd20008000009 */
[----:B------:R-:W-:Y:S01]  /*c150*/  SYNCS.ARRIVE.TRANS64.RED.A1T0 RZ, [UR9], RZ ;  /* 0x000000ffffff79a7 */ /* 0x000fe20008100409 */
[----:B------:R-:W-:Y:S05]  /*c160*/  @!P0 BRA `(.L_x_87) ;  /* 0x0000000000048947 */ /* 0x000fea0003800000 */
[----:B------:R-:W-:Y:S01]  /*c170*/  BPT.TRAP 0x1 ;  /* 0x000000040000795c */ /* 0x000fe20000300000 */
.L_x_87:
[----:B------:R-:W-:-:S04]  /*c180*/  MOV R20, 0x1 ;  /* 0x0000000100147802 */ /* 0x000fc80000000f00 */
[----:B------:R-:W-:-:S04]  /*c190*/  SHF.L.U32 R20, R20, 0x1f, RZ ;  /* 0x0000001f14147819 */ /* 0x000fc800000006ff */
[----:B------:R-:W2:Y:S02]  /*c1a0*/  SYNCS.PHASECHK.TRANS64.TRYWAIT P3, [UR47+0x344c0], R20 ;  /* 0x0344c014ff0075a7 */ /* 0x000ea4000806016f */
[----:B--2---:R-:W-:Y:S05]  /*c1b0*/  @!P3 BRA `(.L_x_88) ;  /* 0x000000b400e0b947 */ /* 0x004fea0003800000 */
.L_x_370:
[----:B-1----:R-:W2:Y:S04]  /*c1c0*/  LDL.LU R13, [R1+0x40] ;  /* 0x00004000010d7983 */ /* 0x002ea80000300800 */
[----:B------:R-:W3:Y:S04]  /*c1d0*/  LDL.LU R12, [R1+0x44] ;  /* 0x00004400010c7983 */ /* 0x000ee80000300800 */
[----:B------:R-:W4:Y:S04]  /*c1e0*/  LDL.LU R17, [R1+0x48] ;  /* 0x0000480001117983 */ /* 0x000f280000300800 */
[----:B------:R-:W5:Y:S04]  /*c1f0*/  LDL.LU R16, [R1+0x4c] ;  /* 0x00004c0001107983 */ /* 0x000f680000300800 */
        /* <DEDUP_REMOVED lines=11> */
[----:B------:R-:W5:Y:S01]  /*c2b0*/  LDL.LU R29, [R1+0x7c] ;  /* 0x00007c00011d7983 */ /* 0x000f620000300800 */
[----:B------:R-:W-:Y:S05]  /*c2c0*/  @P1 WARPSYNC.ALL ;  /* 0x0000000000001948 */ /* 0x000fea0003800000 */
[----:B------:R-:W1:Y:S04]  /*c2d0*/  @P1 LDSM.16.MT88.4 R8, [R3+0x30000] ;  /* 0x030000000308183b */ /* 0x000e680000004200 */
[----:B------:R-:W5:Y:S01]  /*c2e0*/  @P1 LDSM.16.MT88.4 R4, [R3+0x30800] ;  /* 0x030800000304183b */ /* 0x000f620000004200 */
[----:B------:R-:W-:Y:S05]  /*c2f0*/  WARPSYNC.ALL ;  /* 0x0000000000007948 */ /* 0x000fea0003800000 */
[----:B------:R-:W-:Y:S01]  /*c300*/  BSSY B0, `(.L_x_89) ;  /* 0x0000049000007945 */ /* 0x000fe20003800000 */
[----:B-1----:R-:W-:-:S02]  /*c310*/  HADD2.F32 R14, -RZ, R8.H1_H1 ;  /* 0x30000008ff0e7230 */ /* 0x002fc40000004100 */
[-C--:B--2---:R-:W-:Y:S01]  /*c320*/  FMUL R13, R13, R2.reuse ;  /* 0x000000020d0d7220 */ /* 0x084fe20000400000 */
[----:B---3--:R-:W-:Y:S01]  /*c330*/  FMUL R15, R12, R2 ;  /* 0x000000020c0f7220 */ /* 0x008fe20000400000 */
[----:B------:R-:W-:-:S03]  /*c340*/  HADD2.F32 R12, -RZ, R8.H0_H0 ;  /* 0x20000008ff0c7230 */ /* 0x000fc60000004100 */
[-C--:B------:R-:W-:Y:S01]  /*c350*/  FFMA R15, R14, R0.reuse, R15 ;  /* 0x000000000e0f7223 */ /* 0x080fe2000000000f */
[--C-:B------:R-:W-:Y:S02]  /*c360*/  HADD2.F32 R14, -RZ, R9.reuse.H0_H0 ;  /* 0x20000009ff0e7230 */ /* 0x100fe40000004100 */
[----:B------:R-:W-:Y:S01]  /*c370*/  FFMA R12, R12, R0, R13 ;  /* 0x000000000c0c7223 */ /* 0x000fe2000000000d */
[-C--:B----4-:R-:W-:Y:S01]  /*c380*/  FMUL R13, R17, R2.reuse ;  /* 0x00000002110d7220 */ /* 0x090fe20000400000 */
[----:B-----5:R-:W-:Y:S01]  /*c390*/  FMUL R17, R16, R2 ;  /* 0x0000000210117220 */ /* 0x020fe20000400000 */
[----:B------:R-:W-:Y:S02]  /*c3a0*/  HADD2.F32 R16, -RZ, R9.H1_H1 ;  /* 0x30000009ff107230 */ /* 0x000fe40000004100 */
[----:B------:R-:W-:Y:S01]  /*c3b0*/  FFMA R13, R14, R0, R13 ;  /* 0x000000000e0d7223 */ /* 0x000fe2000000000d */
[----:B------:R-:W-:Y:S01]  /*c3c0*/  F2FP.F16.F32.PACK_AB R12, R15, R12 ;  /* 0x0000000c0f0c723e */ /* 0x000fe200000000ff */
[----:B------:R-:W-:Y:S01]  /*c3d0*/  FMUL R15, R32, R2 ;  /* 0x00000002200f7220 */ /* 0x000fe20000400000 */
[----:B------:R-:W-:Y:S01]  /*c3e0*/  FFMA R14, R16, R0, R17 ;  /* 0x00000000100e7223 */ /* 0x000fe20000000011 */
[----:B------:R-:W-:-:S02]  /*c3f0*/  HADD2.F32 R16, -RZ, R10.H1_H1 ;  /* 0x3000000aff107230 */ /* 0x000fc40000004100 */
[----:B------:R-:W-:Y:S02]  /*c400*/  FMUL R17, R31, R2 ;  /* 0x000000021f117220 */ /* 0x000fe40000400000 */
[----:B------:R-:W-:Y:S01]  /*c410*/  F2FP.F16.F32.PACK_AB R13, R14, R13 ;  /* 0x0000000d0e0d723e */ /* 0x000fe200000000ff */
[----:B------:R-:W-:-:S05]  /*c420*/  HADD2.F32 R14, -RZ, R10.H0_H0 ;  /* 0x2000000aff0e7230 */ /* 0x000fca0000004100 */
[-C--:B------:R-:W-:Y:S01]  /*c430*/  FFMA R14, R14, R0.reuse, R15 ;  /* 0x000000000e0e7223 */ /* 0x080fe2000000000f */
[----:B------:R-:W-:Y:S01]  /*c440*/  FFMA R15, R16, R0, R17 ;  /* 0x00000000100f7223 */ /* 0x000fe20000000011 */
[-C--:B------:R-:W-:Y:S01]  /*c450*/  FMUL R17, R19, R2.reuse ;  /* 0x0000000213117220 */ /* 0x080fe20000400000 */
[-C--:B------:R-:W-:Y:S01]  /*c460*/  FMUL R19, R18, R2.reuse ;  /* 0x0000000212137220 */ /* 0x080fe20000400000 */
[--C-:B------:R-:W-:Y:S02]  /*c470*/  HADD2.F32 R16, -RZ, R11.reuse.H0_H0 ;  /* 0x2000000bff107230 */ /* 0x100fe40000004100 */
[----:B------:R-:W-:Y:S02]  /*c480*/  HADD2.F32 R18, -RZ, R11.H1_H1 ;  /* 0x3000000bff127230 */ /* 0x000fe40000004100 */
[----:B------:R-:W-:Y:S01]  /*c490*/  FMUL R21, R21, R2 ;  /* 0x0000000215157220 */ /* 0x000fe20000400000 */
[----:B------:R-:W-:Y:S01]  /*c4a0*/  F2FP.F16.F32.PACK_AB R14, R15, R14 ;  /* 0x0000000e0f0e723e */ /* 0x000fe200000000ff */
[-C--:B------:R-:W-:Y:S01]  /*c4b0*/  FFMA R16, R16, R0.reuse, R17 ;  /* 0x0000000010107223 */ /* 0x080fe20000000011 */
[----:B------:R-:W-:Y:S01]  /*c4c0*/  FFMA R17, R18, R0, R19 ;  /* 0x0000000012117223 */ /* 0x000fe20000000013 */
[----:B------:R-:W-:Y:S01]  /*c4d0*/  FMUL R19, R24, R2 ;  /* 0x0000000218137220 */ /* 0x000fe20000400000 */
[----:B------:R-:W-:-:S02]  /*c4e0*/  HADD2.F32 R18, -RZ, R4.H0_H0 ;  /* 0x20000004ff127230 */ /* 0x000fc40000004100 */
[----:B------:R-:W-:Y:S02]  /*c4f0*/  HADD2.F32 R24, -RZ, R4.H1_H1 ;  /* 0x30000004ff187230 */ /* 0x000fe40000004100 */
[----:B------:R-:W-:Y:S01]  /*c500*/  FMUL R25, R25, R2 ;  /* 0x0000000219197220 */ /* 0x000fe20000400000 */
[----:B------:R-:W-:Y:S01]  /*c510*/  F2FP.F16.F32.PACK_AB R15, R17, R16 ;  /* 0x00000010110f723e */ /* 0x000fe200000000ff */
[-C--:B------:R-:W-:Y:S01]  /*c520*/  FFMA R18, R18, R0.reuse, R19 ;  /* 0x0000000012127223 */ /* 0x080fe20000000013 */
[----:B------:R-:W-:Y:S01]  /*c530*/  FFMA R19, R24, R0, R21 ;  /* 0x0000000018137223 */ /* 0x000fe20000000015 */
[-C--:B------:R-:W-:Y:S01]  /*c540*/  FMUL R21, R26, R2.reuse ;  /* 0x000000021a157220 */ /* 0x080fe20000400000 */
[--C-:B------:R-:W-:Y:S02]  /*c550*/  HADD2.F32 R24, -RZ, R5.reuse.H0_H0 ;  /* 0x20000005ff187230 */ /* 0x100fe40000004100 */
[----:B------:R-:W-:Y:S01]  /*c560*/  FMUL R27, R27, R2 ;  /* 0x000000021b1b7220 */ /* 0x000fe20000400000 */
[----:B------:R-:W-:Y:S01]  /*c570*/  HADD2.F32 R26, -RZ, R5.H1_H1 ;  /* 0x30000005ff1a7230 */ /* 0x000fe20000004100 */
[----:B------:R-:W-:Y:S01]  /*c580*/  F2FP.F16.F32.PACK_AB R16, R19, R18 ;  /* 0x000000121310723e */ /* 0x000fe200000000ff */
[----:B------:R1:W-:Y:S01]  /*c590*/  STSM.16.MT88.4 [R3+0x30000], R12 ;  /* 0x0300000c03007844 */ /* 0x0003e20000004200 */
[----:B------:R-:W-:-:S02]  /*c5a0*/  FFMA R21, R24, R0, R21 ;  /* 0x0000000018157223 */ /* 0x000fc40000000015 */
[----:B------:R-:W-:Y:S01]  /*c5b0*/  FFMA R24, R26, R0, R25 ;  /* 0x000000001a187223 */ /* 0x000fe20000000019 */
[-C--:B------:R-:W-:Y:S01]  /*c5c0*/  FMUL R25, R28, R2.reuse ;  /* 0x000000021c197220 */ /* 0x080fe20000400000 */
[--C-:B------:R-:W-:Y:S02]  /*c5d0*/  HADD2.F32 R26, -RZ, R6.reuse.H0_H0 ;  /* 0x20000006ff1a7230 */ /* 0x100fe40000004100 */
[----:B------:R-:W-:Y:S01]  /*c5e0*/  FMUL R29, R29, R2 ;  /* 0x000000021d1d7220 */ /* 0x000fe20000400000 */
[----:B------:R-:W-:Y:S01]  /*c5f0*/  HADD2.F32 R28, -RZ, R6.H1_H1 ;  /* 0x30000006ff1c7230 */ /* 0x000fe20000004100 */
[----:B------:R-:W-:Y:S01]  /*c600*/  F2FP.F16.F32.PACK_AB R17, R24, R21 ;  /* 0x000000151811723e */ /* 0x000fe200000000ff */
[----:B------:R-:W-:-:S03]  /*c610*/  FFMA R25, R26, R0, R25 ;  /* 0x000000001a197223 */ /* 0x000fc60000000019 */
[----:B------:R-:W-:Y:S01]  /*c620*/  FFMA R26, R28, R0, R27 ;  /* 0x000000001c1a7223 */ /* 0x000fe2000000001b */
[----:B------:R-:W-:Y:S01]  /*c630*/  FMUL R27, R30, R2 ;  /* 0x000000021e1b7220 */ /* 0x000fe20000400000 */
[--C-:B------:R-:W-:Y:S02]  /*c640*/  HADD2.F32 R28, -RZ, R7.reuse.H0_H0 ;  /* 0x20000007ff1c7230 */ /* 0x100fe40000004100 */
[----:B------:R-:W-:Y:S01]  /*c650*/  HADD2.F32 R30, -RZ, R7.H1_H1 ;  /* 0x30000007ff1e7230 */ /* 0x000fe20000004100 */
[----:B------:R-:W-:Y:S02]  /*c660*/  F2FP.F16.F32.PACK_AB R18, R26, R25 ;  /* 0x000000191a12723e */ /* 0x000fe400000000ff */
[-C--:B------:R-:W-:Y:S02]  /*c670*/  FFMA R27, R28, R0.reuse, R27 ;  /* 0x000000001c1b7223 */ /* 0x080fe4000000001b */
[----:B------:R-:W-:-:S05]  /*c680*/  FFMA R28, R30, R0, R29 ;  /* 0x000000001e1c7223 */ /* 0x000fca000000001d */
        /* <DEDUP_REMOVED lines=16> */
.L_x_90:
[----:B------:R-:W-:Y:S05]  /*c790*/  BSYNC B0 ;  /* 0x0000000000007941 */ /* 0x000fea0003800000 */
.L_x_89:
[----:B------:R-:W-:Y:S06]  /*c7a0*/  BAR.SYNC.DEFER_BLOCKING 0x1, 0x80 ;  /* 0x0042000000007b1d */ /* 0x000fec0000010000 */
[----:B------:R-:W-:Y:S05]  /*c7b0*/  @!P0 BRA `(.L_x_91) ;  /* 0x0000000000048947 */ /* 0x000fea0003800000 */
[----:B------:R-:W-:Y:S01]  /*c7c0*/  BPT.TRAP 0x1 ;  /* 0x000000040000795c */ /* 0x000fe20000300000 */
.L_x_91:
[----:B------:R-:W-:-:S04]  /*c7d0*/  UIADD3 UR10, UR47, 0x344f8, URZ ;  /* 0x000344f82f0a7890 */ /* 0x000fc8000fffe03f */
[----:B------:R-:W-:-:S09]  /*c7e0*/  UPRMT UR10, UR57, 0x654, UR10 ;  /* 0x00000654390a7896 */ /* 0x000fd2000800000a */
[----:B------:R-:W-:Y:S01]  /*c7f0*/  SYNCS.ARRIVE.TRANS64.RED.A1T0 RZ, [UR10], RZ ;  /* 0x000000ffffff79a7 */ /* 0x000fe2000810040a */
[----:B------:R-:W-:Y:S05]  /*c800*/  @!P0 BRA `(.L_x_92) ;  /* 0x0000000000048947 */ /* 0x000fea0003800000 */
[----:B------:R-:W-:Y:S01]  /*c810*/  BPT.TRAP 0x1 ;  /* 0x000000040000795c */ /* 0x000fe20000300000 */
.L_x_92:
[----:B------:R-:W2:Y:S02]  /*c820*/  SYNCS.PHASECHK.TRANS64.TRYWAIT P3, [UR47+0x344c8], R20 ;  /* 0x0344c814ff0075a7 */ /* 0x000ea4000806016f */
[----:B--2---:R-:W-:Y:S05]  /*c830*/  @!P3 BRA `(.L_x_93) ;  /* 0x000000b00058b947 */ /* 0x004fea0003800000 */
.L_x_371:
[----:B------:R-:W-:Y:S05]  /*c840*/  @P1 WARPSYNC.ALL ;  /* 0x0000000000001948 */ /* 0x000fea0003800000 */
[----:B------:R-:W2:Y:S01]  /*c850*/  @P1 LDSM.16.MT88.4 R8, [R3+0x31000] ;  /* 0x031000000308183b */ /* 0x000ea20000004200 */
[-C--:B-1----:R-:W-:Y:S01]  /*c860*/  FMUL R13, R168, R2.reuse ;  /* 0x00000002a80d7220 */ /* 0x082fe20000400000 */
[-C--:B------:R-:W-:Y:S01]  /*c870*/  FMUL R169, R169, R2.reuse ;  /* 0x00000002a9a97220 */ /* 0x080fe20000400000 */
[-C--:B------:R-:W-:Y:S01]  /*c880*/  FMUL R15, R170, R2.reuse ;  /* 0x00000002aa0f7220 */ /* 0x080fe20000400000 */
[----:B------:R-:W1:Y:S01]  /*c890*/  @P1 LDSM.16.MT88.4 R4, [R3+0x31800] ;  /* 0x031800000304183b */ /* 0x000e620000004200 */
[-C--:B------:R-:W-:Y:S01]  /*c8a0*/  FMUL R171, R171, R2.reuse ;  /* 0x00000002abab7220 */ /* 0x080fe20000400000 */
        /* <DEDUP_REMOVED lines=12> */
[----:B------:R-:W-:Y:S05]  /*c970*/  WARPSYNC.ALL ;  /* 0x0000000000007948 */ /* 0x000fea0003800000 */
[----:B------:R-:W-:Y:S01]  /*c980*/  BSSY B0, `(.L_x_94) ;  /* 0x0000039000007945 */ /* 0x000fe20003800000 */
[----:B--2---:R-:W-:-:S02]  /*c990*/  HADD2.F32 R12, -RZ, R8.H0_H0 ;  /* 0x20000008ff0c7230 */ /* 0x004fc40000004100 */
[----:B------:R-:W-:Y:S02]  /*c9a0*/  HADD2.F32 R14, -RZ, R8.H1_H1 ;  /* 0x30000008ff0e7230 */ /* 0x000fe40000004100 */
[--C-:B------:R-:W-:Y:S02]  /*c9b0*/  HADD2.F32 R16, -RZ, R9.reuse.H0_H0 ;  /* 0x20000009ff107230 */ /* 0x100fe40000004100 */
[-C--:B------:R-:W-:Y:S01]  /*c9c0*/  FFMA R12, R12, R0.reuse, R13 ;  /* 0x000000000c0c7223 */ /* 0x080fe2000000000d */
[----:B------:R-:W-:Y:S02]  /*c9d0*/  HADD2.F32 R18, -RZ, R9.H1_H1 ;  /* 0x30000009ff127230 */ /* 0x000fe40000004100 */
[-C--:B------:R-:W-:Y:S01]  /*c9e0*/  FFMA R13, R14, R0.reuse, R169 ;  /* 0x000000000e0d7223 */ /* 0x080fe200000000a9 */
[----:B------:R-:W-:Y:S02]  /*c9f0*/  HADD2.F32 R24, -RZ, R11.H0_H0 ;  /* 0x2000000bff187230 */ /* 0x000fe40000004100 */
[----:B------:R-:W-:Y:S01]  /*ca00*/  FFMA R14, R16, R0, R15 ;  /* 0x00000000100e7223 */ /* 0x000fe2000000000f */
[----:B------:R-:W-:-:S02]  /*ca10*/  HADD2.F32 R16, -RZ, R10.H0_H0 ;  /* 0x2000000aff107230 */ /* 0x000fc40000004100 */
[-C--:B------:R-:W-:Y:S01]  /*ca20*/  FFMA R15, R18, R0.reuse, R171 ;  /* 0x00000000120f7223 */ /* 0x080fe200000000ab */
[----:B------:R-:W-:Y:S02]  /*ca30*/  HADD2.F32 R18, -RZ, R10.H1_H1 ;  /* 0x3000000aff127230 */ /* 0x000fe40000004100 */
[-C--:B------:R-:W-:Y:S01]  /*ca40*/  FFMA R19, R24, R0.reuse, R19 ;  /* 0x0000000018137223 */ /* 0x080fe20000000013 */
[----:B------:R-:W-:Y:S02]  /*ca50*/  HADD2.F32 R26, -RZ, R11.H1_H1 ;  /* 0x3000000bff1a7230 */ /* 0x000fe40000004100 */
[-C--:B------:R-:W-:Y:S01]  /*ca60*/  FFMA R17, R16, R0.reuse, R17 ;  /* 0x0000000010117223 */ /* 0x080fe20000000011 */
[----:B-1----:R-:W-:Y:S02]  /*ca70*/  HADD2.F32 R24, -RZ, R4.H0_H0 ;  /* 0x20000004ff187230 */ /* 0x002fe40000004100 */
[----:B------:R-:W-:Y:S01]  /*ca80*/  FFMA R16, R18, R0, R173 ;  /* 0x0000000012107223 */ /* 0x000fe200000000ad */
[----:B------:R-:W-:-:S02]  /*ca90*/  HADD2.F32 R28, -RZ, R5.H0_H0 ;  /* 0x20000005ff1c7230 */ /* 0x000fc40000004100 */
[-C--:B------:R-:W-:Y:S01]  /*caa0*/  FFMA R18, R26, R0.reuse, R175 ;  /* 0x000000001a127223 */ /* 0x080fe200000000af */
[----:B------:R-:W-:Y:S02]  /*cab0*/  HADD2.F32 R26, -RZ, R4.H1_H1 ;  /* 0x30000004ff1a7230 */ /* 0x000fe40000004100 */
        /* <DEDUP_REMOVED lines=10> */
[----:B------:R-:W-:Y:S01]  /*cb60*/  FFMA R29, R32, R0, R29 ;  /* 0x00000000201d7223 */ /* 0x000fe2000000001d */
[----:B------:R-:W-:Y:S01]  /*cb70*/  F2FP.F16.F32.PACK_AB R12, R13, R12 ;  /* 0x0000000c0d0c723e */ /* 0x000fe200000000ff */
[----:B------:R-:W-:Y:S01]  /*cb80*/  FFMA R28, R30, R0, R181 ;  /* 0x000000001e1c7223 */ /* 0x000fe200000000b5 */
[----:B------:R-:W-:Y:S01]  /*cb90*/  F2FP.F16.F32.PACK_AB R13, R15, R14 ;  /* 0x0000000e0f0d723e */ /* 0x000fe200000000ff */
[----:B------:R-:W-:Y:S01]  /*cba0*/  FFMA R30, R34, R0, R183 ;  /* 0x00000000221e7223 */ /* 0x000fe200000000b7 */
[----:B------:R-:W-:-:S02]  /*cbb0*/  F2FP.F16.F32.PACK_AB R14, R16, R17 ;  /* 0x00000011100e723e */ /* 0x000fc400000000ff */
[----:B------:R-:W-:Y:S02]  /*cbc0*/  F2FP.F16.F32.PACK_AB R15, R18, R19 ;  /* 0x00000013120f723e */ /* 0x000fe400000000ff */
[----:B------:R-:W-:Y:S02]  /*cbd0*/  F2FP.F16.F32.PACK_AB R16, R24, R21 ;  /* 0x000000151810723e */ /* 0x000fe400000000ff */
[----:B------:R-:W-:Y:S01]  /*cbe0*/  F2FP.F16.F32.PACK_AB R17, R26, R25 ;  /* 0x000000191a11723e */ /* 0x000fe200000000ff */
[----:B------:R1:W-:Y:S01]  /*cbf0*/  STSM.16.MT88.4 [R3+0x31000], R12 ;  /* 0x0310000c03007844 */ /* 0x0003e20000004200 */
        /* <DEDUP_REMOVED lines=12> */
[----:B------:R-:W-:Y:S02]  /*ccc0*/  UIADD3 UR5, UR45, 0x40, URZ ;  /* 0x000000402d057890 */ /* 0x000fe4000fffe03f */
[----:B------:R-:W-:-:S09]  /*ccd0*/  UIADD3 UR4, UR47, 0x31000, URZ ;  /* 0x000310002f047890 */ /* 0x000fd2000fffe03f */
[----:B------:R2:W-:Y:S01]  /*cce0*/  UTMASTG.2D [UR4], [UR36] ;  /* 0x00000004240073b5 */ /* 0x0005e20008008000 */
[----:B------:R0:W-:Y:S01]  /*ccf0*/  UTMACMDFLUSH ;  /* 0x00000000000079b7 */ /* 0x0001e20000000000 */
[----:B--2---:R-:W-:-:S04]  /*cd00*/  DEPBAR.LE SB0, 0x1 ;  /* 0x000080400000791a */ /* 0x004fc80000000000 */
.L_x_95:
[----:B------:R-:W-:Y:S05]  /*cd10*/  BSYNC B0 ;  /* 0x0000000000007941 */ /* 0x000fea0003800000 */
.L_x_94:
[----:B------:R-:W-:Y:S06]  /*cd20*/  BAR.SYNC.DEFER_BLOCKING 0x1, 0x80 ;  /* 0x0042000000007b1d */ /* 0x000fec0000010000 */
[----:B------:R-:W-:Y:S05]  /*cd30*/  @!P0 BRA `(.L_x_96) ;  /* 0x0000000000048947 */ /* 0x000fea0003800000 */
[----:B------:R-:W-:Y:S01]  /*cd40*/  BPT.TRAP 0x1 ;  /* 0x000000040000795c */ /* 0x000fe20000300000 */
.L_x_96:
[----:B------:R-:W-:Y:S01]  /*cd50*/  SYNCS.ARRIVE.TRANS64.RED.A1T0 RZ, [UR7], RZ ;  /* 0x000000ffffff79a7 */ /* 0x000fe20008100407 */
[----:B------:R-:W-:Y:S05]  /*cd60*/  @!P0 BRA `(.L_x_97) ;  /* 0x0000000000048947 */ /* 0x000fea0003800000 */
[----:B------:R-:W-:Y:S01]  /*cd70*/  BPT.TRAP 0x1 ;  /* 0x000000040000795c */ /* 0x000fe20000300000 */
.L_x_97:
[----:B------:R-:W2:Y:S02]  /*cd80*/  SYNCS.PHASECHK.TRANS64.TRYWAIT P3, [UR47+0x344d0], R20 ;  /* 0x0344d014ff0075a7 */ /* 0x000ea4000806016f */
[----:B--2---:R-:W-:Y:S05]  /*cd90*/  @!P3 BRA `(.L_x_98) ;  /* 0x000000ac0018b947 */ /* 0x004fea0003800000 */
.L_x_372:
        /* <DEDUP_REMOVED lines=29> */
[----:B------:R-:W-:Y:S01]  /*cf70*/  FFMA R14, R18, R0, R107 ;  /* 0x00000000120e7223 */ /* 0x000fe2000000006b */
[----:B------:R-:W-:Y:S01]  /*cf80*/  FMUL R15, R108, R2 ;  /* 0x000000026c0f7220 */ /* 0x000fe20000400000 */
        /* <DEDUP_REMOVED lines=20> */
[----:B------:R-:W-:Y:S01]  /*d0d0*/  F2FP.F16.F32.PACK_AB R13, R14, R13 ;  /* 0x0000000d0e0d723e */ /* 0x000fe200000000ff */
[-C--:B------:R-:W-:Y:S01]  /*d0e0*/  FFMA R28, R30, R0.reuse, R117 ;  /* 0x000000001e1c7223 */ /* 0x080fe20000000075 */
        /* <DEDUP_REMOVED lines=24> */
.L_x_100:
[----:B------:R-:W-:Y:S05]  /*d270*/  BSYNC B0 ;  /* 0x0000000000007941 */ /* 0x000fea0003800000 */
.L_x_99:
[----:B------:R-:W-:Y:S06]  /*d280*/  BAR.SYNC.DEFER_BLOCKING 0x1, 0x80 ;  /* 0x0042000000007b1d */ /* 0x000fec0000010000 */
[----:B------:R-:W-:Y:S05]  /*d290*/  @!P0 BRA `(.L_x_101) ;  /* 0x0000000000048947 */ /* 0x000fea0003800000 */
[----:B------:R-:W-:Y:S01]  /*d2a0*/  BPT.TRAP 0x1 ;  /* 0x000000040000795c */ /* 0x000fe20000300000 */
.L_x_101:
[----:B------:R-:W-:Y:S01]  /*d2b0*/  SYNCS.ARRIVE.TRANS64.RED.A1T0 RZ, [UR8], RZ ;  /* 0x000000ffffff79a7 */ /* 0x000fe20008100408 */
[----:B------:R-:W-:Y:S05]  /*d2c0*/  @!P0 BRA `(.L_x_102) ;  /* 0x0000000000048947 */ /* 0x000fea0003800000 */
[----:B------:R-:W-:Y:S01]  /*d2d0*/  BPT.TRAP 0x1 ;  /* 0x000000040000795c */ /* 0x000fe20000300000 */
.L_x_102:
[----:B------:R-:W2:Y:S02]  /*d2e0*/  SYNCS.PHASECHK.TRANS64.TRYWAIT P3, [UR47+0x344d8], R20 ;  /* 0x0344d814ff0075a7 */ /* 0x000ea4000806016f */
[----:B--2---:R-:W-:Y:S05]  /*d2f0*/  @!P3 BRA `(.L_x_103) ;  /* 0x000000a400d8b947 */ /* 0x004fea0003800000 */
.L_x_373:
        /* <DEDUP_REMOVED lines=77> */
.L_x_105:
[----:B------:R-:W-:Y:S05]  /*d7d0*/  BSYNC B0 ;  /* 0x0000000000007941 */ /* 0x000fea0003800000 */
.L_x_104:
[----:B------:R-:W-:Y:S06]  /*d7e0*/  BAR.SYNC.DEFER_BLOCKING 0x1, 0x80 ;  /* 0x0042000000007b1d */ /* 0x000fec0000010000 */
[----:B------:R-:W-:Y:S05]  /*d7f0*/  @!P0 BRA `(.L_x_106) ;  /* 0x0000000000048947 */ /* 0x000fea0003800000 */
[----:B------:R-:W-:Y:S01]  /*d800*/  BPT.TRAP 0x1 ;  /* 0x000000040000795c */ /* 0x000fe20000300000 */
.L_x_106:
[----:B------:R-:W-:Y:S01]  /*d810*/  SYNCS.ARRIVE.TRANS64.RED.A1T0 RZ, [UR9], RZ ;  /* 0x000000ffffff79a7 */ /* 0x000fe20008100409 */
[----:B------:R-:W-:Y:S05]  /*d820*/  @!P0 BRA `(.L_x_107) ;  /* 0x0000000000048947 */ /* 0x000fea0003800000 */
[----:B------:R-:W-:Y:S01]  /*d830*/  BPT.TRAP 0x1 ;  /* 0x000000040000795c */ /* 0x000fe20000300000 */
.L_x_107:
[----:B------:R-:W2:Y:S02]  /*d840*/  SYNCS.PHASECHK.TRANS64.TRYWAIT P3, [UR47+0x344c0], R223 ;  /* 0x0344c0dfff0075a7 */ /* 0x000ea4000806016f */
[----:B--2---:R-:W-:Y:S05]  /*d850*/  @!P3 BRA `(.L_x_108) ;  /* 0x000000a00098b947 */ /* 0x004fea0003800000 */
.L_x_374:
        /* <DEDUP_REMOVED lines=21> */
[----:B-1----:R-:W-:-:S02]  /*d9b0*/  HADD2.F32 R16, -RZ, R9.H0_H0 ;  /* 0x20000009ff107230 */ /* 0x002fc40000004100 */
[----:B------:R-:W-:Y:S02]  /*d9c0*/  HADD2.F32 R18, -RZ, R9.H1_H1 ;  /* 0x30000009ff127230 */ /* 0x000fe40000004100 */
[-C--:B--2---:R-:W-:Y:S01]  /*d9d0*/  FMUL R13, R13, R2.reuse ;  /* 0x000000020d0d7220 */ /* 0x084fe20000400000 */
[-C--:B---3--:R-:W-:Y:S01]  /*d9e0*/  FMUL R15, R14, R2.reuse ;  /* 0x000000020e0f7220 */ /* 0x088fe20000400000 */
[--C-:B------:R-:W-:Y:S02]  /*d9f0*/  HADD2.F32 R14, -RZ, R8.reuse.H1_H1 ;  /* 0x30000008ff0e7230 */ /* 0x100fe40000004100 */
[----:B----4-:R-:W-:Y:S01]  /*da00*/  FMUL R17, R12, R2 ;  /* 0x000000020c117220 */ /* 0x010fe20000400000 */
[----:B------:R-:W-:Y:S02]  /*da10*/  HADD2.F32 R12, -RZ, R8.H0_H0 ;  /* 0x20000008ff0c7230 */ /* 0x000fe40000004100 */
[----:B------:R-:W-:Y:S01]  /*da20*/  FFMA R15, R14, R0, R15 ;  /* 0x000000000e0f7223 */ /* 0x000fe2000000000f */
[----:B-----5:R-:W-:-:S02]  /*da30*/  FMUL R19, R19, R2 ;  /* 0x0000000213137220 */ /* 0x020fc40000400000 */
[-C--:B------:R-:W-:Y:S01]  /*da40*/  FFMA R12, R12, R0.reuse, R13 ;  /* 0x000000000c0c7223 */ /* 0x080fe2000000000d */
[-C--:B------:R-:W-:Y:S01]  /*da50*/  FFMA R13, R16, R0.reuse, R17 ;  /* 0x00000000100d7223 */ /* 0x080fe20000000011 */
[----:B------:R-:W-:Y:S01]  /*da60*/  FFMA R14, R18, R0, R19 ;  /* 0x00000000120e7223 */ /* 0x000fe20000000013 */
[--C-:B------:R-:W-:Y:S02]  /*da70*/  HADD2.F32 R16, -RZ, R10.reuse.H0_H0 ;  /* 0x2000000aff107230 */ /* 0x100fe40000004100 */
[-C--:B------:R-:W-:Y:S01]  /*da80*/  FMUL R17, R26, R2.reuse ;  /* 0x000000021a117220 */ /* 0x080fe20000400000 */
[----:B------:R-:W-:Y:S02]  /*da90*/  HADD2.F32 R18, -RZ, R10.H1_H1 ;  /* 0x3000000aff127230 */ /* 0x000fe40000004100 */
[----:B------:R-:W-:Y:S01]  /*daa0*/  FMUL R19, R24, R2 ;  /* 0x0000000218137220 */ /* 0x000fe20000400000 */
[--C-:B------:R-:W-:Y:S02]  /*dab0*/  HADD2.F32 R24, -RZ, R11.reuse.H0_H0 ;  /* 0x2000000bff187230 */ /* 0x100fe40000004100 */
[----:B------:R-:W-:Y:S01]  /*dac0*/  FFMA R17, R16, R0, R17 ;  /* 0x0000000010117223 */ /* 0x000fe20000000011 */
[----:B------:R-:W-:-:S02]  /*dad0*/  HADD2.F32 R26, -RZ, R11.H1_H1 ;  /* 0x3000000bff1a7230 */ /* 0x000fc40000004100 */
[----:B------:R-:W-:Y:S01]  /*dae0*/  FMUL R21, R21, R2 ;  /* 0x0000000215157220 */ /* 0x000fe20000400000 */
[----:B------:R-:W-:Y:S01]  /*daf0*/  FFMA R16, R18, R0, R19 ;  /* 0x0000000012107223 */ /* 0x000fe20000000013 */
[----:B------:R-:W-:Y:S01]  /*db00*/  F2FP.F16.F32.PACK_AB R13, R14, R13 ;  /* 0x0000000d0e0d723e */ /* 0x000fe200000000ff */
[----:B------:R-:W-:Y:S01]  /*db10*/  FMUL R25, R25, R2 ;  /* 0x0000000219197220 */ /* 0x000fe20000400000 */
[----:B------:R-:W-:Y:S01]  /*db20*/  FFMA R21, R24, R0, R21 ;  /* 0x0000000018157223 */ /* 0x000fe20000000015 */
[--C-:B------:R-:W-:Y:S01]  /*db30*/  HADD2.F32 R24, -RZ, R4.reuse.H0_H0 ;  /* 0x20000004ff187230 */ /* 0x100fe20000004100 */
[----:B------:R-:W-:Y:S01]  /*db40*/  F2FP.F16.F32.PACK_AB R12, R15, R12 ;  /* 0x0000000c0f0c723e */ /* 0x000fe200000000ff */
[----:B------:R-:W-:Y:S01]  /*db50*/  FFMA R18, R26, R0, R25 ;  /* 0x000000001a127223 */ /* 0x000fe20000000019 */
[-C--:B------:R-:W-:Y:S01]  /*db60*/  FMUL R19, R30, R2.reuse ;  /* 0x000000021e137220 */ /* 0x080fe20000400000 */
[----:B------:R-:W-:Y:S01]  /*db70*/  HADD2.F32 R26, -RZ, R4.H1_H1 ;  /* 0x30000004ff1a7230 */ /* 0x000fe20000004100 */
[----:B------:R-:W-:Y:S01]  /*db80*/  F2FP.F16.F32.PACK_AB R14, R16, R17 ;  /* 0x00000011100e723e */ /* 0x000fe200000000ff */
[----:B------:R-:W-:Y:S01]  /*db90*/  FMUL R25, R28, R2 ;  /* 0x000000021c197220 */ /* 0x000fe20000400000 */
[----:B------:R-:W-:-:S02]  /*dba0*/  HADD2.F32 R28, -RZ, R5.H0_H0 ;  /* 0x20000005ff1c7230 */ /* 0x000fc40000004100 */
[----:B------:R-:W-:Y:S01]  /*dbb0*/  FFMA R19, R24, R0, R19 ;  /* 0x0000000018137223 */ /* 0x000fe20000000013 */
[----:B------:R-:W-:Y:S02]  /*dbc0*/  HADD2.F32 R30, -RZ, R5.H1_H1 ;  /* 0x30000005ff1e7230 */ /* 0x000fe40000004100 */
[----:B------:R-:W-:Y:S01]  /*dbd0*/  FMUL R27, R27, R2 ;  /* 0x000000021b1b7220 */ /* 0x000fe20000400000 */
[----:B------:R-:W-:Y:S01]  /*dbe0*/  FFMA R24, R26, R0, R25 ;  /* 0x000000001a187223 */ /* 0x000fe20000000019 */
[----:B------:R-:W-:Y:S01]  /*dbf0*/  F2FP.F16.F32.PACK_AB R15, R18, R21 ;  /* 0x00000015120f723e */ /* 0x000fe200000000ff */
[----:B------:R-:W-:Y:S01]  /*dc00*/  FMUL R29, R29, R2 ;  /* 0x000000021d1d7220 */ /* 0x000fe20000400000 */
[-C--:B------:R-:W-:Y:S01]  /*dc10*/  FFMA R27, R28, R0.reuse, R27 ;  /* 0x000000001c1b7223 */ /* 0x080fe2000000001b */
[--C-:B------:R-:W-:Y:S01]  /*dc20*/  HADD2.F32 R28, -RZ, R6.reuse.H0_H0 ;  /* 0x20000006ff1c7230 */ /* 0x100fe20000004100 */
[----:B------:R-:W-:Y:S01]  /*dc30*/  F2FP.F16.F32.PACK_AB R16, R24, R19 ;  /* 0x000000131810723e */ /* 0x000fe200000000ff */
[----:B------:R-:W-:Y:S01]  /*dc40*/  FFMA R26, R30, R0, R29 ;  /* 0x000000001e1a7223 */ /* 0x000fe2000000001d */
[-C--:B------:R-:W-:Y:S01]  /*dc50*/  FMUL R25, R34, R2.reuse ;  /* 0x0000000222197220 */ /* 0x080fe20000400000 */
[----:B------:R-:W-:Y:S01]  /*dc60*/  HADD2.F32 R30, -RZ, R6.H1_H1 ;  /* 0x30000006ff1e7230 */ /* 0x000fe20000004100 */
[----:B------:R1:W-:Y:S01]  /*dc70*/  STSM.16.MT88.4 [R3+0x30000], R12 ;  /* 0x0300000c03007844 */ /* 0x0003e20000004200 */
        /* <DEDUP_REMOVED lines=8> */
[-C--:B------:R-:W-:Y:S02]  /*dd00*/  FFMA R31, R32, R0.reuse, R31 ;  /* 0x00000000201f7223 */ /* 0x080fe4000000001f */
[----:B------:R-:W-:Y:S01]  /*dd10*/  F2FP.F16.F32.PACK_AB R18, R28, R25 ;  /* 0x000000191c12723e */ /* 0x000fe200000000ff */
        /* <DEDUP_REMOVED lines=17> */
.L_x_110:
[----:B------:R-:W-:Y:S05]  /*de30*/  BSYNC B0 ;  /* 0x0000000000007941 */ /* 0x000fea0003800000 */
.L_x_109:
[----:B------:R-:W-:Y:S06]  /*de40*/  BAR.SYNC.DEFER_BLOCKING 0x1, 0x80 ;  /* 0x0042000000007b1d */ /* 0x000fec0000010000 */
[----:B------:R-:W-:Y:S05]  /*de50*/  @!P0 BRA `(.L_x_111) ;  /* 0x0000000000048947 */ /* 0x000fea0003800000 */
[----:B------:R-:W-:Y:S01]  /*de60*/  BPT.TRAP 0x1 ;  /* 0x000000040000795c */ /* 0x000fe20000300000 */
.L_x_111:
[----:B------:R-:W-:Y:S01]  /*de70*/  SYNCS.ARRIVE.TRANS64.RED.A1T0 RZ, [UR10], RZ ;  /* 0x000000ffffff79a7 */ /* 0x000fe2000810040a */
[----:B------:R-:W-:Y:S05]  /*de80*/  @!P0 BRA `(.L_x_112) ;  /* 0x0000000000048947 */ /* 0x000fea0003800000 */
[----:B------:R-:W-:Y:S01]  /*de90*/  BPT.TRAP 0x1 ;  /* 0x000000040000795c */ /* 0x000fe20000300000 */
.L_x_112:
[----:B------:R-:W2:Y:S02]  /*dea0*/  SYNCS.PHASECHK.TRANS64.TRYWAIT P3, [UR47+0x344c8], R223 ;  /* 0x0344c8dfff0075a7 */ /* 0x000ea4000806016f */
[----:B--2---:R-:W-:Y:S05]  /*deb0*/  @!P3 BRA `(.L_x_113) ;  /* 0x0000009c0018b947 */ /* 0x004fea0003800000 */
.L_x_375:
        /* <DEDUP_REMOVED lines=58> */
[----:B------:R-:W-:Y:S02]  /*e260*/  F2FP.F16.F32.PACK_AB R26, R28, R27 ;  /* 0x0000001b1c1a723e */ /* 0x000fe400000000ff */
[----:B------:R-:W-:Y:S01]  /*e270*/  F2FP.F16.F32.PACK_AB R24, R24, R21 ;  /* 0x000000151818723e */ /* 0x000fe200000000ff */
[----:B------:R1:W-:Y:S01]  /*e280*/  STSM.16.MT88.4 [R3+0x31000], R12 ;  /* 0x0310000c03007844 */ /* 0x0003e20000004200 */
        /* <DEDUP_REMOVED lines=16> */
.L_x_115:
[----:B------:R-:W-:Y:S05]  /*e390*/  BSYNC B0 ;  /* 0x0000000000007941 */ /* 0x000fea0003800000 */
.L_x_114:
[----:B------:R-:W-:Y:S06]  /*e3a0*/  BAR.SYNC.DEFER_BLOCKING 0x1, 0x80 ;  /* 0x0042000000007b1d */ /* 0x000fec0000010000 */
[----:B------:R-:W-:Y:S05]  /*e3b0*/  @!P0 BRA `(.L_x_116) ;  /* 0x0000000000048947 */ /* 0x000fea0003800000 */
[----:B------:R-:W-:Y:S01]  /*e3c0*/  BPT.TRAP 0x1 ;  /* 0x000000040000795c */ /* 0x000fe20000300000 */
.L_x_116:
[----:B------:R-:W-:Y:S01]  /*e3d0*/  SYNCS.ARRIVE.TRANS64.RED.A1T0 RZ, [UR7], RZ ;  /* 0x000000ffffff79a7 */ /* 0x000fe20008100407 */
[----:B------:R-:W-:Y:S05]  /*e3e0*/  @!P0 BRA `(.L_x_117) ;  /* 0x0000000000048947 */ /* 0x000fea0003800000 */
[----:B------:R-:W-:Y:S01]  /*e3f0*/  BPT.TRAP 0x1 ;  /* 0x000000040000795c */ /* 0x000fe20000300000 */
.L_x_117:
[----:B------:R-:W2:Y:S02]  /*e400*/  SYNCS.PHASECHK.TRANS64.TRYWAIT P3, [UR47+0x344d0], R223 ;  /* 0x0344d0dfff0075a7 */ /* 0x000ea4000806016f */
[----:B--2---:R-:W-:Y:S05]  /*e410*/  @!P3 BRA `(.L_x_118) ;  /* 0x0000009400d8b947 */ /* 0x004fea0003800000 */
.L_x_376:
        /* <DEDUP_REMOVED lines=77> */
.L_x_120:
[----:B------:R-:W-:Y:S05]  /*e8f0*/  BSYNC B0 ;  /* 0x0000000000007941 */ /* 0x000fea0003800000 */
.L_x_119:
[----:B------:R-:W-:Y:S06]  /*e900*/  BAR.SYNC.DEFER_BLOCKING 0x1, 0x80 ;  /* 0x0042000000007b1d */ /* 0x000fec0000010000 */
[----:B------:R-:W-:Y:S05]  /*e910*/  @!P0 BRA `(.L_x_121) ;  /* 0x0000000000048947 */ /* 0x000fea0003800000 */
[----:B------:R-:W-:Y:S01]  /*e920*/  BPT.TRAP 0x1 ;  /* 0x000000040000795c */ /* 0x000fe20000300000 */
.L_x_121:
[----:B------:R-:W-:Y:S01]  /*e930*/  SYNCS.ARRIVE.TRANS64.RED.A1T0 RZ, [UR8], RZ ;  /* 0x000000ffffff79a7 */ /* 0x000fe20008100408 */
[----:B------:R-:W-:Y:S05]  /*e940*/  @!P0 BRA `(.L_x_122) ;  /* 0x0000000000048947 */ /* 0x000fea0003800000 */
[----:B------:R-:W-:Y:S01]  /*e950*/  BPT.TRAP 0x1 ;  /* 0x000000040000795c */ /* 0x000fe20000300000 */
.L_x_122:
[----:B------:R-:W2:Y:S02]  /*e960*/  SYNCS.PHASECHK.TRANS64.TRYWAIT P3, [UR47+0x344d8], R223 ;  /* 0x0344d8dfff0075a7 */ /* 0x000ea4000806016f */
[----:B--2---:R-:W-:Y:S05]  /*e970*/  @!P3 BRA `(.L_x_123) ;  /* 0x000000900098b947 */ /* 0x004fea0003800000 */
.L_x_377:
        /* <DEDUP_REMOVED lines=77> */
.L_x_125:
[----:B------:R-:W-:Y:S05]  /*ee50*/  BSYNC B0 ;  /* 0x0000000000007941 */ /* 0x000fea0003800000 */
.L_x_124:
[----:B------:R-:W-:Y:S06]  /*ee60*/  BAR.SYNC.DEFER_BLOCKING 0x1, 0x80 ;  /* 0x0042000000007b1d */ /* 0x000fec0000010000 */
[----:B------:R-:W-:Y:S05]  /*ee70*/  @!P0 BRA `(.L_x_126) ;  /* 0x0000000000048947 */ /* 0x000fea0003800000 */
[----:B------:R-:W-:Y:S01]  /*ee80*/  BPT.TRAP 0x1 ;  /* 0x000000040000795c */ /* 0x000fe20000300000 */
.L_x_126:
[----:B------:R-:W-:Y:S01]  /*ee90*/  SYNCS.ARRIVE.TRANS64.RED.A1T0 RZ, [UR9], RZ ;  /* 0x000000ffffff79a7 */ /* 0x000fe20008100409 */
[----:B------:R-:W-:Y:S05]  /*eea0*/  @!P0 BRA `(.L_x_127) ;  /* 0x0000000000048947 */ /* 0x000fea0003800000 */
[----:B------:R-:W-:Y:S01]  /*eeb0*/  BPT.TRAP 0x1 ;  /* 0x000000040000795c */ /* 0x000fe20000300000 */
.L_x_127:
[----:B------:R-:W2:Y:S02]  /*eec0*/  SYNCS.PHASECHK.TRANS64.TRYWAIT P3, [UR47+0x344c0], R20 ;  /* 0x0344c014ff0075a7 */ /* 0x000ea4000806016f */
[----:B--2---:R-:W-:Y:S05]  /*eed0*/  @!P3 BRA `(.L_x_128) ;  /* 0x0000008c0058b947 */ /* 0x004fea0003800000 */
.L_x_378:
        /* <DEDUP_REMOVED lines=17> */
[----:B------:R-:W-:Y:S04]  /*eff0*/  @P1 LDSM.16.MT88.4 R8, [R3+0x30000] ;  /* 0x030000000308183b */ /* 0x000fe80000004200 */
[----:B------:R-:W1:Y:S01]  /*f000*/  @P1 LDSM.16.MT88.4 R4, [R3+0x30800] ;  /* 0x030800000304183b */ /* 0x000e620000004200 */
[----:B------:R-:W-:Y:S05]  /*f010*/  WARPSYNC.ALL ;  /* 0x0000000000007948 */ /* 0x000fea0003800000 */
[----:B------:R-:W-:Y:S01]  /*f020*/  BSSY B0, `(.L_x_129) ;  /* 0x0000049000007945 */ /* 0x000fe20003800000 */
[----:B-1----:R-:W-:-:S02]  /*f030*/  HADD2.F32 R32, -RZ, R7.H0_H0 ;  /* 0x20000007ff207230 */ /* 0x002fc40000004100 */
[----:B------:R-:W-:Y:S02]  /*f040*/  HADD2.F32 R34, -RZ, R7.H1_H1 ;  /* 0x30000007ff227230 */ /* 0x000fe40000004100 */
[-C--:B--2---:R-:W-:Y:S01]  /*f050*/  FMUL R13, R13, R2.reuse ;  /* 0x000000020d0d7220 */ /* 0x084fe20000400000 */
[-C--:B---3--:R-:W-:Y:S01]  /*f060*/  FMUL R15, R15, R2.reuse ;  /* 0x000000020f0f7220 */ /* 0x088fe20000400000 */
[-C--:B----4-:R-:W-:Y:S01]  /*f070*/  FMUL R17, R17, R2.reuse ;  /* 0x0000000211117220 */ /* 0x090fe20000400000 */
[-C--:B-----5:R-:W-:Y:S01]  /*f080*/  FMUL R19, R19, R2.reuse ;  /* 0x0000000213137220 */ /* 0x0a0fe20000400000 */
[-C--:B------:R-:W-:Y:S01]  /*f090*/  FMUL R21, R21, R2.reuse ;  /* 0x0000000215157220 */ /* 0x080fe20000400000 */
[-C--:B------:R-:W-:Y:S01]  /*f0a0*/  FMUL R25, R25, R2.reuse ;  /* 0x0000000219197220 */ /* 0x080fe20000400000 */
[-C--:B------:R-:W-:Y:S01]  /*f0b0*/  FMUL R27, R27, R2.reuse ;  /* 0x000000021b1b7220 */ /* 0x080fe20000400000 */
[-C--:B------:R-:W-:Y:S01]  /*f0c0*/  FMUL R29, R29, R2.reuse ;  /* 0x000000021d1d7220 */ /* 0x080fe20000400000 */
[----:B------:R-:W-:Y:S01]  /*f0d0*/  FMUL R31, R30, R2 ;  /* 0x000000021e1f7220 */ /* 0x000fe20000400000 */
[----:B------:R-:W-:-:S02]  /*f0e0*/  HADD2.F32 R30, -RZ, R5.H0_H0 ;  /* 0x20000005ff1e7230 */ /* 0x000fc40000004100 */
[-C--:B------:R-:W-:Y:S01]  /*f0f0*/  FMUL R33, R28, R2.reuse ;  /* 0x000000021c217220 */ /* 0x080fe20000400000 */
[--C-:B------:R-:W-:Y:S02]  /*f100*/  HADD2.F32 R28, -RZ, R4.reuse.H1_H1 ;  /* 0x30000004ff1c7230 */ /* 0x100fe40000004100 */
[-C--:B------:R-:W-:Y:S01]  /*f110*/  FMUL R35, R26, R2.reuse ;  /* 0x000000021a237220 */ /* 0x080fe20000400000 */
[----:B------:R-:W-:Y:S02]  /*f120*/  HADD2.F32 R26, -RZ, R4.H0_H0 ;  /* 0x20000004ff1a7230 */ /* 0x000fe40000004100 */
[----:B------:R-:W-:Y:S01]  /*f130*/  FMUL R37, R12, R2 ;  /* 0x000000020c257220 */ /* 0x000fe20000400000 */
[----:B------:R-:W-:Y:S02]  /*f140*/  HADD2.F32 R12, -RZ, R8.H0_H0 ;  /* 0x20000008ff0c7230 */ /* 0x000fe40000004100 */
[-C--:B------:R-:W-:Y:S01]  /*f150*/  FFMA R31, R26, R0.reuse, R31 ;  /* 0x000000001a1f7223 */ /* 0x080fe2000000001f */
[----:B------:R-:W-:Y:S01]  /*f160*/  FFMA R35, R30, R0, R35 ;  /* 0x000000001e237223 */ /* 0x000fe20000000023 */
[----:B------:R-:W-:Y:S01]  /*f170*/  FMUL R39, R24, R2 ;  /* 0x0000000218277220 */ /* 0x000fe20000400000 */
[----:B------:R-:W-:-:S02]  /*f180*/  HADD2.F32 R24, -RZ, R10.H1_H1 ;  /* 0x3000000aff187230 */ /* 0x000fc40000004100 */
[----:B------:R-:W-:Y:S01]  /*f190*/  FFMA R13, R12, R0, R13 ;  /* 0x000000000c0d7223 */ /* 0x000fe2000000000d */
[----:B------:R-:W-:Y:S02]  /*f1a0*/  HADD2.F32 R12, -RZ, R8.H1_H1 ;  /* 0x30000008ff0c7230 */ /* 0x000fe40000004100 */
[-C--:B------:R-:W-:Y:S01]  /*f1b0*/  FMUL R41, R18, R2.reuse ;  /* 0x0000000212297220 */ /* 0x080fe20000400000 */
[----:B------:R-:W-:Y:S02]  /*f1c0*/  HADD2.F32 R18, -RZ, R10.H0_H0 ;  /* 0x2000000aff127230 */ /* 0x000fe40000004100 */
[----:B------:R-:W-:Y:S02]  /*f1d0*/  HADD2.F32 R26, -RZ, R5.H1_H1 ;  /* 0x30000005ff1a7230 */ /* 0x000fe40000004100 */
[----:B------:R-:W-:Y:S01]  /*f1e0*/  FMUL R43, R16, R2 ;  /* 0x00000002102b7220 */ /* 0x000fe20000400000 */
[----:B------:R-:W-:Y:S02]  /*f1f0*/  HADD2.F32 R16, -RZ, R9.H1_H1 ;  /* 0x30000009ff107230 */ /* 0x000fe40000004100 */
[----:B------:R-:W-:Y:S01]  /*f200*/  FFMA R21, R18, R0, R21 ;  /* 0x0000000012157223 */ /* 0x000fe20000000015 */
[----:B------:R-:W-:-:S02]  /*f210*/  HADD2.F32 R18, -RZ, R11.H0_H0 ;  /* 0x2000000bff127230 */ /* 0x000fc40000004100 */
[----:B------:R-:W-:Y:S01]  /*f220*/  FMUL R45, R14, R2 ;  /* 0x000000020e2d7220 */ /* 0x000fe20000400000 */
[----:B------:R-:W-:Y:S02]  /*f230*/  HADD2.F32 R14, -RZ, R9.H0_H0 ;  /* 0x20000009ff0e7230 */ /* 0x000fe40000004100 */
[-C--:B------:R-:W-:Y:S01]  /*f240*/  FFMA R12, R12, R0.reuse, R15 ;  /* 0x000000000c0c7223 */ /* 0x080fe2000000000f */
[----:B------:R-:W-:Y:S02]  /*f250*/  HADD2.F32 R30, -RZ, R6.H1_H1 ;  /* 0x30000006ff1e7230 */ /* 0x000fe40000004100 */
[-C--:B------:R-:W-:Y:S01]  /*f260*/  FFMA R27, R18, R0.reuse, R27 ;  /* 0x00000000121b7223 */ /* 0x080fe2000000001b */
[-C--:B------:R-:W-:Y:S01]  /*f270*/  FFMA R26, R26, R0.reuse, R37 ;  /* 0x000000001a1a7223 */ /* 0x080fe20000000025 */
[-C--:B------:R-:W-:Y:S01]  /*f280*/  FFMA R17, R14, R0.reuse, R17 ;  /* 0x000000000e117223 */ /* 0x080fe20000000011 */
[-C--:B------:R-:W-:Y:S01]  /*f290*/  FFMA R14, R16, R0.reuse, R19 ;  /* 0x00000000100e7223 */ /* 0x080fe20000000013 */
[----:B------:R-:W-:Y:S01]  /*f2a0*/  FFMA R16, R24, R0, R25 ;  /* 0x0000000018107223 */ /* 0x000fe20000000019 */
[----:B------:R-:W-:-:S02]  /*f2b0*/  HADD2.F32 R24, -RZ, R11.H1_H1 ;  /* 0x3000000bff187230 */ /* 0x000fc40000004100 */
[-C--:B------:R-:W-:Y:S01]  /*f2c0*/  FFMA R43, R32, R0.reuse, R43 ;  /* 0x00000000202b7223 */ /* 0x080fe2000000002b */
[----:B------:R-:W-:Y:S02]  /*f2d0*/  F2FP.F16.F32.PACK_AB R12, R12, R13 ;  /* 0x0000000d0c0c723e */ /* 0x000fe400000000ff */
[----:B------:R-:W-:Y:S01]  /*f2e0*/  F2FP.F16.F32.PACK_AB R13, R14, R17 ;  /* 0x000000110e0d723e */ /* 0x000fe200000000ff */
[-C--:B------:R-:W-:Y:S01]  /*f2f0*/  FFMA R18, R24, R0.reuse, R29 ;  /* 0x0000000018127223 */ /* 0x080fe2000000001d */
[-C--:B------:R-:W-:Y:S01]  /*f300*/  FFMA R24, R28, R0.reuse, R33 ;  /* 0x000000001c187223 */ /* 0x080fe20000000021 */
[----:B------:R-:W-:Y:S01]  /*f310*/  HADD2.F32 R28, -RZ, R6.H0_H0 ;  /* 0x20000006ff1c7230 */ /* 0x000fe20000004100 */
[----:B------:R-:W-:Y:S02]  /*f320*/  F2FP.F16.F32.PACK_AB R14, R16, R21 ;  /* 0x00000015100e723e */ /* 0x000fe400000000ff */
[----:B------:R-:W-:Y:S02]  /*f330*/  F2FP.F16.F32.PACK_AB R15, R18, R27 ;  /* 0x0000001b120f723e */ /* 0x000fe400000000ff */
[-C--:B------:R-:W-:Y:S01]  /*f340*/  FFMA R39, R28, R0.reuse, R39 ;  /* 0x000000001c277223 */ /* 0x080fe20000000027 */
[-C--:B------:R-:W-:Y:S01]  /*f350*/  FFMA R28, R30, R0.reuse, R41 ;  /* 0x000000001e1c7223 */ /* 0x080fe20000000029 */
[----:B------:R-:W-:Y:S01]  /*f360*/  FFMA R30, R34, R0, R45 ;  /* 0x00000000221e7223 */ /* 0x000fe2000000002d */
[----:B------:R-:W-:Y:S01]  /*f370*/  F2FP.F16.F32.PACK_AB R25, R26, R35 ;  /* 0x000000231a19723e */ /* 0x000fe200000000ff */
[----:B------:R1:W-:Y:S01]  /*f380*/  STSM.16.MT88.4 [R3+0x30000], R12 ;  /* 0x0300000c03007844 */ /* 0x0003e20000004200 */
        /* <DEDUP_REMOVED lines=18> */
.L_x_130:
[----:B------:R-:W-:Y:S05]  /*f4b0*/  BSYNC B0 ;  /* 0x0000000000007941 */ /* 0x000fea0003800000 */
.L_x_129:
[----:B------:R-:W-:Y:S06]  /*f4c0*/  BAR.SYNC.DEFER_BLOCKING 0x1, 0x80 ;  /* 0x0042000000007b1d */ /* 0x000fec0000010000 */
[----:B------:R-:W-:Y:S05]  /*f4d0*/  @!P0 BRA `(.L_x_131) ;  /* 0x0000000000048947 */ /* 0x000fea0003800000 */
[----:B------:R-:W-:Y:S01]  /*f4e0*/  BPT.TRAP 0x1 ;  /* 0x000000040000795c */ /* 0x000fe20000300000 */
.L_x_131:
[----:B------:R-:W-:Y:S01]  /*f4f0*/  SYNCS.ARRIVE.TRANS64.RED.A1T0 RZ, [UR10], RZ ;  /* 0x000000ffffff79a7 */ /* 0x000fe2000810040a */
[----:B------:R-:W-:Y:S05]  /*f500*/  @!P0 BRA `(.L_x_132) ;  /* 0x0000000000048947 */ /* 0x000fea0003800000 */
[----:B------:R-:W-:Y:S01]  /*f510*/  BPT.TRAP 0x1 ;  /* 0x000000040000795c */ /* 0x000fe20000300000 */
.L_x_132:
[----:B------:R-:W2:Y:S02]  /*f520*/  SYNCS.PHASECHK.TRANS64.TRYWAIT P3, [UR47+0x344c8], R20 ;  /* 0x0344c814ff0075a7 */ /* 0x000ea4000806016f */
[----:B--2---:R-:W-:Y:S05]  /*f530*/  @!P3 BRA `(.L_x_133) ;  /* 0x0000008400d8b947 */ /* 0x004fea0003800000 */
.L_x_379:
        /* <DEDUP_REMOVED lines=33> */
[--C-:B-1----:R-:W-:Y:S02]  /*f750*/  HADD2.F32 R26, -RZ, R4.reuse.H0_H0 ;  /* 0x20000004ff1a7230 */ /* 0x102fe40000004100 */
[-C--:B------:R-:W-:Y:S01]  /*f760*/  FFMA R19, R18, R0.reuse, R19 ;  /* 0x0000000012137223 */ /* 0x080fe20000000013 */
[----:B------:R-:W-:Y:S02]  /*f770*/  HADD2.F32 R28, -RZ, R4.H1_H1 ;  /* 0x30000004ff1c7230 */ /* 0x000fe40000004100 */
[----:B------:R-:W-:Y:S01]  /*f780*/  FFMA R18, R24, R0, R207 ;  /* 0x0000000018127223 */ /* 0x000fe200000000cf */
[----:B------:R-:W-:-:S02]  /*f790*/  HADD2.F32 R30, -RZ, R5.H0_H0 ;  /* 0x20000005ff1e7230 */ /* 0x000fc40000004100 */
[-C--:B------:R-:W-:Y:S01]  /*f7a0*/  FFMA R21, R26, R0.reuse, R21 ;  /* 0x000000001a157223 */ /* 0x080fe20000000015 */
[----:B------:R-:W-:Y:S02]  /*f7b0*/  HADD2.F32 R12, -RZ, R8.H1_H1 ;  /* 0x30000008ff0c7230 */ /* 0x000fe40000004100 */
        /* <DEDUP_REMOVED lines=37> */
.L_x_135:
[----:B------:R-:W-:Y:S05]  /*fa10*/  BSYNC B0 ;  /* 0x0000000000007941 */ /* 0x000fea0003800000 */
.L_x_134:
[----:B------:R-:W-:Y:S06]  /*fa20*/  BAR.SYNC.DEFER_BLOCKING 0x1, 0x80 ;  /* 0x0042000000007b1d */ /* 0x000fec0000010000 */
[----:B------:R-:W-:Y:S05]  /*fa30*/  @!P0 BRA `(.L_x_136) ;  /* 0x0000000000048947 */ /* 0x000fea0003800000 */
[----:B------:R-:W-:Y:S01]  /*fa40*/  BPT.TRAP 0x1 ;  /* 0x000000040000795c */ /* 0x000fe20000300000 */
.L_x_136:
[----:B------:R-:W-:Y:S01]  /*fa50*/  SYNCS.ARRIVE.TRANS64.RED.A1T0 RZ, [UR7], RZ ;  /* 0x000000ffffff79a7 */ /* 0x000fe20008100407 */
[----:B------:R-:W-:Y:S05]  /*fa60*/  @!P0 BRA `(.L_x_137) ;  /* 0x0000000000048947 */ /* 0x000fea0003800000 */
[----:B------:R-:W-:Y:S01]  /*fa70*/  BPT.TRAP 0x1 ;  /* 0x000000040000795c */ /* 0x000fe20000300000 */
.L_x_137:
[----:B------:R-:W2:Y:S02]  /*fa80*/  SYNCS.PHASECHK.TRANS64.TRYWAIT P3, [UR47+0x344d0], R20 ;  /* 0x0344d014ff0075a7 */ /* 0x000ea4000806016f */
[----:B--2---:R-:W-:Y:S05]  /*fa90*/  @!P3 BRA `(.L_x_138) ;  /* 0x000000800098b947 */ /* 0x004fea0003800000 */
.L_x_380:
        /* <DEDUP_REMOVED lines=77> */
.L_x_140:
[----:B------:R-:W-:Y:S05]  /*ff70*/  BSYNC B0 ;  /* 0x0000000000007941 */ /* 0x000fea0003800000 */
.L_x_139:
[----:B------:R-:W-:Y:S06]  /*ff80*/  BAR.SYNC.DEFER_BLOCKING 0x1, 0x80 ;  /* 0x0042000000007b1d */ /* 0x000fec0000010000 */
[----:B------:R-:W-:Y:S05]  /*ff90*/  @!P0 BRA `(.L_x_141) ;  /* 0x0000000000048947 */ /* 0x000fea0003800000 */
[----:B------:R-:W-:Y:S01]  /*ffa0*/  BPT.TRAP 0x1 ;  /* 0x000000040000795c */ /* 0x000fe20000300000 */
.L_x_141:
[----:B------:R-:W-:Y:S01]  /*ffb0*/  SYNCS.ARRIVE.TRANS64.RED.A1T0 RZ, [UR8], RZ ;  /* 0x000000ffffff79a7 */ /* 0x000fe20008100408 */
[----:B------:R-:W-:Y:S05]  /*ffc0*/  @!P0 BRA `(.L_x_142) ;  /* 0x0000000000048947 */ /* 0x000fea0003800000 */
[----:B------:R-:W-:Y:S01]  /*ffd0*/  BPT.TRAP 0x1 ;  /* 0x000000040000795c */ /* 0x000fe20000300000 */
.L_x_142:
[----:B------:R-:W2:Y:S02]  /*ffe0*/  SYNCS.PHASECHK.TRANS64.TRYWAIT P3, [UR47+0x344d8], R20 ;  /* 0x0344d814ff0075a7 */ /* 0x000ea4000806016f */
[----:B--2---:R-:W-:Y:S05]  /*fff0*/  @!P3 BRA `(.L_x_143) ;  /* 0x0000007c0058b947 */ /* 0x004fea0003800000 */
.L_x_381:
        /* <DEDUP_REMOVED lines=39> */
[--C-:B------:R-:W-:Y:S02]  /*10270*/  HADD2.F32 R27, -RZ, R4.reuse.H0_H0 ;  /* 0x20000004ff1b7230 */ /* 0x100fe40000004100 */
[-C--:B------:R-:W-:Y:S01]  /*10280*/  FFMA R31, R31, R0.reuse, R82 ;  /* 0x000000001f1f7223 */ /* 0x080fe20000000052 */
[----:B------:R-:W-:Y:S02]  /*10290*/  HADD2.F32 R29, -RZ, R4.H1_H1 ;  /* 0x30000004ff1d7230 */ /* 0x000fe40000004100 */
        /* <DEDUP_REMOVED lines=35> */
.L_x_145:
[----:B------:R-:W-:Y:S05]  /*104d0*/  BSYNC B0 ;  /* 0x0000000000007941 */ /* 0x000fea0003800000 */
.L_x_144:
[----:B------:R-:W-:Y:S06]  /*104e0*/  BAR.SYNC.DEFER_BLOCKING 0x1, 0x80 ;  /* 0x0042000000007b1d */ /* 0x000fec0000010000 */
[----:B------:R-:W-:Y:S05]  /*104f0*/  @!P0 BRA `(.L_x_146) ;  /* 0x0000000000048947 */ /* 0x000fea0003800000 */
[----:B------:R-:W-:Y:S01]  /*10500*/  BPT.TRAP 0x1 ;  /* 0x000000040000795c */ /* 0x000fe20000300000 */
.L_x_146:
[----:B------:R-:W-:Y:S01]  /*10510*/  UISETP.NE.AND UP0, UPT, UR53, 0x3, UPT ;  /* 0x000000033500788c */ /* 0x000fe2000bf05270 */
[----:B------:R-:W-:Y:S05]  /*10520*/  SYNCS.ARRIVE.TRANS64.RED.A1T0 RZ, [UR9], RZ ;  /* 0x000000ffffff79a7 */ /* 0x000fea0008100409 */
[----:B------:R-:W-:-:S13]  /*10530*/  PLOP3.LUT P1, PT, PT, PT, UP0, 0x80, 0x0 ;  /* 0x000000000000781c */ /* 0x000fda0003f2f008 */
[----:B------:R-:W-:Y:S05]  /*10540*/  @!P1 BRA `(.L_x_147) ;  /* 0x0000000000049947 */ /* 0x000fea0003800000 */
[----:B------:R-:W-:Y:S01]  /*10550*/  BPT.TRAP 0x1 ;  /* 0x000000040000795c */ /* 0x000fe20000300000 */
.L_x_147:
[----:B------:R-:W2:Y:S01]  /*10560*/  LDL R2, [R1+0x100] ;  /* 0x0001000001027983 */ /* 0x000ea20000100800 */
[----:B------:R-:W-:Y:S02]  /*10570*/  SHF.L.U32 R0, R216, 0x1f, RZ ;  /* 0x0000001fd8007819 */ /* 0x000fe400000006ff */
[C---:B--2---:R-:W-:Y:S02]  /*10580*/  R2UR UR4, R2.reuse ;  /* 0x00000000020472ca */ /* 0x044fe400000e0000 */
[----:B------:R-:W-:-:S11]  /*10590*/  LEA R19, R2, UR47, 0x4 ;  /* 0x0000002f02137c11 */ /* 0x000fd6000f8e20ff */
[----:B------:R-:W-:-:S09]  /*105a0*/  ULEA UR4, UR4, UR47, 0x3 ;  /* 0x0000002f04047291 */ /* 0x000fd2000f8e183f */
[----:B------:R-:W2:Y:S02]  /*105b0*/  SYNCS.PHASECHK.TRANS64.TRYWAIT P2, [UR4+0x34400], R0 ;  /* 0x03440000ff0075a7 */ /* 0x000ea40008040144 */
[----:B--2---:R-:W-:Y:S05]  /*105c0*/  @!P2 BRA `(.L_x_148) ;  /* 0x0000007400fca947 */ /* 0x004fea0003800000 */
.L_x_382:
[----:B------:R-:W2:Y:S01]  /*105d0*/  LDS.128 R16, [R19+0x34530] ;  /* 0x0345300013107984 */ /* 0x000ea20000000c00 */
        /* <DEDUP_REMOVED lines=8> */
.L_x_149:
[----:B-1----:R-:W4:Y:S01]  /*10660*/  LDL.LU R0, [R1+0x100] ;  /* 0x0001000001007983 */ /* 0x002f220000300800 */
[----:B------:R-:W-:Y:S01]  /*10670*/  UIADD3 UR4, UR4, 0x34440, URZ ;  /* 0x0003444004047890 */ /* 0x000fe2000fffe03f */
[----:B--2---:R-:W-:Y:S02]  /*10680*/  ISETP.NE.AND P3, PT, R19, RZ, PT ;  /* 0x000000ff1300720c */ /* 0x004fe40003f65270 */
[----:B------:R-:W-:Y:S01]  /*10690*/  MOV R19, RZ ;  /* 0x000000ff00137202 */ /* 0x000fe20000000f00 */
[----:B------:R-:W-:-:S09]  /*106a0*/  UPRMT UR4, UR57, 0x654, UR4 ;  /* 0x0000065439047896 */ /* 0x000fd20008000004 */
[----:B---3--:R-:W-:Y:S01]  /*106b0*/  SYNCS.ARRIVE.TRANS64.RED.A1T0 RZ, [UR4], RZ ;  /* 0x000000ffffff79a7 */ /* 0x008fe20008100404 */
[----:B----4-:R-:W-:-:S05]  /*106c0*/  VIADD R0, R0, 0x1 ;  /* 0x0000000100007836 */ /* 0x010fca0000000000 */
[----:B------:R-:W-:-:S04]  /*106d0*/  ISETP.NE.AND P2, PT, R0, 0x8, PT ;  /* 0x000000080000780c */ /* 0x000fc80003f45270 */
[----:B------:R-:W-:Y:S02]  /*106e0*/  SEL R4, R0, RZ, P2 ;  /* 0x000000ff00047207 */ /* 0x000fe40001000000 */
[----:B------:R-:W-:-:S03]  /*106f0*/  SEL R3, RZ, 0x1, P2 ;  /* 0x00000001ff037807 */ /* 0x000fc60001000000 */
[----:B------:R1:W-:Y:S01]  /*10700*/  STL [R1+0x100], R4 ;  /* 0x0001000401007387 */ /* 0x0003e20000100800 */
[----:B------:R-:W-:Y:S01]  /*10710*/  LOP3.LUT R216, R216, R3, RZ, 0x3c, !PT ;  /* 0x00000003d8d87212 */ /* 0x000fe200078e3cff */
[----:B------:R-:W-:Y:S06]  /*10720*/  @!P3 BRA `(.L_x_150) ;  /* 0x0000000000b8b947 */ /* 0x000fec0003800000 */
[----:B------:R-:W2:Y:S02]  /*10730*/  LDC.64 R2, c[0x0][0x290] ;  /* 0x0000a400ff027b82 */ /* 0x000ea40000000a00 */
[----:B--2---:R-:W-:-:S06]  /*10740*/  IMAD.WIDE R2, R18, 0xc, R2 ;  /* 0x0000000c12027825 */ /* 0x004fcc00078e0202 */
[----:B------:R-:W2:Y:S02]  /*10750*/  LDG.E R2, desc[UR38][R2.64+0x8] ;  /* 0x0000082602027981 */ /* 0x000ea4000c1e1900 */
[----:B--2---:R-:W-:-:S13]  /*10760*/  R2UR UR4, R2 ;  /* 0x00000000020472ca */ /* 0x004fda00000e0000 */
[----:B------:R-:W-:-:S04]  /*10770*/  UIADD3 UR4, UR4, 0x3f, URZ ;  /* 0x0000003f04047890 */ /* 0x000fc8000fffe03f */
[----:B------:R-:W-:-:S04]  /*10780*/  USHF.R.S32.HI UR5, URZ, 0x1f, UR4 ;  /* 0x0000001f3f057899 */ /* 0x000fc80008011404 */
[----:B------:R-:W-:-:S04]  /*10790*/  ULEA.HI UR5, UR5, UR4, URZ, 0x6 ;  /* 0x0000000405057291 */ /* 0x000fc8000f8f303f */
[----:B------:R-:W-:-:S04]  /*107a0*/  USHF.R.S32.HI UR5, URZ, 0x6, UR5 ;  /* 0x000000063f057899 */ /* 0x000fc80008011405 */
[----:B------:R-:W-:-:S04]  /*107b0*/  UIADD3 UR40, UR40, UR5, URZ ;  /* 0x0000000528287290 */ /* 0x000fc8000fffe03f */
[----:B------:R-:W-:Y:S02]  /*107c0*/  USHF.R.U32.HI UR4, URZ, 0x2, UR40 ;  /* 0x000000023f047899 */ /* 0x000fe40008011628 */
[----:B------:R-:W-:Y:S02]  /*107d0*/  UISETP.GT.U32.AND UP0, UPT, UR40, 0x3, UPT ;  /* 0x000000032800788c */ /* 0x000fe4000bf04070 */
[----:B------:R-:W-:Y:S02]  /*107e0*/  ULOP3.LUT UR4, UR4, 0x1, URZ, 0xc0, !UPT ;  /* 0x0000000104047892 */ /* 0x000fe4000f8ec03f */
[----:B------:R-:W-:Y:S02]  /*107f0*/  UISETP.LT.U32.AND UP0, UPT, UR5, 0x4, UP0 ;  /* 0x000000040500788c */ /* 0x000fe40008701070 */
[----:B------:R-:W-:-:S04]  /*10800*/  UISETP.NE.U32.AND UP1, UPT, UR4, 0x1, UPT ;  /* 0x000000010400788c */ /* 0x000fc8000bf25070 */
[----:B------:R-:W-:Y:S02]  /*10810*/  UISETP.GT.U32.AND UP1, UPT, UR5, 0x3, !UP1 ;  /* 0x000000030500788c */ /* 0x000fe4000cf24070 */
[----:B------:R-:W-:Y:S02]  /*10820*/  USEL UR5, URZ, 0x1, !UP0 ;  /* 0x000000013f057887 */ /* 0x000fe4000c000000 */
[----:B------:R-:W-:-:S04]  /*10830*/  USEL UR4, URZ, 0x1, !UP1 ;  /* 0x000000013f047887 */ /* 0x000fc8000c800000 */
[----:B------:R-:W-:Y:S01]  /*10840*/  ULOP3.LUT UR41, UR4, UR41, UR5, 0x96, !UPT ;  /* 0x0000002904297292 */ /* 0x000fe2000f8e9605 */
[----:B------:R-:W-:Y:S11]  /*10850*/  @!P1 BRA `(.L_x_151) ;  /* 0x0000000000049947 */ /* 0x000ff60003800000 */
[----:B------:R-:W-:Y:S01]  /*10860*/  BPT.TRAP 0x1 ;  /* 0x000000040000795c */ /* 0x000fe20000300000 */
.L_x_151:
[----:B------:R-:W-:Y:S02]  /*10870*/  R2UR UR4, R4 ;  /* 0x00000000040472ca */ /* 0x000fe400000e0000 */
[----:B------:R-:W-:Y:S02]  /*10880*/  SHF.L.U32 R2, R216, 0x1f, RZ ;  /* 0x0000001fd8027819 */ /* 0x000fe400000006ff */
[----:B------:R-:W-:-:S09]  /*10890*/  LEA R0, R4, UR47, 0x4 ;  /* 0x0000002f04007c11 */ /* 0x000fd2000f8e20ff */
[----:B------:R-:W-:-:S09]  /*108a0*/  ULEA UR4, UR4, UR47, 0x3 ;  /* 0x0000002f04047291 */ /* 0x000fd2000f8e183f */
[----:B------:R-:W2:Y:S02]  /*108b0*/  SYNCS.PHASECHK.TRANS64.TRYWAIT P2, [UR4+0x34400], R2 ;  /* 0x03440002ff0075a7 */ /* 0x000ea40008040144 */
[----:B--2---:R-:W-:Y:S05]  /*108c0*/  @!P2 BRA `(.L_x_152) ;  /* 0x000000740054a947 */ /* 0x004fea0003800000 */
.L_x_383:
[----:B------:R3:W4:Y:S01]  /*108d0*/  LDS.128 R16, [R0+0x34530] ;  /* 0x0345300000107984 */ /* 0x0007220000000c00 */
[----:B------:R-:W-:Y:S01]  /*108e0*/  @!PT LDS RZ, [RZ] ;  /* 0x00000000fffff984 */ /* 0x000fe20000000800 */
[----:B------:R-:W-:Y:S01]  /*108f0*/  @!PT LDS RZ, [RZ] ;  /* 0x00000000fffff984 */ /* 0x000fe20000000800 */
[----:B------:R-:W-:Y:S01]  /*10900*/  @!PT LDS RZ, [RZ] ;  /* 0x00000000fffff984 */ /* 0x000fe20000000800 */
[----:B------:R-:W-:Y:S01]  /*10910*/  @!PT LDS RZ, [RZ] ;  /* 0x00000000fffff984 */ /* 0x000fe20000000800 */
[----:B------:R5:W-:Y:S06]  /*10920*/  MEMBAR.ALL.CTA ;  /* 0x0000000000007992 */ /* 0x000bec0000008000 */
[----:B-----5:R-:W1:Y:S01]  /*10930*/  FENCE.VIEW.ASYNC.S ;  /* 0x00000000000073c6 */ /* 0x020e620000000000 */
[----:B---3--:R-:W-:Y:S05]  /*10940*/  @!P1 BRA `(.L_x_153) ;  /* 0x0000000000049947 */ /* 0x008fea0003800000 */
[----:B------:R-:W-:Y:S01]  /*10950*/  BPT.TRAP 0x1 ;  /* 0x000000040000795c */ /* 0x000fe20000300000 */
.L_x_153:
[----:B------:R-:W3:Y:S01]  /*10960*/  LDL.LU R0, [R1+0x100] ;  /* 0x0001000001007983 */ /* 0x000ee20000300800 */
[----:B------:R-:W-:Y:S02]  /*10970*/  UIADD3 UR4, UR4, 0x34440, URZ ;  /* 0x0003444004047890 */ /* 0x000fe4000fffe03f */
[----:B------:R-:W-:Y:S02]  /*10980*/  ULOP3.LUT UR40, UR40, 0x3, URZ, 0xc0, !UPT ;  /* 0x0000000328287892 */ /* 0x000fe4000f8ec03f */
[----:B------:R-:W-:-:S09]  /*10990*/  UPRMT UR4, UR57, 0x654, UR4 ;  /* 0x0000065439047896 */ /* 0x000fd20008000004 */
[----:B-1----:R-:W-:Y:S01]  /*109a0*/  SYNCS.ARRIVE.TRANS64.RED.A1T0 RZ, [UR4], RZ ;  /* 0x000000ffffff79a7 */ /* 0x002fe20008100404 */
[----:B---3--:R-:W-:-:S05]  /*109b0*/  VIADD R0, R0, 0x1 ;  /* 0x0000000100007836 */ /* 0x008fca0000000000 */
[----:B------:R-:W-:-:S04]  /*109c0*/  ISETP.NE.AND P1, PT, R0, 0x8, PT ;  /* 0x000000080000780c */ /* 0x000fc80003f25270 */
[----:B------:R-:W-:Y:S02]  /*109d0*/  SEL R0, R0, RZ, P1 ;  /* 0x000000ff00007207 */ /* 0x000fe40000800000 */
[----:B--2---:R-:W-:-:S03]  /*109e0*/  SEL R3, RZ, 0x1, P1 ;  /* 0x00000001ff037807 */ /* 0x004fc60000800000 */
[----:B------:R2:W-:Y:S01]  /*109f0*/  STL [R1+0x100], R0 ;  /* 0x0001000001007387 */ /* 0x0005e20000100800 */
[----:B------:R-:W-:-:S07]  /*10a00*/  LOP3.LUT R216, R216, R3, RZ, 0x3c, !PT ;  /* 0x00000003d8d87212 */ /* 0x000fce00078e3cff */
.L_x_150:
[----:B----4-:R-:W-:Y:S02]  /*10a10*/  ISETP.NE.AND P1, PT, R19, RZ, PT ;  /* 0x000000ff1300720c */ /* 0x010fe40003f25270 */
[CC--:B------:R-:W-:Y:S02]  /*10a20*/  ISETP.NE.AND P2, PT, R219.reuse, R18.reuse, PT ;  /* 0x00000012db00720c */ /* 0x0c0fe40003f45270 */
[----:B------:R-:W-:-:S13]  /*10a30*/  ISETP.EQ.OR P3, PT, R219, R18, !P1 ;  /* 0x00000012db00720c */ /* 0x000fda0004f62670 */
[----:B------:R-:W-:Y:S05]  /*10a40*/  @P3 BRA `(.L_x_154) ;  /* 0x0000000000fc3947 */ /* 0x000fea0003800000 */
[----:B------:R-:W-:-:S13]  /*10a50*/  ISETP.NE.AND P3, PT, RZ, UR51, PT ;  /* 0x00000033ff007c0c */ /* 0x000fda000bf65270 */
[----:B------:R-:W-:Y:S05]  /*10a60*/  @P3 BRA `(.L_x_154) ;  /* 0x0000000000f43947 */ /* 0x000fea0003800000 */
[----:B--2---:R-:W2:Y:S01]  /*10a70*/  S2R R0, SR_LANEID ;  /* 0x0000000000007919 */ /* 0x004ea20000000000 */
[----:B------:R-:W-:Y:S01]  /*10a80*/  ELECT P3, URZ, PT ;  /* 0x00000000003f782f */ /* 0x000fe20003860000 */
[----:B------:R-:W-:Y:S01]  /*10a90*/  BSSY B0, `(.L_x_155) ;  /* 0x000002f000007945 */ /* 0x000fe20003800000 */
[----:B--2---:R-:W-:-:S11]  /*10aa0*/  SHF.L.U32 R15, R0, 0x2, RZ ;  /* 0x00000002000f7819 */ /* 0x004fd600000006ff */
[----:B------:R-:W-:Y:S05]  /*10ab0*/  @!P3 BRA `(.L_x_156) ;  /* 0x0000000000b0b947 */ /* 0x000fea0003800000 */
[----:B------:R-:W-:Y:S01]  /*10ac0*/  IMAD.SHL.U32 R0, R18, 0x8, RZ ;  /* 0x0000000812007824 */ /* 0x000fe200078e00ff */
[----:B------:R-:W-:Y:S01]  /*10ad0*/  SHF.R.S32.HI R3, RZ, 0x1f, R18 ;  /* 0x0000001fff037819 */ /* 0x000fe20000011412 */
[----:B------:R-:W-:-:S03]  /*10ae0*/  ULDC.64 UR4, c[0x0][0x820] ;  /* 0x0002080000047ab9 */ /* 0x000fc60000000a00 */
[----:B------:R-:W-:Y:S02]  /*10af0*/  SHF.L.U64.HI R8, R18, 0x3, R3 ;  /* 0x0000000312087819 */ /* 0x000fe40000010203 */
[----:B-1----:R-:W-:Y:S01]  /*10b00*/  IADD3 R4, P3, R0, UR4, RZ ;  /* 0x0000000400047c10 */ /* 0x002fe2000ff7e0ff */
[----:B------:R-:W1:Y:S03]  /*10b10*/  LDC.64 R2, c[0x0][0x290] ;  /* 0x0000a400ff027b82 */ /* 0x000e660000000a00 */
[----:B------:R-:W-:Y:S01]  /*10b20*/  IADD3.X R5, R8, UR5, RZ, P3, !PT ;  /* 0x0000000508057c10 */ /* 0x000fe20009ffe4ff */
[----:B------:R-:W-:-:S05]  /*10b30*/  ULDC.64 UR4, c[0x0][0x818] ;  /* 0x0002060000047ab9 */ /* 0x000fca0000000a00 */
[----:B------:R-:W2:Y:S01]  /*10b40*/  LDG.E.64 R4, desc[UR38][R4.64] ;  /* 0x0000002604047981 */ /* 0x000ea2000c1e1b00 */
[----:B-1----:R-:W-:Y:S01]  /*10b50*/  IMAD.WIDE R6, R18, 0xc, R2 ;  /* 0x0000000c12067825 */ /* 0x002fe200078e0202 */
[----:B------:R-:W-:Y:S02]  /*10b60*/  IADD3 R2, P3, R0, UR4, RZ ;  /* 0x0000000400027c10 */ /* 0x000fe4000ff7e0ff */
[----:B------:R-:W1:Y:S02]  /*10b70*/  LDS R0, [UR49+0x1c] ;  /* 0x00001c31ff007984 */ /* 0x000e640008000800 */
[----:B------:R-:W-:Y:S02]  /*10b80*/  IADD3.X R3, R8, UR5, RZ, P3, !PT ;  /* 0x0000000508037c10 */ /* 0x000fe40009ffe4ff */
[----:B------:R-:W3:Y:S04]  /*10b90*/  LDG.E R12, desc[UR38][R6.64] ;  /* 0x00000026060c7981 */ /* 0x000ee8000c1e1900 */
[----:B------:R4:W5:Y:S04]  /*10ba0*/  LDG.E R13, desc[UR38][R6.64+0x4] ;  /* 0x00000426060d7981 */ /* 0x000968000c1e1900 */
[----:B------:R-:W5:Y:S01]  /*10bb0*/  LDG.E.64 R2, desc[UR38][R2.64] ;  /* 0x0000002602027981 */ /* 0x000f62000c1e1b00 */
[----:B------:R-:W-:-:S03]  /*10bc0*/  MOV R8, UR49 ;  /* 0x0000003100087c02 */ /* 0x000fc60008000f00 */
[----:B------:R-:W-:Y:S01]  /*10bd0*/  STS [UR49+0x30], RZ ;  /* 0x000030ffff007988 */ /* 0x000fe20008000831 */
[----:B------:R-:W-:Y:S02]  /*10be0*/  SHF.R.U64 R8, R8, 0x4, RZ ;  /* 0x0000000408087819 */ /* 0x000fe400000012ff */
[----:B----4-:R-:W-:-:S03]  /*10bf0*/  CS2R R6, SRZ ;  /* 0x0000000000067805 */ /* 0x010fc6000001ff00 */
[----:B------:R-:W-:Y:S04]  /*10c00*/  STS [UR49+0x10], R8 ;  /* 0x00001008ff007988 */ /* 0x000fe80008000831 */
[----:B------:R-:W-:Y:S01]  /*10c10*/  STS [UR49+0x14], R8 ;  /* 0x00001408ff007988 */ /* 0x000fe20008000831 */
[C---:B--2---:R-:W-:Y:S01]  /*10c20*/  SHF.L.U64.HI R11, R4.reuse, 0x1, R5 ;  /* 0x00000001040b7819 */ /* 0x044fe20000010205 */
[----:B------:R-:W-:-:S03]  /*10c30*/  IMAD.SHL.U32 R10, R4, 0x2, RZ ;  /* 0x00000002040a7824 */ /* 0x000fc600078e00ff */
[----:B------:R-:W-:Y:S02]  /*10c40*/  LOP3.LUT R11, R11, 0x1fffffff, RZ, 0xc0, !PT ;  /* 0x1fffffff0b0b7812 */ /* 0x000fe400078ec0ff */
[----:B------:R-:W-:Y:S02]  /*10c50*/  LOP3.LUT R10, R10, 0xfffffffe, RZ, 0xc0, !PT ;  /* 0xfffffffe0a0a7812 */ /* 0x000fe400078ec0ff */
[--C-:B------:R-:W-:Y:S02]  /*10c60*/  SHF.R.U32.HI R5, RZ, 0x4, R11.reuse ;  /* 0x00000004ff057819 */ /* 0x100fe4000001160b */
[----:B------:R-:W-:Y:S02]  /*10c70*/  SHF.R.U64 R10, R10, 0x4, R11 ;  /* 0x000000040a0a7819 */ /* 0x000fe4000000120b */
[----:B-1----:R-:W-:-:S03]  /*10c80*/  LOP3.LUT R0, R0, 0xf, R5, 0xb8, !PT ;  /* 0x0000000f00007812 */ /* 0x002fc600078eb805 */
[----:B------:R-:W-:Y:S04]  /*10c90*/  STS [UR49+0xc], R10 ;  /* 0x00000c0aff007988 */ /* 0x000fe80008000831 */
[----:B------:R-:W-:Y:S01]  /*10ca0*/  STS [UR49+0x1c], R0 ;  /* 0x00001c00ff007988 */ /* 0x000fe20008000831 */
[----:B---3--:R-:W-:-:S03]  /*10cb0*/  IADD3 R4, R12, -0x1, RZ ;  /* 0xffffffff0c047810 */ /* 0x008fc60007ffe0ff */
[----:B------:R-:W1:Y:S04]  /*10cc0*/  LDS R5, [UR49+0x1c] ;  /* 0x00001c31ff057984 */ /* 0x000e680008000800 */
[----:B-----5:R-:W-:Y:S01]  /*10cd0*/  STS.64 [UR49], R2 ;  /* 0x00000002ff007988 */ /* 0x020fe20008000a31 */
[----:B-1----:R-:W-:-:S05]  /*10ce0*/  LOP3.LUT R5, R5, 0xf0, RZ, 0xb8, !PT ;  /* 0x000000f005057812 */ /* 0x002fca00078eb8ff */
[----:B------:R1:W-:Y:S04]  /*10cf0*/  STS [UR49+0x1c], R5 ;  /* 0x00001c05ff007988 */ /* 0x0003e80008000831 */
[----:B------:R-:W2:Y:S01]  /*10d00*/  LDS R9, [UR49+0x1c] ;  /* 0x00001c31ff097984 */ /* 0x000ea20008000800 */
[----:B-1----:R-:W-:-:S05]  /*10d10*/  VIADD R5, R13, 0xffffffff ;  /* 0xffffffff0d057836 */ /* 0x002fca0000000000 */
[----:B------:R-:W-:Y:S01]  /*10d20*/  STS.128 [UR49+0x20], R4 ;  /* 0x00002004ff007988 */ /* 0x000fe20008000c31 */
[----:B--2---:R-:W-:-:S05]  /*10d30*/  LOP3.LUT R9, R9, 0xf00, RZ, 0xb8, !PT ;  /* 0x00000f0009097812 */ /* 0x004fca00078eb8ff */
[----:B------:R-:W-:Y:S04]  /*10d40*/  STS.64 [UR49+0x18], R8 ;  /* 0x00001808ff007988 */ /* 0x000fe80008000a31 */
[----:B------:R-:W1:Y:S02]  /*10d50*/  LDS R14, [UR49+0x1c] ;  /* 0x00001c31ff0e7984 */ /* 0x000e640008000800 */
[----:B-1----:R-:W-:-:S05]  /*10d60*/  LOP3.LUT R0, R14, 0xf000, RZ, 0xb8, !PT ;  /* 0x0000f0000e007812 */ /* 0x002fca00078eb8ff */
[----:B------:R2:W-:Y:S02]  /*10d70*/  STS [UR49+0x1c], R0 ;  /* 0x00001c00ff007988 */ /* 0x0005e40008000831 */
.L_x_156:
[----:B------:R-:W-:Y:S05]  /*10d80*/  BSYNC B0 ;  /* 0x0000000000007941 */ /* 0x000fea0003800000 */
.L_x_155:
[----:B------:R-:W-:Y:S01]  /*10d90*/  NOP ;  /* 0x0000000000007918 */ /* 0x000fe20000000000 */
[----:B------:R3:W4:Y:S01]  /*10da0*/  LDS R5, [R15+UR49] ;  /* 0x000000310f057984 */ /* 0x0007220008000800 */
[----:B------:R-:W-:Y:S02]  /*10db0*/  ELECT P3, URZ, PT ;  /* 0x00000000003f782f */ /* 0x000fe40003860000 */
[----:B------:R-:W-:Y:S01]  /*10dc0*/  IADD3 R2, P4, R15, UR36, RZ ;  /* 0x000000240f027c10 */ /* 0x000fe2000ff9e0ff */
[----:B------:R-:W-:Y:S03]  /*10dd0*/  BSSY B0, `(.L_x_157) ;  /* 0x0000005000007945 */ /* 0x000fe60003800000 */
[----:B------:R-:W-:-:S07]  /*10de0*/  IADD3.X R3, RZ, UR37, RZ, P4, !PT ;  /* 0x00000025ff037c10 */ /* 0x000fce000a7fe4ff */
[----:B---3--:R-:W-:Y:S05]  /*10df0*/  @!P3 BRA `(.L_x_158) ;  /* 0x000000000008b947 */ /* 0x008fea0003800000 */
[----:B------:R0:W-:Y:S01]  /*10e00*/  UTMACMDFLUSH ;  /* 0x00000000000079b7 */ /* 0x0001e20000000000 */
[----:B------:R-:W-:-:S04]  /*10e10*/  DEPBAR.LE SB0, 0x0 ;  /* 0x000080000000791a */ /* 0x000fc80000000000 */
.L_x_158:
[----:B------:R-:W-:Y:S05]  /*10e20*/  BSYNC B0 ;  /* 0x0000000000007941 */ /* 0x000fea0003800000 */
.L_x_157:
[----:B----4-:R3:W5:Y:S02]  /*10e30*/  ATOMG.E.EXCH.STRONG.GPU PT, RZ, [R2], R5 ;  /* 0x0000000502ff73a8 */ /* 0x01076400041ee100 */
.L_x_154:
[----:B------:R-:W-:-:S04]  /*10e40*/  DEPBAR.LE SB0, 0x0 ;  /* 0x000080000000791a */ /* 0x000fc80000000000 */
[----:B------:R-:W-:Y:S05]  /*10e50*/  @!P0 BRA `(.L_x_159) ;  /* 0x0000000000048947 */ /* 0x000fea0003800000 */
[----:B------:R-:W-:Y:S01]  /*10e60*/  BPT.TRAP 0x1 ;  /* 0x000000040000795c */ /* 0x000fe20000300000 */
.L_x_159:
[----:B--2---:R-:W-:Y:S01]  /*10e70*/  IMAD.U32 R0, RZ, RZ, UR54 ;  /* 0x00000036ff007e24 */ /* 0x004fe2000f8e00ff */
[----:B-----5:R-:W-:Y:S01]  /*10e80*/  SYNCS.ARRIVE.TRANS64.RED.A1T0 RZ, [UR10], RZ ;  /* 0x000000ffffff79a7 */ /* 0x020fe2000810040a */
[----:B------:R-:W-:Y:S02]  /*10e90*/  SEL R7, RZ, 0x1, !P2 ;  /* 0x00000001ff077807 */ /* 0x000fe40005000000 */
[----:B------:R-:W-:Y:S01]  /*10ea0*/  LOP3.LUT R217, R217, 0x1, RZ, 0x3c, !PT ;  /* 0x00000001d9d97812 */ /* 0x000fe200078e3cff */
[----:B------:R2:W-:Y:S01]  /*10eb0*/  SYNCS.ARRIVE.TRANS64.A1T0 RZ, [R0+UR48], RZ ;  /* 0x000000ff00ff79a7 */ /* 0x0005e20008100030 */
[----:B------:R-:W-:Y:S05]  /*10ec0*/  @P1 BRA `(.L_x_160) ;  /* 0xffffff2c00b41947 */ /* 0x000fea000383ffff */
[----:B------:R-:W-:Y:S05]  /*10ed0*/  EXIT ;  /* 0x000000000000794d */ /* 0x000fea0003800000 */
.L_x_27:
[----:B------:R-:W-:-:S08]  /*10ee0*/  NOP ;  /* 0x0000000000007918 */ /* 0x000fd00000000000 */
[----:B----45:R-:W1:-:S00]  /*10ef0*/  USETMAXREG.DEALLOC.CTAPOOL 0x28 ;  /* 0x00000028000079c8 */ /* 0x030e4000080e0500 */
[----:B------:R-:W-:-:S06]  /*10f00*/  UISETP.NE.AND UP1, UPT, UR51, 0x3, UPT ;  /* 0x000000033300788c */ /* 0x000fcc000bf25270 */
[----:B------:R-:W-:-:S13]  /*10f10*/  PLOP3.LUT P1, PT, PT, PT, UP1, 0x80, 0x0 ;  /* 0x000000000000781c */ /* 0x000fda0003f2f018 */
[----:B-1----:R-:W-:Y:S05]  /*10f20*/  @!P1 BRA `(.L_x_161) ;  /* 0x0000004000c09947 */ /* 0x002fea0003800000 */
[----:B------:R-:W-:-:S13]  /*10f30*/  ISETP.NE.AND P0, PT, RZ, UR51, PT ;  /* 0x00000033ff007c0c */ /* 0x000fda000bf05270 */
[----:B------:R-:W-:Y:S05]  /*10f40*/  @!P0 BRA `(.L_x_162) ;  /* 0x0000002400b08947 */ /* 0x000fea0003800000 */
[----:B------:R-:W-:-:S06]  /*10f50*/  UISETP.NE.AND UP0, UPT, UR51, 0x2, UPT ;  /* 0x000000023300788c */ /* 0x000fcc000bf05270 */
[----:B------:R-:W-:-:S13]  /*10f60*/  PLOP3.LUT P0, PT, PT, PT, UP0, 0x80, 0x0 ;  /* 0x000000000000781c */ /* 0x000fda0003f0f008 */
[----:B--2---:R-:W-:Y:S05]  /*10f70*/  @P0 EXIT ;  /* 0x000000000000094d */ /* 0x004fea0003800000 */
[----:B------:R-:W1:Y:S01]  /*10f80*/  S2UR UR4, SR_CTAID.Y ;  /* 0x00000000000479c3 */ /* 0x000e620000002600 */
[----:B------:R-:W-:Y:S01]  /*10f90*/  ELECT P0, URZ, PT ;  /* 0x00000000003f782f */ /* 0x000fe20003800000 */
[----:B------:R-:W-:Y:S01]  /*10fa0*/  BSSY B0, `(.L_x_163) ;  /* 0x000001f000007945 */ /* 0x000fe20003800000 */
[----:B-1----:R-:W-:-:S11]  /*10fb0*/  UIMAD UR4, UR4, UR60, UR52 ;  /* 0x0000003c040472a4 */ /* 0x002fd6000f8e0234 */
[----:B------:R-:W-:Y:S05]  /*10fc0*/  @!P0 BRA `(.L_x_164) ;  /* 0x0000000000708947 */ /* 0x000fea0003800000 */
[----:B------:R1:W-:Y:S01]  /*10fd0*/  STL [R1+0x104], R13 ;  /* 0x0001040d01007387 */ /* 0x0003e20000100800 */
[----:B------:R-:W2:Y:S01]  /*10fe0*/  LDC.64 R14, c[0x0][0x618] ;  /* 0x00018600ff0e7b82 */ /* 0x000ea20000000a00 */
[----:B------:R-:W-:Y:S02]  /*10ff0*/  UMOV UR5, 0x400 ;  /* 0x0000040000057882 */ /* 0x000fe40000000000 */
[----:B------:R-:W-:-:S05]  /*11000*/  ULEA UR5, UR58, UR5, 0x18 ;  /* 0x000000053a057291 */ /* 0x000fca000f8ec03f */
[----:B------:R-:W3:Y:S08]  /*11010*/  LDC.64 R4, c[0x0][0x600] ;  /* 0x00018000ff047b82 */ /* 0x000ef00000000a00 */
[----:B-1----:R-:W2:Y:S08]  /*11020*/  LDC.64 R12, c[0x0][0x610] ;  /* 0x00018400ff0c7b82 */ /* 0x002eb00000000a00 */
[----:B------:R-:W3:Y:S08]  /*11030*/  LDC.64 R6, c[0x0][0x608] ;  /* 0x00018200ff067b82 */ /* 0x000ef00000000a00 */
[----:B------:R-:W1:Y:S01]  /*11040*/  LDC.64 R32, c[0x0][0x620] ;  /* 0x00018800ff207b82 */ /* 0x000e620000000a00 */
[----:B--2---:R2:W-:Y:S07]  /*11050*/  STS.128 [UR5+0x34710], R12 ;  /* 0x0347100cff007988 */ /* 0x0045ee0008000c05 */
[----:B------:R-:W1:Y:S01]  /*11060*/  LDC.64 R34, c[0x0][0x628] ;  /* 0x00018a00ff227b82 */ /* 0x000e620000000a00 */
[----:B---3--:R3:W-:Y:S07]  /*11070*/  STS.128 [UR5+0x34700], R4 ;  /* 0x03470004ff007988 */ /* 0x0087ee0008000c05 */
[----:B------:R-:W4:Y:S01]  /*11080*/  LDC.64 R28, c[0x0][0x630] ;  /* 0x00018c00ff1c7b82 */ /* 0x000f220000000a00 */
[----:B--2---:R2:W5:Y:S07]  /*11090*/  LDL.LU R13, [R1+0x104] ;  /* 0x00010400010d7983 */ /* 0x00456e0000300800 */
[----:B------:R-:W4:Y:S08]  /*110a0*/  LDC.64 R30, c[0x0][0x638] ;  /* 0x00018e00ff1e7b82 */ /* 0x000f300000000a00 */
[----:B------:R-:W2:Y:S08]  /*110b0*/  LDC.64 R24, c[0x0][0x640] ;  /* 0x00019000ff187b82 */ /* 0x000eb00000000a00 */
[----:B------:R-:W2:Y:S08]  /*110c0*/  LDC.64 R26, c[0x0][0x648] ;  /* 0x00019200ff1a7b82 */ /* 0x000eb00000000a00 */
[----:B------:R-:W2:Y:S08]  /*110d0*/  LDC.64 R20, c[0x0][0x650] ;  /* 0x00019400ff147b82 */ /* 0x000eb00000000a00 */
[----:B------:R-:W2:Y:S08]  /*110e0*/  LDC.64 R22, c[0x0][0x658] ;  /* 0x00019600ff167b82 */ /* 0x000eb00000000a00 */
[----:B------:R-:W2:Y:S08]  /*110f0*/  LDC.64 R8, c[0x0][0x660] ;  /* 0x00019800ff087b82 */ /* 0x000eb00000000a00 */
[----:B------:R-:W2:Y:S08]  /*11100*/  LDC.64 R10, c[0x0][0x668] ;  /* 0x00019a00ff0a7b82 */ /* 0x000eb00000000a00 */
[----:B---3--:R-:W3:Y:S08]  /*11110*/  LDC.64 R4, c[0x0][0x670] ;  /* 0x00019c00ff047b82 */ /* 0x008ef00000000a00 */
[----:B------:R-:W3:Y:S01]  /*11120*/  LDC.64 R6, c[0x0][0x678] ;  /* 0x00019e00ff067b82 */ /* 0x000ee20000000a00 */
[----:B-1----:R1:W-:Y:S04]  /*11130*/  STS.128 [UR5+0x34720], R32 ;  /* 0x03472020ff007988 */ /* 0x0023e80008000c05 */
[----:B----4-:R1:W-:Y:S04]  /*11140*/  STS.128 [UR5+0x34730], R28 ;  /* 0x0347301cff007988 */ /* 0x0103e80008000c05 */
[----:B--2---:R1:W-:Y:S04]  /*11150*/  STS.128 [UR5+0x34740], R24 ;  /* 0x03474018ff007988 */ /* 0x0043e80008000c05 */
[----:B------:R1:W-:Y:S04]  /*11160*/  STS.128 [UR5+0x34750], R20 ;  /* 0x03475014ff007988 */ /* 0x0003e80008000c05 */
[----:B------:R1:W-:Y:S04]  /*11170*/  STS.128 [UR5+0x34760], R8 ;  /* 0x03476008ff007988 */ /* 0x0003e80008000c05 */
[----:B---3--:R1:W-:Y:S02]  /*11180*/  STS.128 [UR5+0x34770], R4 ;  /* 0x03477004ff007988 */ /* 0x0083e40008000c05 */
.L_x_164:
[----:B------:R-:W-:Y:S05]  /*11190*/  BSYNC B0 ;  /* 0x0000000000007941 */ /* 0x000fea0003800000 */
.L_x_163:
[----:B------:R-:W-:Y:S01]  /*111a0*/  ELECT P0, URZ, PT ;  /* 0x00000000003f782f */ /* 0x000fe20003800000 */
[----:B------:R-:W-:Y:S01]  /*111b0*/  NOP ;  /* 0x0000000000007918 */ /* 0x000fe20000000000 */
[----:B------:R-:W-:Y:S01]  /*111c0*/  ULDC UR5, c[0x0][0x884] ;  /* 0x0002210000057ab9 */ /* 0x000fe20000000800 */
[----:B------:R-:W-:Y:S01]  /*111d0*/  ULDC.64 UR12, c[0x0][0x800] ;  /* 0x00020000000c7ab9 */ /* 0x000fe20000000a00 */
[----:B------:R-:W-:Y:S01]  /*111e0*/  ULEA UR4, UR5, UR4, 0x1 ;  /* 0x0000000405047291 */ /* 0x000fe2000f8e083f */
[----:B------:R-:W-:Y:S03]  /*111f0*/  BSSY B0, `(.L_x_165) ;  /* 0x0000033000007945 */ /* 0x000fe60003800000 */
[----:B------:R-:W-:-:S05]  /*11200*/  UIMAD.WIDE UR12, UR4, 0x80, UR12 ;  /* 0x00000080040c78a5 */ /* 0x000fca000f8e020c */
[----:B------:R-:W-:Y:S07]  /*11210*/  @!P0 BRA `(.L_x_166) ;  /* 0x0000000000c08947 */ /* 0x000fee0003800000 */
[----:B------:R-:W-:Y:S01]  /*11220*/  ULDC.64 UR4, c[0x0][0x808] ;  /* 0x0002020000047ab9 */ /* 0x000fe20000000a00 */
[----:B------:R-:W-:Y:S01]  /*11230*/  ULDC.64 UR6, c[0x0][0x810] ;  /* 0x0002040000067ab9 */ /* 0x000fe20000000a00 */
[----:B------:R-:W-:Y:S02]  /*11240*/  ISETP.NE.U32.AND P0, PT, RZ, UR4, PT ;  /* 0x00000004ff007c0c */ /* 0x000fe4000bf05070 */
[----:B------:R-:W-:Y:S02]  /*11250*/  ISETP.NE.U32.AND P1, PT, RZ, UR6, PT ;  /* 0x00000006ff007c0c */ /* 0x000fe4000bf25070 */
[----:B------:R-:W-:Y:S02]  /*11260*/  ISETP.NE.AND.EX P0, PT, RZ, UR5, PT, P0 ;  /* 0x00000005ff007c0c */ /* 0x000fe4000bf05300 */
[----:B------:R-:W-:-:S11]  /*11270*/  ISETP.NE.AND.EX P1, PT, RZ, UR7, PT, P1 ;  /* 0x00000007ff007c0c */ /* 0x000fd6000bf25310 */
[----:B------:R-:W-:Y:S05]  /*11280*/  @!P0 BRA `(.L_x_167) ;  /* 0x0000000000188947 */ /* 0x000fea0003800000 */
[----:B------:R-:W2:Y:S02]  /*11290*/  LDC.64 R2, c[0x0][0x808] ;  /* 0x00020200ff027b82 */ /* 0x000ea40000000a00 */
[----:B--2---:R-:W-:-:S06]  /*112a0*/  IMAD.WIDE R2, R18, 0x8, R2 ;  /* 0x0000000812027825 */ /* 0x004fcc00078e0202 */
[----:B------:R-:W2:Y:S01]  /*112b0*/  LDG.E.64 R2, desc[UR38][R2.64] ;  /* 0x0000002602027981 */ /* 0x000ea2000c1e1b00 */
[----:B------:R-:W-:Y:S02]  /*112c0*/  UMOV UR4, 0x400 ;  /* 0x0000040000047882 */ /* 0x000fe40000000000 */
[----:B------:R-:W-:-:S09]  /*112d0*/  ULEA UR4, UR58, UR4, 0x18 ;  /* 0x000000043a047291 */ /* 0x000fd2000f8ec03f */
[----:B--2---:R2:W-:Y:S03]  /*112e0*/  STS.64 [UR4+0x34700], R2 ;  /* 0x03470002ff007988 */ /* 0x0045e60008000a04 */
.L_x_167:
[----:B------:R-:W-:Y:S05]  /*112f0*/  @!P1 BRA `(.L_x_166) ;  /* 0x0000000000889947 */ /* 0x000fea0003800000 */
[----:B--2---:R-:W2:Y:S02]  /*11300*/  LDC.64 R2, c[0x0][0x810] ;  /* 0x00020400ff027b82 */ /* 0x004ea40000000a00 */
[----:B--2---:R-:W-:-:S06]  /*11310*/  IMAD.WIDE R2, R18, 0x8, R2 ;  /* 0x0000000812027825 */ /* 0x004fcc00078e0202 */
[----:B------:R-:W2:Y:S01]  /*11320*/  LDG.E.64 R2, desc[UR38][R2.64] ;  /* 0x0000002602027981 */ /* 0x000ea2000c1e1b00 */
[----:B------:R-:W-:Y:S01]  /*11330*/  UMOV UR4, 0x400 ;  /* 0x0000040000047882 */ /* 0x000fe20000000000 */
[----:B-1---5:R-:W-:Y:S01]  /*11340*/  IADD3 R4, R13, -0x1, RZ ;  /* 0xffffffff0d047810 */ /* 0x022fe20007ffe0ff */
[----:B------:R-:W-:-:S04]  /*11350*/  ULEA UR4, UR58, UR4, 0x18 ;  /* 0x000000043a047291 */ /* 0x000fc8000f8ec03f */
[----:B------:R-:W-:-:S05]  /*11360*/  UIADD3 UR5, UR4, 0x34700, URZ ;  /* 0x0003470004057890 */ /* 0x000fca000fffe03f */
[----:B------:R-:W1:Y:S01]  /*11370*/  LDS R0, [UR4+0x3471c] ;  /* 0x03471c04ff007984 */ /* 0x000e620008000800 */
[----:B------:R-:W-:-:S03]  /*11380*/  MOV R8, UR5 ;  /* 0x0000000500087c02 */ /* 0x000fc60008000f00 */
[----:B------:R-:W-:Y:S01]  /*11390*/  STS [UR4+0x34730], RZ ;  /* 0x034730ffff007988 */ /* 0x000fe20008000804 */
[----:B------:R-:W-:-:S05]  /*113a0*/  SHF.R.U64 R8, R8, 0x4, RZ ;  /* 0x0000000408087819 */ /* 0x000fca00000012ff */
        /* <DEDUP_REMOVED lines=8> */
[----:B-1----:R-:W-:Y:S01]  /*11430*/  LOP3.LUT R0, R0, 0xf, R5, 0xb8, !PT ;  /* 0x0000000f00007812 */ /* 0x002fe200078eb805 */
[----:B------:R-:W-:Y:S02]  /*11440*/  VIADD R5, R19, 0xffffffff ;  /* 0xffffffff13057836 */ /* 0x000fe40000000000 */
[----:B------:R-:W-:Y:S04]  /*11450*/  STS [UR4+0x3470c], R2 ;  /* 0x03470c02ff007988 */ /* 0x000fe80008000804 */
[----:B------:R-:W-:Y:S04]  /*11460*/  STS [UR4+0x3471c], R0 ;  /* 0x03471c00ff007988 */ /* 0x000fe80008000804 */
[----:B------:R-:W1:Y:S02]  /*11470*/  LDS R6, [UR4+0x3471c] ;  /* 0x03471c04ff067984 */ /* 0x000e640008000800 */
[----:B-1----:R-:W-:-:S05]  /*11480*/  LOP3.LUT R6, R6, 0xf0, RZ, 0xb8, !PT ;  /* 0x000000f006067812 */ /* 0x002fca00078eb8ff */
[----:B------:R1:W-:Y:S04]  /*11490*/  STS [UR4+0x3471c], R6 ;  /* 0x03471c06ff007988 */ /* 0x0003e80008000804 */
[----:B------:R-:W2:Y:S01]  /*114a0*/  LDS R9, [UR4+0x3471c] ;  /* 0x03471c04ff097984 */ /* 0x000ea20008000800 */
[----:B-1----:R-:W-:-:S05]  /*114b0*/  CS2R R6, SRZ ;  /* 0x0000000000067805 */ /* 0x002fca000001ff00 */
[----:B------:R-:W-:Y:S01]  /*114c0*/  STS.128 [UR4+0x34720], R4 ;  /* 0x03472004ff007988 */ /* 0x000fe20008000c04 */
[----:B--2---:R-:W-:-:S05]  /*114d0*/  LOP3.LUT R9, R9, 0xf00, RZ, 0xb8, !PT ;  /* 0x00000f0009097812 */ /* 0x004fca00078eb8ff */
[----:B------:R-:W-:Y:S04]  /*114e0*/  STS.64 [UR4+0x34718], R8 ;  /* 0x03471808ff007988 */ /* 0x000fe80008000a04 */
[----:B------:R-:W1:Y:S02]  /*114f0*/  LDS R3, [UR4+0x3471c] ;  /* 0x03471c04ff037984 */ /* 0x000e640008000800 */
[----:B-1----:R-:W-:-:S05]  /*11500*/  LOP3.LUT R0, R3, 0xf000, RZ, 0xb8, !PT ;  /* 0x0000f00003007812 */ /* 0x002fca00078eb8ff */
[----:B------:R3:W-:Y:S02]  /*11510*/  STS [UR4+0x3471c], R0 ;  /* 0x03471c00ff007988 */ /* 0x0007e40008000804 */
.L_x_166:
[----:B------:R-:W-:Y:S05]  /*11520*/  BSYNC B0 ;  /* 0x0000000000007941 */ /* 0x000fea0003800000 */
.L_x_165:
[----:B---3--:R-:W3:Y:S01]  /*11530*/  S2R R0, SR_LANEID ;  /* 0x0000000000007919 */ /* 0x008ee20000000000 */
[----:B------:R-:W-:Y:S01]  /*11540*/  ELECT P0, URZ, PT ;  /* 0x00000000003f782f */ /* 0x000fe20003800000 */
[----:B------:R-:W-:Y:S01]  /*11550*/  NOP ;  /* 0x0000000000007918 */ /* 0x000fe20000000000 */
[----:B------:R-:W-:Y:S11]  /*11560*/  BSSY B0, `(.L_x_168) ;  /* 0x0000004000007945 */ /* 0x000ff60003800000 */
[----:B------:R-:W-:Y:S05]  /*11570*/  @!P0 BRA `(.L_x_169) ;  /* 0x0000000000088947 */ /* 0x000fea0003800000 */
[----:B------:R0:W-:Y:S01]  /*11580*/  UTMACMDFLUSH ;  /* 0x00000000000079b7 */ /* 0x0001e20000000000 */
[----:B------:R-:W-:-:S04]  /*11590*/  DEPBAR.LE SB0, 0x0 ;  /* 0x000080000000791a */ /* 0x000fc80000000000 */
.L_x_169:
[----:B------:R-:W-:Y:S05]  /*115a0*/  BSYNC B0 ;  /* 0x0000000000007941 */ /* 0x000fea0003800000 */
.L_x_168:
[----:B------:R-:W-:Y:S01]  /*115b0*/  UMOV UR6, 0x400 ;  /* 0x0000040000067882 */ /* 0x000fe20000000000 */
[----:B-1-3--:R-:W-:Y:S01]  /*115c0*/  SHF.L.U32 R4, R0, 0x2, RZ ;  /* 0x0000000200047819 */ /* 0x00afe200000006ff */
[----:B------:R-:W-:-:S03]  /*115d0*/  ULEA UR6, UR58, UR6, 0x18 ;  /* 0x000000063a067291 */ /* 0x000fc6000f8ec03f */
[----:B--2---:R-:W-:Y:S01]  /*115e0*/  IADD3 R2, P0, R4, UR12, RZ ;  /* 0x0000000c04027c10 */ /* 0x004fe2000ff1e0ff */
[----:B------:R-:W-:Y:S01]  /*115f0*/  UIADD3 UR5, UR6, 0x34700, URZ ;  /* 0x0003470006057890 */ /* 0x000fe2000fffe03f */
[----:B------:R-:W-:-:S03]  /*11600*/  MOV R0, RZ ;  /* 0x000000ff00007202 */ /* 0x000fc60000000f00 */
[----:B------:R-:W-:-:S05]  /*11610*/  IMAD.X R3, RZ, RZ, UR13, P0 ;  /* 0x0000000dff037e24 */ /* 0x000fca00080e06ff */
[----:B------:R-:W1:Y:S01]  /*11620*/  LDS R5, [R4+UR5] ;  /* 0x0000000504057984 */ /* 0x000e620008000800 */
[----:B------:R-:W-:-:S03]  /*11630*/  SHF.L.U32 R0, R0, 0x1f, RZ ;  /* 0x0000001f00007819 */ /* 0x000fc600000006ff */
[----:B-1----:R1:W2:Y:S02]  /*11640*/  ATOMG.E.EXCH.STRONG.GPU PT, RZ, [R2], R5 ;  /* 0x0000000502ff73a8 */ /* 0x0022a400041ee100 */
[----:B--2---:R-:W2:Y:S01]  /*11650*/  SYNCS.PHASECHK.TRANS64.TRYWAIT P0, [UR6+0x34508], R0 ;  /* 0x03450800ff0075a7 */ /* 0x004ea20008000146 */
[----:B------:R-:W-:Y:S02]  /*11660*/  ULOP3.LUT UR4, UR59, 0x1, URZ, 0xfc, !UPT ;  /* 0x000000013b047892 */ /* 0x000fe4000f8efc3f */
[----:B------:R-:W-:Y:S01]  /*11670*/  ULOP3.LUT UR37, UR61, 0x2, URZ, 0xfc, !UPT ;  /* 0x000000023d257892 */ /* 0x000fe2000f8efc3f */
[----:B-12---:R-:W-:Y:S11]  /*11680*/  @!P0 BRA `(.L_x_170) ;  /* 0x0000006400fc8947 */ /* 0x006ff60003800000 */
.L_x_384:
[----:B------:R-:W-:Y:S01]  /*11690*/  IMAD.MOV.U32 R2, RZ, RZ, 0x1 ;  /* 0x00000001ff027424 */ /* 0x000fe200078e00ff */
[----:B-1----:R-:W-:Y:S01]  /*116a0*/  MOV R0, RZ ;  /* 0x000000ff00007202 */ /* 0x002fe20000000f00 */
[----:B------:R-:W-:Y:S01]  /*116b0*/  ULDC UR40, c[0x0][0x598] ;  /* 0x0001660000287ab9 */ /* 0x000fe20000000800 */
[----:B------:R-:W-:Y:S01]  /*116c0*/  ULDC UR41, c[0x0][0x580] ;  /* 0x0001600000297ab9 */ /* 0x000fe20000000800 */
[----:B------:R-:W-:Y:S01]  /*116d0*/  ULDC.64 UR10, c[0x0][0x590] ;  /* 0x00016400000a7ab9 */ /* 0x000fe20000000a00 */
[----:B------:R-:W-:-:S05]  /*116e0*/  ULDC.64 UR8, c[0x0][0x588] ;  /* 0x0001620000087ab9 */ /* 0x000fca0000000a00 */
.L_x_279:
[----:B------:R-:W-:-:S06]  /*116f0*/  UISETP.NE.AND UP0, UPT, UR4, 0x3, UPT ;  /* 0x000000030400788c */ /* 0x000fcc000bf05270 */
[----:B------:R-:W-:-:S13]  /*11700*/  PLOP3.LUT P1, PT, PT, PT, UP0, 0x80, 0x0 ;  /* 0x000000000000781c */ /* 0x000fda0003f2f008 */
[----:B-1---5:R-:W-:Y:S05]  /*11710*/  @!P1 BRA `(.L_x_171) ;  /* 0x0000000000049947 */ /* 0x022fea0003800000 */
[----:B------:R-:W-:Y:S01]  /*11720*/  BPT.TRAP 0x1 ;  /* 0x000000040000795c */ /* 0x000fe20000300000 */
.L_x_171:
[----:B------:R-:W2:Y:S01]  /*11730*/  LDL R4, [R1+0x100] ;  /* 0x0001000001047983 */ /* 0x000ea20000100800 */
[----:B------:R-:W-:Y:S02]  /*11740*/  SHF.L.U32 R3, R0, 0x1f, RZ ;  /* 0x0000001f00037819 */ /* 0x000fe400000006ff */
[C---:B--2---:R-:W-:Y:S02]  /*11750*/  R2UR UR7, R4.reuse ;  /* 0x00000000040772ca */ /* 0x044fe400000e0000 */
[----:B------:R-:W-:-:S11]  /*11760*/  LEA R4, R4, UR6, 0x4 ;  /* 0x0000000604047c11 */ /* 0x000fd6000f8e20ff */
[----:B------:R-:W-:-:S09]  /*11770*/  ULEA UR7, UR7, UR6, 0x3 ;  /* 0x0000000607077291 */ /* 0x000fd2000f8e183f */
[----:B------:R-:W1:Y:S02]  /*11780*/  SYNCS.PHASECHK.TRANS64.TRYWAIT P0, [UR7+0x34400], R3 ;  /* 0x03440003ff0075a7 */ /* 0x000e640008000147 */
[----:B-1----:R-:W-:Y:S05]  /*11790*/  @!P0 BRA `(.L_x_172) ;  /* 0x0000006400d08947 */ /* 0x002fea0003800000 */
.L_x_385:
[----:B-1----:R-:W1:Y:S01]  /*117a0*/  LDS.128 R4, [R4+0x34530] ;  /* 0x0345300004047984 */ /* 0x002e620000000c00 */
[----:B------:R-:W-:Y:S01]  /*117b0*/  @!PT LDS RZ, [RZ] ;  /* 0x00000000fffff984 */ /* 0x000fe20000000800 */
[----:B------:R-:W-:Y:S01]  /*117c0*/  @!PT LDS RZ, [RZ] ;  /* 0x00000000fffff984 */ /* 0x000fe20000000800 */
[----:B------:R-:W-:Y:S01]  /*117d0*/  @!PT LDS RZ, [RZ] ;  /* 0x00000000fffff984 */ /* 0x000fe20000000800 */
[----:B------:R-:W-:Y:S01]  /*117e0*/  @!PT LDS RZ, [RZ] ;  /* 0x00000000fffff984 */ /* 0x000fe20000000800 */
[----:B------:R2:W-:Y:S06]  /*117f0*/  MEMBAR.ALL.CTA ;  /* 0x0000000000007992 */ /* 0x0005ec0000008000 */
[----:B--2---:R-:W2:Y:S01]  /*11800*/  FENCE.VIEW.ASYNC.S ;  /* 0x00000000000073c6 */ /* 0x004ea20000000000 */
[----:B------:R-:W-:Y:S05]  /*11810*/  @!P1 BRA `(.L_x_173) ;  /* 0x0000000000049947 */ /* 0x000fea0003800000 */
[----:B------:R-:W-:Y:S01]  /*11820*/  BPT.TRAP 0x1 ;  /* 0x000000040000795c */ /* 0x000fe20000300000 */
.L_x_173:
[----:B------:R-:W-:Y:S01]  /*11830*/  UIADD3 UR7, UR7, 0x34440, URZ ;  /* 0x0003444007077890 */ /* 0x000fe2000fffe03f */
[----:B------:R-:W-:Y:S02]  /*11840*/  R2UR UR18, R16 ;  /* 0x00000000101272ca */ /* 0x000fe400000e0000 */
[----:B------:R-:W-:Y:S01]  /*11850*/  R2UR UR19, R17 ;  /* 0x00000000111372ca */ /* 0x000fe200000e0000 */
[----:B------:R-:W-:Y:S01]  /*11860*/  UPRMT UR7, UR58, 0x654, UR7 ;  /* 0x000006543a077896 */ /* 0x000fe20008000007 */
[----:B------:R-:W-:Y:S02]  /*11870*/  LOP3.LUT P1, RZ, R2, 0xff, RZ, 0xc0, !PT ;  /* 0x000000ff02ff7812 */ /* 0x000fe4000782c0ff */
[----:B------:R-:W-:-:S04]  /*11880*/  ISETP.NE.U32.AND P0, PT, RZ, UR10, PT ;  /* 0x0000000aff007c0c */ /* 0x000fc8000bf05070 */
[----:B------:R-:W-:Y:S02]  /*11890*/  ISETP.NE.AND.EX P0, PT, RZ, UR11, PT, P0 ;  /* 0x0000000bff007c0c */ /* 0x000fe4000bf05300 */
[----:B--2---:R-:W-:Y:S01]  /*118a0*/  SYNCS.ARRIVE.TRANS64.RED.A1T0 RZ, [UR7], RZ ;  /* 0x000000ffffff79a7 */ /* 0x004fe20008100407 */
[----:B------:R-:W-:Y:S02]  /*118b0*/  USHF.L.U32 UR18, UR18, 0x8, URZ ;  /* 0x0000000812127899 */ /* 0x000fe4000800063f */
[----:B------:R-:W-:Y:S02]  /*118c0*/  USHF.L.U32 UR19, UR19, 0x7, URZ ;  /* 0x0000000713137899 */ /* 0x000fe4000800063f */
[----:B------:R-:W-:Y:S10]  /*118d0*/  @!P1 BRA `(.L_x_174) ;  /* 0x00000000000c9947 */ /* 0x000ff40003800000 */
[----:B------:R-:W-:-:S04]  /*118e0*/  DEPBAR {5,4,3,2,1,0} ;  /* 0x0000003f0000791a */ /* 0x000fc80000000000 */
[----:B------:R2:W-:Y:S02]  /*118f0*/  UTMACCTL.IV [UR12] ;  /* 0x000000000c0079b9 */ /* 0x0005e40008000000 */
[----:B--2---:R-:W-:Y:S01]  /*11900*/  NOP ;  /* 0x0000000000007918 */ /* 0x004fe20000000000 */
.L_x_174:
[----:B------:R-:W-:Y:S05]  /*11910*/  @!P0 BRA `(.L_x_175) ;  /* 0x0000000000188947 */ /* 0x000fea0003800000 */
[----:B------:R-:W2:Y:S02]  /*11920*/  LDC.64 R2, c[0x0][0x590] ;  /* 0x00016400ff027b82 */ /* 0x000ea40000000a00 */
[----:B--2---:R-:W-:-:S06]  /*11930*/  IMAD.WIDE R2, R18, 0x8, R2 ;  /* 0x0000000812027825 */ /* 0x004fcc00078e0202 */
[----:B------:R-:W2:Y:S04]  /*11940*/  LDG.E.64 R2, desc[UR38][R2.64] ;  /* 0x0000002602027981 */ /* 0x000ea8000c1e1b00 */
[----:B--2---:R-:W2:Y:S02]  /*11950*/  LD.E R8, desc[UR38][R2.64] ;  /* 0x0000002602087980 */ /* 0x004ea4000c101900 */
[----:B--2---:R-:W-:Y:S01]  /*11960*/  FSETP.NEU.AND P0, PT, R8, RZ, PT ;  /* 0x000000ff0800720b */ /* 0x004fe20003f0d000 */
[----:B------:R-:W-:-:S12]  /*11970*/  BRA `(.L_x_176) ;  /* 0x0000000000247947 */ /* 0x000fd80003800000 */
.L_x_175:
[----:B------:R-:W-:Y:S02]  /*11980*/  ISETP.NE.U32.AND P1, PT, RZ, UR8, PT ;  /* 0x00000008ff007c0c */ /* 0x000fe4000bf25070 */
[----:B------:R-:W-:Y:S02]  /*11990*/  FSETP.NEU.AND P0, PT, RZ, UR41, PT ;  /* 0x00000029ff007c0b */ /* 0x000fe4000bf0d000 */
[----:B------:R-:W-:-:S13]  /*119a0*/  ISETP.NE.AND.EX P1, PT, RZ, UR9, PT, P1 ;  /* 0x00000009ff007c0c */ /* 0x000fda000bf25310 */
[----:B------:R-:W-:Y:S05]  /*119b0*/  @!P1 BRA `(.L_x_176) ;  /* 0x0000000000149947 */ /* 0x000fea0003800000 */
[----:B------:R-:W2:Y:S01]  /*119c0*/  LDC.64 R2, c[0x0][0x588] ;  /* 0x00016200ff027b82 */ /* 0x000ea20000000a00 */
[----:B------:R-:W-:-:S04]  /*119d0*/  IMAD R9, R18, UR40, RZ ;  /* 0x0000002812097c24 */ /* 0x000fc8000f8e02ff */
[----:B--2---:R-:W-:-:S06]  /*119e0*/  IMAD.WIDE R2, R9, 0x4, R2 ;  /* 0x0000000409027825 */ /* 0x004fcc00078e0202 */
[----:B------:R-:W2:Y:S02]  /*119f0*/  LDG.E R2, desc[UR38][R2.64] ;  /* 0x0000002602027981 */ /* 0x000ea4000c1e1900 */
[----:B--2---:R-:W-:-:S13]  /*11a00*/  FSETP.NEU.AND P0, PT, R2, RZ, PT ;  /* 0x000000ff0200720b */ /* 0x004fda0003f0d000 */
.L_x_176:
[----:B------:R-:W-:Y:S01]  /*11a10*/  UISETP.NE.AND UP0, UPT, UR37, 0x3, UPT ;  /* 0x000000032500788c */ /* 0x000fe2000bf05270 */
[----:B------:R-:W-:-:S05]  /*11a20*/  ELECT P1, URZ, PT ;  /* 0x00000000003f782f */ /* 0x000fca0003820000 */
[----:B------:R-:W-:Y:S02]  /*11a30*/  PLOP3.LUT P2, PT, PT, PT, UP0, 0x80, 0x0 ;  /* 0x000000000000781c */ /* 0x000fe40003f4f008 */
[----:B------:R-:W-:-:S11]  /*11a40*/  PLOP3.LUT P0, PT, P0, P1, PT, 0x2a, 0x0 ;  /* 0x000000000000781c */ /* 0x000fd60000702572 */
[----:B------:R-:W-:Y:S05]  /*11a50*/  @!P2 BRA `(.L_x_177) ;  /* 0x000000000004a947 */ /* 0x000fea0003800000 */
[----:B------:R-:W-:Y:S01]  /*11a60*/  BPT.TRAP 0x1 ;  /* 0x000000040000795c */ /* 0x000fe20000300000 */
.L_x_177:
[----:B------:R-:W-:-:S05]  /*11a70*/  IMAD.MOV.U32 R8, RZ, RZ, 0x1 ;  /* 0x00000001ff087424 */ /* 0x000fca00078e00ff */
[----:B------:R-:W-:-:S04]  /*11a80*/  SHF.L.U32 R8, R8, 0x1f, RZ ;  /* 0x0000001f08087819 */ /* 0x000fc800000006ff */
[----:B------:R-:W2:Y:S02]  /*11a90*/  SYNCS.PHASECHK.TRANS64.TRYWAIT P1, [UR6+0x344e0], R8 ;  /* 0x0344e008ff0075a7 */ /* 0x000ea40008020146 */
[----:B--2---:R-:W-:Y:S05]  /*11aa0*/  @!P1 BRA `(.L_x_178) ;  /* 0x0000006400249947 */ /* 0x004fea0003800000 */
.L_x_386:
[----:B------:R-:W-:Y:S04]  /*11ab0*/  BSSY B0, `(.L_x_179) ;  /* 0x000000b000007945 */ /* 0x000fe80003800000 */
[----:B------:R-:W-:Y:S05]  /*11ac0*/  @P0 BRA `(.L_x_180) ;  /* 0x0000000000240947 */ /* 0x000fea0003800000 */
[----:B------:R-:W-:Y:S02]  /*11ad0*/  UIADD3 UR16, UR6, 0x30000, URZ ;  /* 0x0003000006107890 */ /* 0x000fe4000fffe03f */
[----:B------:R-:W-:Y:S01]  /*11ae0*/  UIADD3 UR17, UR6, 0x344c0, URZ ;  /* 0x000344c006117890 */ /* 0x000fe2000fffe03f */
[----:B------:R-:W-:Y:S01]  /*11af0*/  UMOV UR14, 0x0 ;  /* 0x00000000000e7882 */ /* 0x000fe20000000000 */
[----:B------:R-:W-:-:S07]  /*11b00*/  UMOV UR15, 0x10000000 ;  /* 0x10000000000f7882 */ /* 0x000fce0000000000 */
[----:B------:R3:W-:Y:S02]  /*11b10*/  UTMALDG.2D [UR16], [UR12], desc[UR14] ;  /* 0x00000e100c0075b4 */ /* 0x0007e40008009000 */
[----:B---3--:R-:W-:Y:S05]  /*11b20*/  @!P2 BRA `(.L_x_181) ;  /* 0x000000000004a947 */ /* 0x008fea0003800000 */
[----:B------:R-:W-:Y:S01]  /*11b30*/  BPT.TRAP 0x1 ;  /* 0x000000040000795c */ /* 0x000fe20000300000 */
.L_x_181:
[----:B------:R-:W3:Y:S02]  /*11b40*/  LDC R2, c[0x0][0x828] ;  /* 0x00020a00ff027b82 */ /* 0x000ee40000000800 */
[----:B---3--:R3:W-:Y:S02]  /*11b50*/  SYNCS.ARRIVE.TRANS64.RED.A0TR RZ, [UR6+0x344c0], R2 ;  /* 0x0344c002ffff79a7 */ /* 0x0087e40008300406 */
.L_x_180:
[----:B------:R-:W-:Y:S05]  /*11b60*/  BSYNC B0 ;  /* 0x0000000000007941 */ /* 0x000fea0003800000 */
.L_x_179:
[----:B------:R-:W-:Y:S05]  /*11b70*/  @!P2 BRA `(.L_x_182) ;  /* 0x000000000004a947 */ /* 0x000fea0003800000 */
[----:B------:R-:W-:Y:S01]  /*11b80*/  BPT.TRAP 0x1 ;  /* 0x000000040000795c */ /* 0x000fe20000300000 */
.L_x_182:
[----:B------:R-:W-:-:S04]  /*11b90*/  UIADD3 UR21, UR6, 0x344c0, URZ ;  /* 0x000344c006157890 */ /* 0x000fc8000fffe03f */
[----:B------:R-:W-:-:S09]  /*11ba0*/  UPRMT UR15, UR58, 0x654, UR21 ;  /* 0x000006543a0f7896 */ /* 0x000fd20008000015 */
[----:B------:R-:W-:Y:S01]  /*11bb0*/  SYNCS.ARRIVE.TRANS64.RED.A1T0 RZ, [UR15], RZ ;  /* 0x000000ffffff79a7 */ /* 0x000fe2000810040f */
[----:B------:R-:W-:Y:S05]  /*11bc0*/  @!P2 BRA `(.L_x_183) ;  /* 0x000000000004a947 */ /* 0x000fea0003800000 */
[----:B------:R-:W-:Y:S01]  /*11bd0*/  BPT.TRAP 0x1 ;  /* 0x000000040000795c */ /* 0x000fe20000300000 */
.L_x_183:
[----:B------:R-:W4:Y:S02]  /*11be0*/  SYNCS.PHASECHK.TRANS64.TRYWAIT P1, [UR6+0x344e8], R8 ;  /* 0x0344e808ff0075a7 */ /* 0x000f240008020146 */
[----:B----4-:R-:W-:Y:S05]  /*11bf0*/  @!P1 BRA `(.L_x_184) ;  /* 0x0000006000e89947 */ /* 0x010fea0003800000 */
.L_x_387:
[----:B------:R-:W-:Y:S04]  /*11c00*/  BSSY B0, `(.L_x_185) ;  /* 0x000000d000007945 */ /* 0x000fe80003800000 */
[----:B------:R-:W-:Y:S05]  /*11c10*/  @P0 BRA `(.L_x_186) ;  /* 0x00000000002c0947 */ /* 0x000fea0003800000 */
[----:B------:R-:W-:Y:S02]  /*11c20*/  UIADD3 UR26, UR18, 0x40, URZ ;  /* 0x00000040121a7890 */ /* 0x000fe4000fffe03f */
[----:B------:R-:W-:Y:S02]  /*11c30*/  UIADD3 UR24, UR6, 0x31000, URZ ;  /* 0x0003100006187890 */ /* 0x000fe4000fffe03f */
[----:B------:R-:W-:Y:S01]  /*11c40*/  UIADD3 UR25, UR6, 0x344c8, URZ ;  /* 0x000344c806197890 */ /* 0x000fe2000fffe03f */
[----:B------:R-:W-:Y:S01]  /*11c50*/  UMOV UR16, 0x0 ;  /* 0x0000000000107882 */ /* 0x000fe20000000000 */
[----:B------:R-:W-:Y:S01]  /*11c60*/  UMOV UR17, 0x10000000 ;  /* 0x1000000000117882 */ /* 0x000fe20000000000 */
[----:B------:R-:W-:-:S06]  /*11c70*/  UMOV UR27, UR19 ;  /* 0x00000013001b7c82 */ /* 0x000fcc0008000000 */
[----:B------:R4:W-:Y:S02]  /*11c80*/  UTMALDG.2D [UR24], [UR12], desc[UR16] ;  /* 0x000010180c0075b4 */ /* 0x0009e40008009000 */
[----:B----4-:R-:W-:Y:S05]  /*11c90*/  @!P2 BRA `(.L_x_187) ;  /* 0x000000000004a947 */ /* 0x010fea0003800000 */
[----:B------:R-:W-:Y:S01]  /*11ca0*/  BPT.TRAP 0x1 ;  /* 0x000000040000795c */ /* 0x000fe20000300000 */
.L_x_187:
[----:B---3--:R-:W3:Y:S02]  /*11cb0*/  LDC R2, c[0x0][0x828] ;  /* 0x00020a00ff027b82 */ /* 0x008ee40000000800 */
[----:B---3--:R4:W-:Y:S02]  /*11cc0*/  SYNCS.ARRIVE.TRANS64.RED.A0TR RZ, [UR6+0x344c8], R2 ;  /* 0x0344c802ffff79a7 */ /* 0x0089e40008300406 */
.L_x_186:
[----:B------:R-:W-:Y:S05]  /*11cd0*/  BSYNC B0 ;  /* 0x0000000000007941 */ /* 0x000fea0003800000 */
.L_x_185:
[----:B------:R-:W-:Y:S05]  /*11ce0*/  @!P2 BRA `(.L_x_188) ;  /* 0x000000000004a947 */ /* 0x000fea0003800000 */
[----:B------:R-:W-:Y:S01]  /*11cf0*/  BPT.TRAP 0x1 ;  /* 0x000000040000795c */ /* 0x000fe20000300000 */
.L_x_188:
[----:B------:R-:W-:-:S04]  /*11d00*/  UIADD3 UR25, UR6, 0x344c8, URZ ;  /* 0x000344c806197890 */ /* 0x000fc8000fffe03f */
[----:B------:R-:W-:-:S09]  /*11d10*/  UPRMT UR7, UR58, 0x654, UR25 ;  /* 0x000006543a077896 */ /* 0x000fd20008000019 */
[----:B------:R-:W-:Y:S01]  /*11d20*/  SYNCS.ARRIVE.TRANS64.RED.A1T0 RZ, [UR7], RZ ;  /* 0x000000ffffff79a7 */ /* 0x000fe20008100407 */
[----:B------:R-:W-:Y:S05]  /*11d30*/  @!P2 BRA `(.L_x_189) ;  /* 0x000000000004a947 */ /* 0x000fea0003800000 */
[----:B------:R-:W-:Y:S01]  /*11d40*/  BPT.TRAP 0x1 ;  /* 0x000000040000795c */ /* 0x000fe20000300000 */
.L_x_189:
[----:B------:R-:W1:Y:S02]  /*11d50*/  SYNCS.PHASECHK.TRANS64.TRYWAIT P1, [UR6+0x344f0], R8 ;  /* 0x0344f008ff0075a7 */ /* 0x000e640008020146 */
[----:B-1----:R-:W-:Y:S05]  /*11d60*/  @!P1 BRA `(.L_x_190) ;  /* 0x0000006000a49947 */ /* 0x002fea0003800000 */
.L_x_388:
        /* <DEDUP_REMOVED lines=9> */
[----:B-1----:R-:W-:Y:S05]  /*11e00*/  @!P2 BRA `(.L_x_193) ;  /* 0x000000000004a947 */ /* 0x002fea0003800000 */
[----:B------:R-:W-:Y:S01]  /*11e10*/  BPT.TRAP 0x1 ;  /* 0x000000040000795c */ /* 0x000fe20000300000 */
.L_x_193:
[----:B---34-:R-:W1:Y:S02]  /*11e20*/  LDC R2, c[0x0][0x828] ;  /* 0x00020a00ff027b82 */ /* 0x018e640000000800 */
[----:B-1----:R1:W-:Y:S02]  /*11e30*/  SYNCS.ARRIVE.TRANS64.RED.A0TR RZ, [UR6+0x344d0], R2 ;  /* 0x0344d002ffff79a7 */ /* 0x0023e40008300406 */
.L_x_192:
[----:B------:R-:W-:Y:S05]  /*11e40*/  BSYNC B0 ;  /* 0x0000000000007941 */ /* 0x000fea0003800000 */
.L_x_191:
[----:B------:R-:W-:Y:S05]  /*11e50*/  @!P2 BRA `(.L_x_194) ;  /* 0x000000000004a947 */ /* 0x000fea0003800000 */
[----:B------:R-:W-:Y:S01]  /*11e60*/  BPT.TRAP 0x1 ;  /* 0x000000040000795c */ /* 0x000fe20000300000 */
.L_x_194:
[----:B------:R-:W-:-:S04]  /*11e70*/  UIADD3 UR29, UR6, 0x344d0, URZ ;  /* 0x000344d0061d7890 */ /* 0x000fc8000fffe03f */
[----:B------:R-:W-:-:S09]  /*11e80*/  UPRMT UR14, UR58, 0x654, UR29 ;  /* 0x000006543a0e7896 */ /* 0x000fd2000800001d */
[----:B------:R-:W-:Y:S01]  /*11e90*/  SYNCS.ARRIVE.TRANS64.RED.A1T0 RZ, [UR14], RZ ;  /* 0x000000ffffff79a7 */ /* 0x000fe2000810040e */
[----:B------:R-:W-:Y:S05]  /*11ea0*/  @!P2 BRA `(.L_x_195) ;  /* 0x000000000004a947 */ /* 0x000fea0003800000 */
[----:B------:R-:W-:Y:S01]  /*11eb0*/  BPT.TRAP 0x1 ;  /* 0x000000040000795c */ /* 0x000fe20000300000 */
.L_x_195:
[----:B------:R-:W1:Y:S02]  /*11ec0*/  SYNCS.PHASECHK.TRANS64.TRYWAIT P1, [UR6+0x344f8], R8 ;  /* 0x0344f808ff0075a7 */ /* 0x000e640008020146 */
[----:B-1----:R-:W-:Y:S05]  /*11ed0*/  @!P1 BRA `(.L_x_196) ;  /* 0x0000006000609947 */ /* 0x002fea0003800000 */
.L_x_389:
        /* <DEDUP_REMOVED lines=11> */
.L_x_199:
[----:B---34-:R-:W1:Y:S02]  /*11f90*/  LDC R2, c[0x0][0x828] ;  /* 0x00020a00ff027b82 */ /* 0x018e640000000800 */
[----:B-1----:R1:W-:Y:S02]  /*11fa0*/  SYNCS.ARRIVE.TRANS64.RED.A0TR RZ, [UR6+0x344d8], R2 ;  /* 0x0344d802ffff79a7 */ /* 0x0023e40008300406 */
.L_x_198:
[----:B------:R-:W-:Y:S05]  /*11fb0*/  BSYNC B0 ;  /* 0x0000000000007941 */ /* 0x000fea0003800000 */
.L_x_197:
[----:B------:R-:W-:Y:S05]  /*11fc0*/  @!P2 BRA `(.L_x_200) ;  /* 0x000000000004a947 */ /* 0x000fea0003800000 */
[----:B------:R-:W-:Y:S01]  /*11fd0*/  BPT.TRAP 0x1 ;  /* 0x000000040000795c */ /* 0x000fe20000300000 */
.L_x_200:
[----:B------:R-:W-:Y:S02]  /*11fe0*/  UIADD3 UR33, UR6, 0x344d8, URZ ;  /* 0x000344d806217890 */ /* 0x000fe4000fffe03f */
[----:B------:R-:W-:Y:S02]  /*11ff0*/  UIADD3 UR23, UR19, 0x20, URZ ;  /* 0x0000002013177890 */ /* 0x000fe4000fffe03f */
[----:B------:R-:W-:-:S09]  /*12000*/  UPRMT UR36, UR58, 0x654, UR33 ;  /* 0x000006543a247896 */ /* 0x000fd20008000021 */
[----:B------:R-:W-:Y:S01]  /*12010*/  SYNCS.ARRIVE.TRANS64.RED.A1T0 RZ, [UR36], RZ ;  /* 0x000000ffffff79a7 */ /* 0x000fe20008100424 */
[----:B------:R-:W-:Y:S05]  /*12020*/  @!P2 BRA `(.L_x_201) ;  /* 0x000000000004a947 */ /* 0x000fea0003800000 */
[----:B------:R-:W-:Y:S01]  /*12030*/  BPT.TRAP 0x1 ;  /* 0x000000040000795c */ /* 0x000fe20000300000 */
.L_x_201:
[----:B-1-34-:R-:W-:-:S04]  /*12040*/  SHF.L.U32 R2, RZ, 0x1f, RZ ;  /* 0x0000001fff027819 */ /* 0x01afc800000006ff */
[----:B------:R-:W1:Y:S02]  /*12050*/  SYNCS.PHASECHK.TRANS64.TRYWAIT P1, [UR6+0x344e0], R2 ;  /* 0x0344e002ff0075a7 */ /* 0x000e640008020146 */
[----:B-1----:R-:W-:Y:S05]  /*12060*/  @!P1 BRA `(.L_x_202) ;  /* 0x0000006000149947 */ /* 0x002fea0003800000 */
.L_x_390:
[----:B------:R-:W-:Y:S04]  /*12070*/  BSSY B0, `(.L_x_203) ;  /* 0x000000b000007945 */ /* 0x000fe80003800000 */
[----:B------:R-:W-:Y:S05]  /*12080*/  @P0 BRA `(.L_x_204) ;  /* 0x0000000000240947 */ /* 0x000fea0003800000 */
[----:B------:R-:W-:Y:S01]  /*12090*/  UIADD3 UR20, UR6, 0x30000, URZ ;  /* 0x0003000006147890 */ /* 0x000fe2000fffe03f */
[----:B------:R-:W-:Y:S01]  /*120a0*/  UMOV UR16, 0x0 ;  /* 0x0000000000107882 */ /* 0x000fe20000000000 */
[----:B------:R-:W-:Y:S01]  /*120b0*/  UMOV UR17, 0x10000000 ;  /* 0x1000000000117882 */ /* 0x000fe20000000000 */
[----:B------:R-:W-:-:S06]  /*120c0*/  UMOV UR22, UR18 ;  /* 0x0000001200167c82 */ /* 0x000fcc0008000000 */
[----:B------:R3:W-:Y:S02]  /*120d0*/  UTMALDG.2D [UR20], [UR12], desc[UR16] ;  /* 0x000010140c0075b4 */ /* 0x0007e40008009000 */
[----:B---3--:R-:W-:Y:S05]  /*120e0*/  @!P2 BRA `(.L_x_205) ;  /* 0x000000000004a947 */ /* 0x008fea0003800000 */
[----:B------:R-:W-:Y:S01]  /*120f0*/  BPT.TRAP 0x1 ;  /* 0x000000040000795c */ /* 0x000fe20000300000 */
.L_x_205:
[----:B-12---:R-:W1:Y:S02]  /*12100*/  LDC R3, c[0x0][0x828] ;  /* 0x00020a00ff037b82 */ /* 0x006e640000000800 */
[----:B-1----:R3:W-:Y:S02]  /*12110*/  SYNCS.ARRIVE.TRANS64.RED.A0TR RZ, [UR6+0x344c0], R3 ;  /* 0x0344c003ffff79a7 */ /* 0x0027e40008300406 */
.L_x_204:
[----:B------:R-:W-:Y:S05]  /*12120*/  BSYNC B0 ;  /* 0x0000000000007941 */ /* 0x000fea0003800000 */
.L_x_203:
[----:B------:R-:W-:Y:S05]  /*12130*/  @!P2 BRA `(.L_x_206) ;  /* 0x000000000004a947 */ /* 0x000fea0003800000 */
[----:B------:R-:W-:Y:S01]  /*12140*/  BPT.TRAP 0x1 ;  /* 0x000000040000795c */ /* 0x000fe20000300000 */
.L_x_206:
[----:B------:R-:W-:Y:S01]  /*12150*/  SYNCS.ARRIVE.TRANS64.RED.A1T0 RZ, [UR15], RZ ;  /* 0x000000ffffff79a7 */ /* 0x000fe2000810040f */
[----:B------:R-:W-:Y:S05]  /*12160*/  @!P2 BRA `(.L_x_207) ;  /* 0x000000000004a947 */ /* 0x000fea0003800000 */
[----:B------:R-:W-:Y:S01]  /*12170*/  BPT.TRAP 0x1 ;  /* 0x000000040000795c */ /* 0x000fe20000300000 */
.L_x_207:
[----:B------:R-:W4:Y:S02]  /*12180*/  SYNCS.PHASECHK.TRANS64.TRYWAIT P1, [UR6+0x344e8], R2 ;  /* 0x0344e802ff0075a7 */ /* 0x000f240008020146 */
[----:B----4-:R-:W-:Y:S05]  /*12190*/  @!P1 BRA `(.L_x_208) ;  /* 0x0000005c00e09947 */ /* 0x010fea0003800000 */
.L_x_391:
[----:B------:R-:W-:Y:S04]  /*121a0*/  BSSY B0, `(.L_x_209) ;  /* 0x000000c000007945 */ /* 0x000fe80003800000 */
[----:B------:R-:W-:Y:S05]  /*121b0*/  @P0 BRA `(.L_x_210) ;  /* 0x0000000000280947 */ /* 0x000fea0003800000 */
        /* <DEDUP_REMOVED lines=8> */
.L_x_211:
[----:B-123--:R-:W1:Y:S02]  /*12240*/  LDC R3, c[0x0][0x828] ;  /* 0x00020a00ff037b82 */ /* 0x00ee640000000800 */
[----:B-1----:R4:W-:Y:S02]  /*12250*/  SYNCS.ARRIVE.TRANS64.RED.A0TR RZ, [UR6+0x344c8], R3 ;  /* 0x0344c803ffff79a7 */ /* 0x0029e40008300406 */
.L_x_210:
[----:B------:R-:W-:Y:S05]  /*12260*/  BSYNC B0 ;  /* 0x0000000000007941 */ /* 0x000fea0003800000 */
.L_x_209:
[----:B------:R-:W-:Y:S05]  /*12270*/  @!P2 BRA `(.L_x_212) ;  /* 0x000000000004a947 */ /* 0x000fea0003800000 */
[----:B------:R-:W-:Y:S01]  /*12280*/  BPT.TRAP 0x1 ;  /* 0x000000040000795c */ /* 0x000fe20000300000 */
.L_x_212:
[----:B------:R-:W-:Y:S01]  /*12290*/  SYNCS.ARRIVE.TRANS64.RED.A1T0 RZ, [UR7], RZ ;  /* 0x000000ffffff79a7 */ /* 0x000fe20008100407 */
[----:B------:R-:W-:Y:S05]  /*122a0*/  @!P2 BRA `(.L_x_213) ;  /* 0x000000000004a947 */ /* 0x000fea0003800000 */
[----:B------:R-:W-:Y:S01]  /*122b0*/  BPT.TRAP 0x1 ;  /* 0x000000040000795c */ /* 0x000fe20000300000 */
.L_x_213:
[----:B------:R-:W1:Y:S02]  /*122c0*/  SYNCS.PHASECHK.TRANS64.TRYWAIT P1, [UR6+0x344f0], R2 ;  /* 0x0344f002ff0075a7 */ /* 0x000e640008020146 */
[----:B-1----:R-:W-:Y:S05]  /*122d0*/  @!P1 BRA `(.L_x_214) ;  /* 0x0000005c00a89947 */ /* 0x002fea0003800000 */
.L_x_392:
        /* <DEDUP_REMOVED lines=10> */
.L_x_217:
[----:B--234-:R-:W1:Y:S02]  /*12380*/  LDC R3, c[0x0][0x828] ;  /* 0x00020a00ff037b82 */ /* 0x01ce640000000800 */
[----:B-1----:R1:W-:Y:S02]  /*12390*/  SYNCS.ARRIVE.TRANS64.RED.A0TR RZ, [UR6+0x344d0], R3 ;  /* 0x0344d003ffff79a7 */ /* 0x0023e40008300406 */
.L_x_216:
[----:B------:R-:W-:Y:S05]  /*123a0*/  BSYNC B0 ;  /* 0x0000000000007941 */ /* 0x000fea0003800000 */
.L_x_215:
[----:B------:R-:W-:Y:S05]  /*123b0*/  @!P2 BRA `(.L_x_218) ;  /* 0x000000000004a947 */ /* 0x000fea0003800000 */
[----:B------:R-:W-:Y:S01]  /*123c0*/  BPT.TRAP 0x1 ;  /* 0x000000040000795c */ /* 0x000fe20000300000 */
.L_x_218:
[----:B------:R-:W-:Y:S01]  /*123d0*/  SYNCS.ARRIVE.TRANS64.RED.A1T0 RZ, [UR14], RZ ;  /* 0x000000ffffff79a7 */ /* 0x000fe2000810040e */
[----:B------:R-:W-:Y:S05]  /*123e0*/  @!P2 BRA `(.L_x_219) ;  /* 0x000000000004a947 */ /* 0x000fea0003800000 */
[----:B------:R-:W-:Y:S01]  /*123f0*/  BPT.TRAP 0x1 ;  /* 0x000000040000795c */ /* 0x000fe20000300000 */
.L_x_219:
[----:B------:R-:W1:Y:S02]  /*12400*/  SYNCS.PHASECHK.TRANS64.TRYWAIT P1, [UR6+0x344f8], R2 ;  /* 0x0344f802ff0075a7 */ /* 0x000e640008020146 */
[----:B-1----:R-:W-:Y:S05]  /*12410*/  @!P1 BRA `(.L_x_220) ;  /* 0x0000005c00709947 */ /* 0x002fea0003800000 */
.L_x_393:
        /* <DEDUP_REMOVED lines=10> */
.L_x_223:
[----:B--234-:R-:W1:Y:S02]  /*124c0*/  LDC R3, c[0x0][0x828] ;  /* 0x00020a00ff037b82 */ /* 0x01ce640000000800 */
[----:B-1----:R1:W-:Y:S02]  /*124d0*/  SYNCS.ARRIVE.TRANS64.RED.A0TR RZ, [UR6+0x344d8], R3 ;  /* 0x0344d803ffff79a7 */ /* 0x0023e40008300406 */
.L_x_222:
[----:B------:R-:W-:Y:S05]  /*124e0*/  BSYNC B0 ;  /* 0x0000000000007941 */ /* 0x000fea0003800000 */
.L_x_221:
[----:B------:R-:W-:Y:S05]  /*124f0*/  @!P2 BRA `(.L_x_224) ;  /* 0x000000000004a947 */ /* 0x000fea0003800000 */
[----:B------:R-:W-:Y:S01]  /*12500*/  BPT.TRAP 0x1 ;  /* 0x000000040000795c */ /* 0x000fe20000300000 */
.L_x_224:
[----:B------:R-:W-:Y:S01]  /*12510*/  SYNCS.ARRIVE.TRANS64.RED.A1T0 RZ, [UR36], RZ ;  /* 0x000000ffffff79a7 */ /* 0x000fe20008100424 */
[----:B------:R-:W-:Y:S01]  /*12520*/  UIADD3 UR23, UR19, 0x40, URZ ;  /* 0x0000004013177890 */ /* 0x000fe2000fffe03f */
[----:B------:R-:W-:Y:S11]  /*12530*/  @!P2 BRA `(.L_x_225) ;  /* 0x000000000004a947 */ /* 0x000ff60003800000 */
[----:B------:R-:W-:Y:S01]  /*12540*/  BPT.TRAP 0x1 ;  /* 0x000000040000795c */ /* 0x000fe20000300000 */
.L_x_225:
[----:B------:R-:W1:Y:S02]  /*12550*/  SYNCS.PHASECHK.TRANS64.TRYWAIT P1, [UR6+0x344e0], R8 ;  /* 0x0344e008ff0075a7 */ /* 0x000e640008020146 */
[----:B-1----:R-:W-:Y:S05]  /*12560*/  @!P1 BRA `(.L_x_226) ;  /* 0x0000005c00349947 */ /* 0x002fea0003800000 */
.L_x_394:
[----:B------:R-:W-:Y:S04]  /*12570*/  BSSY B0, `(.L_x_227) ;  /* 0x000000b000007945 */ /* 0x000fe80003800000 */
[----:B------:R-:W-:Y:S05]  /*12580*/  @P0 BRA `(.L_x_228) ;  /* 0x0000000000240947 */ /* 0x000fea0003800000 */
[----:B------:R-:W-:Y:S01]  /*12590*/  UIADD3 UR20, UR6, 0x30000, URZ ;  /* 0x0003000006147890 */ /* 0x000fe2000fffe03f */
[----:B------:R-:W-:Y:S01]  /*125a0*/  UMOV UR16, 0x0 ;  /* 0x0000000000107882 */ /* 0x000fe20000000000 */
[----:B------:R-:W-:Y:S01]  /*125b0*/  UMOV UR17, 0x10000000 ;  /* 0x1000000000117882 */ /* 0x000fe20000000000 */
[----:B------:R-:W-:-:S06]  /*125c0*/  UMOV UR22, UR18 ;  /* 0x0000001200167c82 */ /* 0x000fcc0008000000 */
[----:B------:R1:W-:Y:S02]  /*125d0*/  UTMALDG.2D [UR20], [UR12], desc[UR16] ;  /* 0x000010140c0075b4 */ /* 0x0003e40008009000 */
[----:B-1----:R-:W-:Y:S05]  /*125e0*/  @!P2 BRA `(.L_x_229) ;  /* 0x000000000004a947 */ /* 0x002fea0003800000 */
[----:B------:R-:W-:Y:S01]  /*125f0*/  BPT.TRAP 0x1 ;  /* 0x000000040000795c */ /* 0x000fe20000300000 */
.L_x_229:
[----:B--234-:R-:W1:Y:S02]  /*12600*/  LDC R3, c[0x0][0x828] ;  /* 0x00020a00ff037b82 */ /* 0x01ce640000000800 */
[----:B-1----:R1:W-:Y:S02]  /*12610*/  SYNCS.ARRIVE.TRANS64.RED.A0TR RZ, [UR6+0x344c0], R3 ;  /* 0x0344c003ffff79a7 */ /* 0x0023e40008300406 */
.L_x_228:
[----:B------:R-:W-:Y:S05]  /*12620*/  BSYNC B0 ;  /* 0x0000000000007941 */ /* 0x000fea0003800000 */
.L_x_227:
[----:B------:R-:W-:Y:S05]  /*12630*/  @!P2 BRA `(.L_x_230) ;  /* 0x000000000004a947 */ /* 0x000fea0003800000 */
[----:B------:R-:W-:Y:S01]  /*12640*/  BPT.TRAP 0x1 ;  /* 0x000000040000795c */ /* 0x000fe20000300000 */
.L_x_230:
[----:B------:R-:W-:Y:S01]  /*12650*/  SYNCS.ARRIVE.TRANS64.RED.A1T0 RZ, [UR15], RZ ;  /* 0x000000ffffff79a7 */ /* 0x000fe2000810040f */
[----:B------:R-:W-:Y:S05]  /*12660*/  @!P2 BRA `(.L_x_231) ;  /* 0x000000000004a947 */ /* 0x000fea0003800000 */
[----:B------:R-:W-:Y:S01]  /*12670*/  BPT.TRAP 0x1 ;  /* 0x000000040000795c */ /* 0x000fe20000300000 */
.L_x_231:
[----:B------:R-:W1:Y:S02]  /*12680*/  SYNCS.PHASECHK.TRANS64.TRYWAIT P1, [UR6+0x344e8], R8 ;  /* 0x0344e808ff0075a7 */ /* 0x000e640008020146 */
[----:B-1----:R-:W-:Y:S05]  /*12690*/  @!P1 BRA `(.L_x_232) ;  /* 0x0000005c00009947 */ /* 0x002fea0003800000 */
.L_x_395:
        /* <DEDUP_REMOVED lines=10> */
.L_x_235:
[----:B--234-:R-:W1:Y:S02]  /*12740*/  LDC R3, c[0x0][0x828] ;  /* 0x00020a00ff037b82 */ /* 0x01ce640000000800 */
[----:B-1----:R1:W-:Y:S02]  /*12750*/  SYNCS.ARRIVE.TRANS64.RED.A0TR RZ, [UR6+0x344c8], R3 ;  /* 0x0344c803ffff79a7 */ /* 0x0023e40008300406 */
.L_x_234:
[----:B------:R-:W-:Y:S05]  /*12760*/  BSYNC B0 ;  /* 0x0000000000007941 */ /* 0x000fea0003800000 */
.L_x_233:
[----:B------:R-:W-:Y:S05]  /*12770*/  @!P2 BRA `(.L_x_236) ;  /* 0x000000000004a947 */ /* 0x000fea0003800000 */
[----:B------:R-:W-:Y:S01]  /*12780*/  BPT.TRAP 0x1 ;  /* 0x000000040000795c */ /* 0x000fe20000300000 */
.L_x_236:
[----:B------:R-:W-:Y:S01]  /*12790*/  SYNCS.ARRIVE.TRANS64.RED.A1T0 RZ, [UR7], RZ ;  /* 0x000000ffffff79a7 */ /* 0x000fe20008100407 */
[----:B------:R-:W-:Y:S05]  /*127a0*/  @!P2 BRA `(.L_x_237) ;  /* 0x000000000004a947 */ /* 0x000fea0003800000 */
[----:B------:R-:W-:Y:S01]  /*127b0*/  BPT.TRAP 0x1 ;  /* 0x000000040000795c */ /* 0x000fe20000300000 */
.L_x_237:
[----:B------:R-:W1:Y:S02]  /*127c0*/  SYNCS.PHASECHK.TRANS64.TRYWAIT P1, [UR6+0x344f0], R8 ;  /* 0x0344f008ff0075a7 */ /* 0x000e640008020146 */
[----:B-1----:R-:W-:Y:S05]  /*127d0*/  @!P1 BRA `(.L_x_238) ;  /* 0x0000005800c89947 */ /* 0x002fea0003800000 */
.L_x_396:
        /* <DEDUP_REMOVED lines=10> */
.L_x_241:
[----:B--234-:R-:W1:Y:S02]  /*12880*/  LDC R3, c[0x0][0x828] ;  /* 0x00020a00ff037b82 */ /* 0x01ce640000000800 */
[----:B-1----:R1:W-:Y:S02]  /*12890*/  SYNCS.ARRIVE.TRANS64.RED.A0TR RZ, [UR6+0x344d0], R3 ;  /* 0x0344d003ffff79a7 */ /* 0x0023e40008300406 */
.L_x_240:
[----:B------:R-:W-:Y:S05]  /*128a0*/  BSYNC B0 ;  /* 0x0000000000007941 */ /* 0x000fea0003800000 */
.L_x_239:
[----:B------:R-:W-:Y:S05]  /*128b0*/  @!P2 BRA `(.L_x_242) ;  /* 0x000000000004a947 */ /* 0x000fea0003800000 */
[----:B------:R-:W-:Y:S01]  /*128c0*/  BPT.TRAP 0x1 ;  /* 0x000000040000795c */ /* 0x000fe20000300000 */
.L_x_242:
[----:B------:R-:W-:Y:S01]  /*128d0*/  SYNCS.ARRIVE.TRANS64.RED.A1T0 RZ, [UR14], RZ ;  /* 0x000000ffffff79a7 */ /* 0x000fe2000810040e */
[----:B------:R-:W-:Y:S05]  /*128e0*/  @!P2 BRA `(.L_x_243) ;  /* 0x000000000004a947 */ /* 0x000fea0003800000 */
[----:B------:R-:W-:Y:S01]  /*128f0*/  BPT.TRAP 0x1 ;  /* 0x000000040000795c */ /* 0x000fe20000300000 */
.L_x_243:
[----:B------:R-:W1:Y:S02]  /*12900*/  SYNCS.PHASECHK.TRANS64.TRYWAIT P1, [UR6+0x344f8], R8 ;  /* 0x0344f808ff0075a7 */ /* 0x000e640008020146 */
[----:B-1----:R-:W-:Y:S05]  /*12910*/  @!P1 BRA `(.L_x_244) ;  /* 0x0000005800909947 */ /* 0x002fea0003800000 */
.L_x_397:
        /* <DEDUP_REMOVED lines=10> */
.L_x_247:
[----:B--234-:R-:W1:Y:S02]  /*129c0*/  LDC R3, c[0x0][0x828] ;  /* 0x00020a00ff037b82 */ /* 0x01ce640000000800 */
[----:B-1----:R1:W-:Y:S02]  /*129d0*/  SYNCS.ARRIVE.TRANS64.RED.A0TR RZ, [UR6+0x344d8], R3 ;  /* 0x0344d803ffff79a7 */ /* 0x0023e40008300406 */
.L_x_246:
[----:B------:R-:W-:Y:S05]  /*129e0*/  BSYNC B0 ;  /* 0x0000000000007941 */ /* 0x000fea0003800000 */
.L_x_245:
[----:B------:R-:W-:Y:S05]  /*129f0*/  @!P2 BRA `(.L_x_248) ;  /* 0x000000000004a947 */ /* 0x000fea0003800000 */
[----:B------:R-:W-:Y:S01]  /*12a00*/  BPT.TRAP 0x1 ;  /* 0x000000040000795c */ /* 0x000fe20000300000 */
.L_x_248:
[----:B------:R-:W-:Y:S01]  /*12a10*/  SYNCS.ARRIVE.TRANS64.RED.A1T0 RZ, [UR36], RZ ;  /* 0x000000ffffff79a7 */ /* 0x000fe20008100424 */
[----:B------:R-:W-:Y:S01]  /*12a20*/  UIADD3 UR19, UR19, 0x60, URZ ;  /* 0x0000006013137890 */ /* 0x000fe2000fffe03f */
[----:B------:R-:W-:Y:S11]  /*12a30*/  @!P2 BRA `(.L_x_249) ;  /* 0x000000000004a947 */ /* 0x000ff60003800000 */
[----:B------:R-:W-:Y:S01]  /*12a40*/  BPT.TRAP 0x1 ;  /* 0x000000040000795c */ /* 0x000fe20000300000 */
.L_x_249:
[----:B------:R-:W1:Y:S02]  /*12a50*/  SYNCS.PHASECHK.TRANS64.TRYWAIT P1, [UR6+0x344e0], R2 ;  /* 0x0344e002ff0075a7 */ /* 0x000e640008020146 */
[----:B-1----:R-:W-:Y:S05]  /*12a60*/  @!P1 BRA `(.L_x_250) ;  /* 0x0000005800549947 */ /* 0x002fea0003800000 */
.L_x_398:
        /* <DEDUP_REMOVED lines=9> */
.L_x_253:
[----:B--234-:R-:W1:Y:S02]  /*12b00*/  LDC R3, c[0x0][0x828] ;  /* 0x00020a00ff037b82 */ /* 0x01ce640000000800 */
[----:B-1----:R1:W-:Y:S02]  /*12b10*/  SYNCS.ARRIVE.TRANS64.RED.A0TR RZ, [UR6+0x344c0], R3 ;  /* 0x0344c003ffff79a7 */ /* 0x0023e40008300406 */
.L_x_252:
[----:B------:R-:W-:Y:S05]  /*12b20*/  BSYNC B0 ;  /* 0x0000000000007941 */ /* 0x000fea0003800000 */
.L_x_251:
[----:B------:R-:W-:Y:S05]  /*12b30*/  @!P2 BRA `(.L_x_254) ;  /* 0x000000000004a947 */ /* 0x000fea0003800000 */
[----:B------:R-:W-:Y:S01]  /*12b40*/  BPT.TRAP 0x1 ;  /* 0x000000040000795c */ /* 0x000fe20000300000 */
.L_x_254:
[----:B------:R-:W-:Y:S01]  /*12b50*/  SYNCS.ARRIVE.TRANS64.RED.A1T0 RZ, [UR15], RZ ;  /* 0x000000ffffff79a7 */ /* 0x000fe2000810040f */
[----:B------:R-:W-:Y:S05]  /*12b60*/  @!P2 BRA `(.L_x_255) ;  /* 0x000000000004a947 */ /* 0x000fea0003800000 */
[----:B------:R-:W-:Y:S01]  /*12b70*/  BPT.TRAP 0x1 ;  /* 0x000000040000795c */ /* 0x000fe20000300000 */
.L_x_255:
[----:B------:R-:W1:Y:S02]  /*12b80*/  SYNCS.PHASECHK.TRANS64.TRYWAIT P1, [UR6+0x344e8], R2 ;  /* 0x0344e802ff0075a7 */ /* 0x000e640008020146 */
[----:B-1----:R-:W-:Y:S05]  /*12b90*/  @!P1 BRA `(.L_x_256) ;  /* 0x0000005800209947 */ /* 0x002fea0003800000 */
.L_x_399:
[----:B------:R-:W-:Y:S04]  /*12ba0*/  BSSY B0, `(.L_x_257) ;  /* 0x000000d000007945 */ /* 0x000fe80003800000 */
[----:B------:R-:W-:Y:S05]  /*12bb0*/  @P0 BRA `(.L_x_258) ;  /* 0x00000000002c0947 */ /* 0x000fea0003800000 */
[----:B------:R-:W-:Y:S02]  /*12bc0*/  UIADD3 UR22, UR18, 0x40, URZ ;  /* 0x0000004012167890 */ /* 0x000fe4000fffe03f */
[----:B------:R-:W-:Y:S01]  /*12bd0*/  UIADD3 UR20, UR6, 0x31000, URZ ;  /* 0x0003100006147890 */ /* 0x000fe2000fffe03f */
[----:B------:R-:W-:Y:S01]  /*12be0*/  UMOV UR16, 0x0 ;  /* 0x0000000000107882 */ /* 0x000fe20000000000 */
[----:B------:R-:W-:Y:S01]  /*12bf0*/  UMOV UR17, 0x10000000 ;  /* 0x1000000000117882 */ /* 0x000fe20000000000 */
[----:B------:R-:W-:Y:S01]  /*12c00*/  UMOV UR21, UR25 ;  /* 0x0000001900157c82 */ /* 0x000fe20008000000 */
[----:B------:R-:W-:-:S05]  /*12c10*/  UMOV UR23, UR19 ;  /* 0x0000001300177c82 */ /* 0x000fca0008000000 */
[----:B------:R1:W-:Y:S02]  /*12c20*/  UTMALDG.2D [UR20], [UR12], desc[UR16] ;  /* 0x000010140c0075b4 */ /* 0x0003e40008009000 */
[----:B-1----:R-:W-:Y:S05]  /*12c30*/  @!P2 BRA `(.L_x_259) ;  /* 0x000000000004a947 */ /* 0x002fea0003800000 */
[----:B------:R-:W-:Y:S01]  /*12c40*/  BPT.TRAP 0x1 ;  /* 0x000000040000795c */ /* 0x000fe20000300000 */
.L_x_259:
[----:B--234-:R-:W1:Y:S02]  /*12c50*/  LDC R3, c[0x0][0x828] ;  /* 0x00020a00ff037b82 */ /* 0x01ce640000000800 */
[----:B-1----:R1:W-:Y:S02]  /*12c60*/  SYNCS.ARRIVE.TRANS64.RED.A0TR RZ, [UR6+0x344c8], R3 ;  /* 0x0344c803ffff79a7 */ /* 0x0023e40008300406 */
.L_x_258:
[----:B------:R-:W-:Y:S05]  /*12c70*/  BSYNC B0 ;  /* 0x0000000000007941 */ /* 0x000fea0003800000 */
.L_x_257:
[----:B------:R-:W-:Y:S05]  /*12c80*/  @!P2 BRA `(.L_x_260) ;  /* 0x000000000004a947 */ /* 0x000fea0003800000 */
[----:B------:R-:W-:Y:S01]  /*12c90*/  BPT.TRAP 0x1 ;  /* 0x000000040000795c */ /* 0x000fe20000300000 */
.L_x_260:
[----:B------:R-:W-:Y:S01]  /*12ca0*/  SYNCS.ARRIVE.TRANS64.RED.A1T0 RZ, [UR7], RZ ;  /* 0x000000ffffff79a7 */ /* 0x000fe20008100407 */
[----:B------:R-:W-:Y:S05]  /*12cb0*/  @!P2 BRA `(.L_x_261) ;  /* 0x000000000004a947 */ /* 0x000fea0003800000 */
[----:B------:R-:W-:Y:S01]  /*12cc0*/  BPT.TRAP 0x1 ;  /* 0x000000040000795c */ /* 0x000fe20000300000 */
.L_x_261:
[----:B------:R-:W1:Y:S02]  /*12cd0*/  SYNCS.PHASECHK.TRANS64.TRYWAIT P1, [UR6+0x344f0], R2 ;  /* 0x0344f002ff0075a7 */ /* 0x000e640008020146 */
[----:B-1----:R-:W-:Y:S05]  /*12ce0*/  @!P1 BRA `(.L_x_262) ;  /* 0x0000005400e49947 */ /* 0x002fea0003800000 */
.L_x_400:
        /* <DEDUP_REMOVED lines=11> */
.L_x_265:
[----:B--234-:R-:W1:Y:S02]  /*12da0*/  LDC R3, c[0x0][0x828] ;  /* 0x00020a00ff037b82 */ /* 0x01ce640000000800 */
[----:B-1----:R1:W-:Y:S02]  /*12db0*/  SYNCS.ARRIVE.TRANS64.RED.A0TR RZ, [UR6+0x344d0], R3 ;  /* 0x0344d003ffff79a7 */ /* 0x0023e40008300406 */
.L_x_264:
[----:B------:R-:W-:Y:S05]  /*12dc0*/  BSYNC B0 ;  /* 0x0000000000007941 */ /* 0x000fea0003800000 */
.L_x_263:
[----:B------:R-:W-:Y:S05]  /*12dd0*/  @!P2 BRA `(.L_x_266) ;  /* 0x000000000004a947 */ /* 0x000fea0003800000 */
[----:B------:R-:W-:Y:S01]  /*12de0*/  BPT.TRAP 0x1 ;  /* 0x000000040000795c */ /* 0x000fe20000300000 */
.L_x_266:
[----:B------:R-:W-:Y:S01]  /*12df0*/  SYNCS.ARRIVE.TRANS64.RED.A1T0 RZ, [UR14], RZ ;  /* 0x000000ffffff79a7 */ /* 0x000fe2000810040e */
[----:B------:R-:W-:Y:S05]  /*12e00*/  @!P2 BRA `(.L_x_267) ;  /* 0x000000000004a947 */ /* 0x000fea0003800000 */
[----:B------:R-:W-:Y:S01]  /*12e10*/  BPT.TRAP 0x1 ;  /* 0x000000040000795c */ /* 0x000fe20000300000 */
.L_x_267:
[----:B------:R-:W1:Y:S02]  /*12e20*/  SYNCS.PHASECHK.TRANS64.TRYWAIT P1, [UR6+0x344f8], R2 ;  /* 0x0344f802ff0075a7 */ /* 0x000e640008020146 */
[----:B-1----:R-:W-:Y:S05]  /*12e30*/  @!P1 BRA `(.L_x_268) ;  /* 0x0000005400a89947 */ /* 0x002fea0003800000 */
.L_x_401:
        /* <DEDUP_REMOVED lines=11> */
.L_x_271:
[----:B------:R-:W1:Y:S02]  /*12ef0*/  LDC R2, c[0x0][0x828] ;  /* 0x00020a00ff027b82 */ /* 0x000e640000000800 */
[----:B-1----:R1:W-:Y:S02]  /*12f00*/  SYNCS.ARRIVE.TRANS64.RED.A0TR RZ, [UR6+0x344d8], R2 ;  /* 0x0344d802ffff79a7 */ /* 0x0023e40008300406 */
.L_x_270:
[----:B------:R-:W-:Y:S05]  /*12f10*/  BSYNC B0 ;  /* 0x0000000000007941 */ /* 0x000fea0003800000 */
.L_x_269:
[----:B------:R-:W-:Y:S05]  /*12f20*/  @!P2 BRA `(.L_x_272) ;  /* 0x000000000004a947 */ /* 0x000fea0003800000 */
[----:B------:R-:W-:Y:S01]  /*12f30*/  BPT.TRAP 0x1 ;  /* 0x000000040000795c */ /* 0x000fe20000300000 */
.L_x_272:
[----:B------:R-:W-:Y:S01]  /*12f40*/  ISETP.NE.AND P0, PT, R7, RZ, PT ;  /* 0x000000ff0700720c */ /* 0x000fe20003f05270 */
[----:B------:R-:W-:Y:S01]  /*12f50*/  SYNCS.ARRIVE.TRANS64.RED.A1T0 RZ, [UR36], RZ ;  /* 0x000000ffffff79a7 */ /* 0x000fe20008100424 */
[CC--:B------:R-:W-:Y:S02]  /*12f60*/  ISETP.NE.AND P3, PT, R18.reuse, R6.reuse, PT ;  /* 0x000000061200720c */ /* 0x0c0fe40003f65270 */
[----:B------:R-:W-:-:S13]  /*12f70*/  ISETP.EQ.OR P0, PT, R18, R6, !P0 ;  /* 0x000000061200720c */ /* 0x000fda0004702670 */
[----:B------:R-:W-:Y:S05]  /*12f80*/  @P0 BRA `(.L_x_273) ;  /* 0x0000000400040947 */ /* 0x000fea0003800000 */
[----:B------:R-:W-:Y:S01]  /*12f90*/  ELECT P0, URZ, PT ;  /* 0x00000000003f782f */ /* 0x000fe20003800000 */
[----:B------:R-:W-:-:S12]  /*12fa0*/  BSSY B0, `(.L_x_274) ;  /* 0x0000032000007945 */ /* 0x000fd80003800000 */
[----:B------:R-:W-:Y:S05]  /*12fb0*/  @!P0 BRA `(.L_x_275) ;  /* 0x0000000000c08947 */ /* 0x000fea0003800000 */
[----:B-1234-:R-:W1:Y:S08]  /*12fc0*/  LDC.64 R2, c[0x0][0x290] ;  /* 0x0000a400ff027b82 */ /* 0x01ee700000000a00 */
[----:B------:R-:W2:Y:S08]  /*12fd0*/  LDC.64 R10, c[0x0][0x808] ;  /* 0x00020200ff0a7b82 */ /* 0x000eb00000000a00 */
[----:B------:R-:W3:Y:S01]  /*12fe0*/  LDC.64 R14, c[0x0][0x810] ;  /* 0x00020400ff0e7b82 */ /* 0x000ee20000000a00 */
[----:B-1----:R-:W-:-:S05]  /*12ff0*/  IMAD.WIDE R2, R6, 0xc, R2 ;  /* 0x0000000c06027825 */ /* 0x002fca00078e0202 */
[----:B------:R1:W5:Y:S04]  /*13000*/  LDG.E R12, desc[UR38][R2.64] ;  /* 0x00000026020c7981 */ /* 0x000368000c1e1900 */
[----:B-----5:R1:W5:Y:S01]  /*13010*/  LDG.E R13, desc[UR38][R2.64+0x4] ;  /* 0x00000426020d7981 */ /* 0x020362000c1e1900 */
[----:B--2---:R-:W-:Y:S02]  /*13020*/  ISETP.NE.U32.AND P0, PT, R10, RZ, PT ;  /* 0x000000ff0a00720c */ /* 0x004fe40003f05070 */
[----:B------:R-:W-:Y:S02]  /*13030*/  SHF.R.S32.HI R9, RZ, 0x1f, R6 ;  /* 0x0000001fff097819 */ /* 0x000fe40000011406 */
[----:B------:R-:W-:Y:S02]  /*13040*/  ISETP.NE.AND.EX P0, PT, R11, RZ, PT, P0 ;  /* 0x000000ff0b00720c */ /* 0x000fe40003f05300 */
[----:B---3--:R-:W-:-:S04]  /*13050*/  ISETP.NE.U32.AND P1, PT, R14, RZ, PT ;  /* 0x000000ff0e00720c */ /* 0x008fc80003f25070 */
[----:B------:R-:W-:-:S07]  /*13060*/  ISETP.NE.AND.EX P1, PT, R15, RZ, PT, P1 ;  /* 0x000000ff0f00720c */ /* 0x000fce0003f25310 */
[----:B-1----:R-:W-:Y:S06]  /*13070*/  @!P0 BRA `(.L_x_276) ;  /* 0x0000000000108947 */ /* 0x002fec0003800000 */
[----:B------:R-:W-:-:S04]  /*13080*/  LEA R2, P0, R6, R10, 0x3 ;  /* 0x0000000a06027211 */ /* 0x000fc800078018ff */
[----:B------:R-:W-:-:S06]  /*13090*/  LEA.HI.X R3, R6, R11, R9, 0x3, P0 ;  /* 0x0000000b06037211 */ /* 0x000fcc00000f1c09 */
[----:B------:R-:W2:Y:S04]  /*130a0*/  LDG.E.64 R2, desc[UR38][R2.64] ;  /* 0x0000002602027981 */ /* 0x000ea8000c1e1b00 */
[----:B--2---:R1:W-:Y:S02]  /*130b0*/  STS.64 [UR5], R2 ;  /* 0x00000002ff007988 */ /* 0x0043e40008000a05 */
.L_x_276:
[----:B------:R-:W-:Y:S05]  /*130c0*/  @!P1 BRA `(.L_x_275) ;  /* 0x00000000007c9947 */ /* 0x000fea0003800000 */
[----:B-1----:R-:W-:-:S04]  /*130d0*/  LEA R2, P0, R6, R14, 0x3 ;  /* 0x0000000e06027211 */ /* 0x002fc800078018ff */
[----:B------:R-:W-:Y:S02]  /*130e0*/  LEA.HI.X R3, R6, R15, R9, 0x3, P0 ;  /* 0x0000000f06037211 */ /* 0x000fe400000f1c09 */
[----:B------:R-:W1:Y:S04]  /*130f0*/  LDS R9, [UR5+0x1c] ;  /* 0x00001c05ff097984 */ /* 0x000e680008000800 */
[----:B------:R-:W2:Y:S01]  /*13100*/  LDG.E.64 R2, desc[UR38][R2.64] ;  /* 0x0000002602027981 */ /* 0x000ea2000c1e1b00 */
[----:B------:R-:W-:Y:S01]  /*13110*/  MOV R18, UR5 ;  /* 0x0000000500127c02 */ /* 0x000fe20008000f00 */
[----:B-----5:R-:W-:Y:S01]  /*13120*/  VIADD R13, R13, 0xffffffff ;  /* 0xffffffff0d0d7836 */ /* 0x020fe20000000000 */
[----:B------:R-:W-:Y:S02]  /*13130*/  IADD3 R12, R12, -0x1, RZ ;  /* 0xffffffff0c0c7810 */ /* 0x000fe40007ffe0ff */
[----:B------:R-:W-:-:S02]  /*13140*/  CS2R R14, SRZ ;  /* 0x00000000000e7805 */ /* 0x000fc4000001ff00 */
[----:B------:R-:W-:Y:S01]  /*13150*/  SHF.R.U64 R18, R18, 0x4, RZ ;  /* 0x0000000412127819 */ /* 0x000fe200000012ff */
[----:B------:R-:W-:Y:S04]  /*13160*/  STS [UR5+0x30], RZ ;  /* 0x000030ffff007988 */ /* 0x000fe80008000805 */
[----:B------:R-:W-:Y:S04]  /*13170*/  STS.128 [UR5+0x20], R12 ;  /* 0x0000200cff007988 */ /* 0x000fe80008000c05 */
        /* <DEDUP_REMOVED lines=10> */
[----:B------:R-:W-:Y:S04]  /*13220*/  STS [UR5+0x1c], R9 ;  /* 0x00001c09ff007988 */ /* 0x000fe80008000805 */
[----:B------:R-:W1:Y:S02]  /*13230*/  LDS R10, [UR5+0x1c] ;  /* 0x00001c05ff0a7984 */ /* 0x000e640008000800 */
[----:B-1----:R-:W-:-:S05]  /*13240*/  LOP3.LUT R10, R10, 0xf0, RZ, 0xb8, !PT ;  /* 0x000000f00a0a7812 */ /* 0x002fca00078eb8ff */
[----:B------:R-:W-:Y:S04]  /*13250*/  STS [UR5+0x1c], R10 ;  /* 0x00001c0aff007988 */ /* 0x000fe80008000805 */
[----:B------:R-:W1:Y:S02]  /*13260*/  LDS R11, [UR5+0x1c] ;  /* 0x00001c05ff0b7984 */ /* 0x000e640008000800 */
[----:B-1----:R-:W-:-:S05]  /*13270*/  LOP3.LUT R19, R11, 0xf00, RZ, 0xb8, !PT ;  /* 0x00000f000b137812 */ /* 0x002fca00078eb8ff */
[----:B------:R-:W-:Y:S04]  /*13280*/  STS.64 [UR5+0x18], R18 ;  /* 0x00001812ff007988 */ /* 0x000fe80008000a05 */
[----:B------:R-:W1:Y:S02]  /*13290*/  LDS R11, [UR5+0x1c] ;  /* 0x00001c05ff0b7984 */ /* 0x000e640008000800 */
[----:B-1----:R-:W-:-:S05]  /*132a0*/  LOP3.LUT R2, R11, 0xf000, RZ, 0xb8, !PT ;  /* 0x0000f0000b027812 */ /* 0x002fca00078eb8ff */
[----:B------:R1:W-:Y:S02]  /*132b0*/  STS [UR5+0x1c], R2 ;  /* 0x00001c02ff007988 */ /* 0x0003e40008000805 */
.L_x_275:
[----:B------:R-:W-:Y:S05]  /*132c0*/  BSYNC B0 ;  /* 0x0000000000007941 */ /* 0x000fea0003800000 */
.L_x_274:
[----:B-1----:R-:W1:Y:S01]  /*132d0*/  S2R R2, SR_LANEID ;  /* 0x0000000000027919 */ /* 0x002e620000000000 */
[----:B------:R-:W-:Y:S01]  /*132e0*/  NOP ;  /* 0x0000000000007918 */ /* 0x000fe20000000000 */
[----:B------:R-:W-:Y:S01]  /*132f0*/  ELECT P0, URZ, PT ;  /* 0x00000000003f782f */ /* 0x000fe20003800000 */
[----:B------:R-:W-:Y:S01]  /*13300*/  BSSY B0, `(.L_x_277) ;  /* 0x0000008000007945 */ /* 0x000fe20003800000 */
[----:B-1----:R-:W-:-:S04]  /*13310*/  SHF.L.U32 R10, R2, 0x2, RZ ;  /* 0x00000002020a7819 */ /* 0x002fc800000006ff */
[----:B------:R-:W-:Y:S01]  /*13320*/  IADD3 R2, P1, R10, UR12, RZ ;  /* 0x0000000c0a027c10 */ /* 0x000fe2000ff3e0ff */
[----:B------:R1:W1:Y:S04]  /*13330*/  LDS R9, [R10+UR5] ;  /* 0x000000050a097984 */ /* 0x0002680008000800 */
[----:B--234-:R-:W-:Y:S02]  /*13340*/  IMAD.X R3, RZ, RZ, UR13, P1 ;  /* 0x0000000dff037e24 */ /* 0x01cfe400088e06ff */
[----:B------:R-:W-:Y:S06]  /*13350*/  @!P0 BRA `(.L_x_278) ;  /* 0x0000000000088947 */ /* 0x000fec0003800000 */
[----:B------:R0:W-:Y:S01]  /*13360*/  UTMACMDFLUSH ;  /* 0x00000000000079b7 */ /* 0x0001e20000000000 */
[----:B------:R-:W-:-:S04]  /*13370*/  DEPBAR.LE SB0, 0x0 ;  /* 0x000080000000791a */ /* 0x000fc80000000000 */
.L_x_278:
[----:B------:R-:W-:Y:S05]  /*13380*/  BSYNC B0 ;  /* 0x0000000000007941 */ /* 0x000fea0003800000 */
.L_x_277:
[----:B-1----:R1:W5:Y:S02]  /*13390*/  ATOMG.E.EXCH.STRONG.GPU PT, RZ, [R2], R9 ;  /* 0x0000000902ff73a8 */ /* 0x00236400041ee100 */
.L_x_273:
[----:B-1----:R-:W2:Y:S01]  /*133a0*/  LDL.LU R2, [R1+0x100] ;  /* 0x0001000001027983 */ /* 0x002ea20000300800 */
[----:B------:R-:W-:Y:S01]  /*133b0*/  ISETP.NE.AND P1, PT, R7, RZ, PT ;  /* 0x000000ff0700720c */ /* 0x000fe20003f25270 */
[----:B------:R-:W-:Y:S01]  /*133c0*/  IMAD.MOV.U32 R16, RZ, RZ, R4 ;  /* 0x000000ffff107224 */ /* 0x000fe200078e0004 */
[----:B------:R-:W-:Y:S01]  /*133d0*/  MOV R17, R5 ;  /* 0x0000000500117202 */ /* 0x000fe20000000f00 */
[----:B------:R-:W-:Y:S01]  /*133e0*/  IMAD.MOV.U32 R18, RZ, RZ, R6 ;  /* 0x000000ffff127224 */ /* 0x000fe200078e0006 */
[----:B--234-:R-:W-:Y:S02]  /*133f0*/  IADD3 R3, R2, 0x1, RZ ;  /* 0x0000000102037810 */ /* 0x01cfe40007ffe0ff */
[----:B------:R-:W-:Y:S02]  /*13400*/  SEL R2, RZ, 0x1, !P3 ;  /* 0x00000001ff027807 */ /* 0x000fe40005800000 */
[----:B------:R-:W-:-:S04]  /*13410*/  ISETP.NE.AND P0, PT, R3, 0x8, PT ;  /* 0x000000080300780c */ /* 0x000fc80003f05270 */
[----:B------:R-:W-:Y:S02]  /*13420*/  SEL R3, R3, RZ, P0 ;  /* 0x000000ff03037207 */ /* 0x000fe40000000000 */
[----:B------:R-:W-:-:S03]  /*13430*/  SEL R9, RZ, 0x1, P0 ;  /* 0x00000001ff097807 */ /* 0x000fc60000000000 */
[----:B------:R1:W-:Y:S01]  /*13440*/  STL [R1+0x100], R3 ;  /* 0x0001000301007387 */ /* 0x0003e20000100800 */
[----:B------:R-:W-:Y:S01]  /*13450*/  LOP3.LUT R0, R0, R9, RZ, 0x3c, !PT ;  /* 0x0000000900007212 */ /* 0x000fe200078e3cff */
[----:B------:R-:W-:Y:S06]  /*13460*/  @P1 BRA `(.L_x_279) ;  /* 0xffffffe000a01947 */ /* 0x000fec000383ffff */
[----:B-----5:R-:W-:Y:S01]  /*13470*/  ELECT P0, URZ, PT ;  /* 0x00000000003f782f */ /* 0x020fe20003800000 */
[----:B------:R-:W-:-:S12]  /*13480*/  BSSY B0, `(.L_x_280) ;  /* 0x0000017000007945 */ /* 0x000fd80003800000 */
[----:B------:R-:W-:Y:S05]  /*13490*/  @!P0 BRA `(.L_x_281) ;  /* 0x0000000000548947 */ /* 0x000fea0003800000 */
[----:B------:R-:W-:Y:S05]  /*134a0*/  @!P2 BRA `(.L_x_282) ;  /* 0x000000000004a947 */ /* 0x000fea0003800000 */
[----:B------:R-:W-:Y:S01]  /*134b0*/  BPT.TRAP 0x1 ;  /* 0x000000040000795c */ /* 0x000fe20000300000 */
.L_x_282:
[----:B------:R-:W2:Y:S02]  /*134c0*/  SYNCS.PHASECHK.TRANS64.TRYWAIT P0, [UR6+0x344e0], R8 ;  /* 0x0344e008ff0075a7 */ /* 0x000ea40008000146 */
[----:B--2---:R-:W-:Y:S05]  /*134d0*/  @!P0 BRA `(.L_x_283) ;  /* 0x0000005000188947 */ /* 0x004fea0003800000 */
.L_x_402:
[----:B------:R-:W-:Y:S05]  /*134e0*/  @!P2 BRA `(.L_x_284) ;  /* 0x000000000004a947 */ /* 0x000fea0003800000 */
[----:B------:R-:W-:Y:S01]  /*134f0*/  BPT.TRAP 0x1 ;  /* 0x000000040000795c */ /* 0x000fe20000300000 */
.L_x_284:
[----:B------:R-:W2:Y:S02]  /*13500*/  SYNCS.PHASECHK.TRANS64.TRYWAIT P0, [UR6+0x344e8], R8 ;  /* 0x0344e808ff0075a7 */ /* 0x000ea40008000146 */
[----:B--2---:R-:W-:Y:S05]  /*13510*/  @!P0 BRA `(.L_x_285) ;  /* 0x0000005000208947 */ /* 0x004fea0003800000 */
.L_x_403:
[----:B------:R-:W-:Y:S05]  /*13520*/  @!P2 BRA `(.L_x_286) ;  /* 0x000000000004a947 */ /* 0x000fea0003800000 */
[----:B------:R-:W-:Y:S01]  /*13530*/  BPT.TRAP 0x1 ;  /* 0x000000040000795c */ /* 0x000fe20000300000 */
.L_x_286:
[----:B------:R-:W2:Y:S02]  /*13540*/  SYNCS.PHASECHK.TRANS64.TRYWAIT P0, [UR6+0x344f0], R8 ;  /* 0x0344f008ff0075a7 */ /* 0x000ea40008000146 */
[----:B--2---:R-:W-:Y:S05]  /*13550*/  @!P0 BRA `(.L_x_287) ;  /* 0x0000005000288947 */ /* 0x004fea0003800000 */
.L_x_404:
[----:B------:R-:W-:Y:S05]  /*13560*/  @!P2 BRA `(.L_x_288) ;  /* 0x000000000004a947 */ /* 0x000fea0003800000 */
[----:B------:R-:W-:Y:S01]  /*13570*/  BPT.TRAP 0x1 ;  /* 0x000000040000795c */ /* 0x000fe20000300000 */
.L_x_288:
[----:B------:R-:W-:-:S04]  /*13580*/  MOV R0, 0x1 ;  /* 0x0000000100007802 */ /* 0x000fc80000000f00 */
[----:B------:R-:W-:-:S07]  /*13590*/  SHF.L.U32 R0, R0, 0x1f, RZ ;  /* 0x0000001f00007819 */ /* 0x000fce00000006ff */
.L_x_289:
[----:B-1----:R-:W-:-:S04]  /*135a0*/  IMAD.U32 R3, RZ, RZ, UR6 ;  /* 0x00000006ff037e24 */ /* 0x002fc8000f8e00ff */
[----:B------:R1:W2:Y:S03]  /*135b0*/  SYNCS.PHASECHK.TRANS64.TRYWAIT P0, [R3+URZ+0x344f8], R0 ;  /* 0x0344f800030075a7 */ /* 0x0002a6000800017f */
[----:B--2---:R-:W-:Y:S05]  /*135c0*/  @!P0 NANOSLEEP.SYNCS 0x989680 ;  /* 0x009896800000895d */ /* 0x004fea0003900000 */
[----:B------:R-:W2:Y:S02]  /*135d0*/  @!P0 SYNCS.PHASECHK.TRANS64 P0, [R3+URZ+0x344f8], R0 ;  /* 0x0344f800030085a7 */ /* 0x000ea4000800007f */
[----:B--2---:R-:W-:Y:S05]  /*135e0*/  @!P0 BRA `(.L_x_289) ;  /* 0xfffffffc00ec8947 */ /* 0x004fea000383ffff */
.L_x_281:
[----:B------:R-:W-:Y:S05]  /*135f0*/  BSYNC B0 ;  /* 0x0000000000007941 */ /* 0x000fea0003800000 */
.L_x_280:
[----:B------:R-:W-:Y:S05]  /*13600*/  EXIT ;  /* 0x000000000000794d */ /* 0x000fea0003800000 */
.L_x_162:
[----:B------:R-:W1:Y:S01]  /*13610*/  S2UR UR4, SR_CTAID.Y ;  /* 0x00000000000479c3 */ /* 0x000e620000002600 */
[----:B------:R-:W3:Y:S01]  /*13620*/  S2R R0, SR_LANEID ;  /* 0x0000000000007919 */ /* 0x000ee20000000000 */
[----:B------:R-:W-:Y:S01]  /*13630*/  ELECT P0, URZ, PT ;  /* 0x00000000003f782f */ /* 0x000fe20003800000 */
[----:B------:R-:W-:Y:S01]  /*13640*/  BSSY B0, `(.L_x_290) ;  /* 0x000003b000007945 */ /* 0x000fe20003800000 */
[----:B------:R-:W-:Y:S01]  /*13650*/  ULDC.64 UR12, c[0x0][0x508] ;  /* 0x00014200000c7ab9 */ /* 0x000fe20000000a00 */
[----:B-1----:R-:W-:-:S04]  /*13660*/  UIMAD UR4, UR4, UR60, UR52 ;  /* 0x0000003c040472a4 */ /* 0x002fc8000f8e0234 */
[----:B------:R-:W-:-:S06]  /*13670*/  UIMAD.WIDE UR12, UR4, 0x80, UR12 ;  /* 0x00000080040c78a5 */ /* 0x000fcc000f8e020c */
[----:B------:R-:W-:Y:S06]  /*13680*/  @!P0 BRA `(.L_x_291) ;  /* 0x0000000000d88947 */ /* 0x000fec0003800000 */
[----:B------:R1:W-:Y:S01]  /*13690*/  STL [R1+0x108], R13 ;  /* 0x0001080d01007387 */ /* 0x0003e20000100800 */
[----:B------:R-:W4:Y:S01]  /*136a0*/  LDC.64 R14, c[0x0][0x358] ;  /* 0x0000d600ff0e7b82 */ /* 0x000f220000000a00 */
[----:B------:R-:W-:Y:S02]  /*136b0*/  UMOV UR4, 0x400 ;  /* 0x0000040000047882 */ /* 0x000fe40000000000 */
[----:B------:R3:W-:Y:S01]  /*136c0*/  STL [R1+0x104], R11 ;  /* 0x0001040b01007387 */ /* 0x0007e20000100800 */
[----:B--2---:R-:W-:-:S04]  /*136d0*/  ULEA UR4, UR58, UR4, 0x18 ;  /* 0x000000043a047291 */ /* 0x004fc8000f8ec03f */
[----:B------:R-:W2:Y:S08]  /*136e0*/  LDC.64 R8, c[0x0][0x340] ;  /* 0x0000d000ff087b82 */ /* 0x000eb00000000a00 */
[----:B-1----:R-:W4:Y:S08]  /*136f0*/  LDC.64 R12, c[0x0][0x350] ;  /* 0x0000d400ff0c7b82 */ /* 0x002f300000000a00 */
[----:B---3--:R-:W2:Y:S08]  /*13700*/  LDC.64 R10, c[0x0][0x348] ;  /* 0x0000d200ff0a7b82 */ /* 0x008eb00000000a00 */
[----:B------:R-:W1:Y:S01]  /*13710*/  LDC.64 R32, c[0x0][0x300] ;  /* 0x0000c000ff207b82 */ /* 0x000e620000000a00 */
[----:B----4-:R3:W-:Y:S07]  /*13720*/  STS.128 [UR4+0x34650], R12 ;  /* 0x0346500cff007988 */ /* 0x0107ee0008000c04 */
[----:B------:R-:W1:Y:S01]  /*13730*/  LDC.64 R34, c[0x0][0x308] ;  /* 0x0000c200ff227b82 */ /* 0x000e620000000a00 */
[----:B--2---:R2:W-:Y:S07]  /*13740*/  STS.128 [UR4+0x34640], R8 ;  /* 0x03464008ff007988 */ /* 0x0045ee0008000c04 */
[----:B------:R-:W4:Y:S08]  /*13750*/  LDC.64 R28, c[0x0][0x310] ;  /* 0x0000c400ff1c7b82 */ /* 0x000f300000000a00 */
[----:B---3--:R-:W3:Y:S08]  /*13760*/  LDC.64 R12, c[0x0][0x420] ;  /* 0x00010800ff0c7b82 */ /* 0x008ef00000000a00 */
[----:B------:R-:W3:Y:S01]  /*13770*/  LDC.64 R14, c[0x0][0x428] ;  /* 0x00010a00ff0e7b82 */ /* 0x000ee20000000a00 */
[----:B-1----:R-:W-:Y:S07]  /*13780*/  STS.128 [UR4+0x34600], R32 ;  /* 0x03460020ff007988 */ /* 0x002fee0008000c04 */
[----:B--2---:R-:W1:Y:S08]  /*13790*/  LDC.64 R8, c[0x0][0x430] ;  /* 0x00010c00ff087b82 */ /* 0x004e700000000a00 */
[----:B------:R-:W1:Y:S01]  /*137a0*/  LDC.64 R10, c[0x0][0x438] ;  /* 0x00010e00ff0a7b82 */ /* 0x000e620000000a00 */
[----:B---3--:R2:W-:Y:S07]  /*137b0*/  STS.128 [UR4+0x346a0], R12 ;  /* 0x0346a00cff007988 */ /* 0x0085ee0008000c04 */
[----:B------:R-:W4:Y:S08]  /*137c0*/  LDC.64 R30, c[0x0][0x318] ;  /* 0x0000c600ff1e7b82 */ /* 0x000f300000000a00 */
[----:B------:R-:W3:Y:S01]  /*137d0*/  LDC.64 R24, c[0x0][0x320] ;  /* 0x0000c800ff187b82 */ /* 0x000ee20000000a00 */
[----:B--2---:R2:W5:Y:S07]  /*137e0*/  LDL.LU R13, [R1+0x108] ;  /* 0x00010800010d7983 */ /* 0x00456e0000300800 */
[----:B------:R-:W3:Y:S01]  /*137f0*/  LDC.64 R26, c[0x0][0x328] ;  /* 0x0000ca00ff1a7b82 */ /* 0x000ee20000000a00 */
[----:B-1----:R1:W-:Y:S07]  /*13800*/  STS.128 [UR4+0x346b0], R8 ;  /* 0x0346b008ff007988 */ /* 0x0023ee0008000c04 */
[----:B------:R-:W2:Y:S01]  /*13810*/  LDC.64 R4, c[0x0][0x330] ;  /* 0x0000cc00ff047b82 */ /* 0x000ea20000000a00 */
[----:B----4-:R4:W-:Y:S04]  /*13820*/  STS.128 [UR4+0x34610], R28 ;  /* 0x0346101cff007988 */ /* 0x0109e80008000c04 */
[----:B-1----:R1:W5:Y:S03]  /*13830*/  LDL.LU R11, [R1+0x104] ;  /* 0x00010400010b7983 */ /* 0x0023660000300800 */
[----:B------:R-:W2:Y:S01]  /*13840*/  LDC.64 R6, c[0x0][0x338] ;  /* 0x0000ce00ff067b82 */ /* 0x000ea20000000a00 */
[----:B---3--:R3:W-:Y:S07]  /*13850*/  STS.128 [UR4+0x34620], R24 ;  /* 0x03462018ff007988 */ /* 0x0087ee0008000c04 */
[----:B------:R-:W1:Y:S08]  /*13860*/  LDC.64 R32, c[0x0][0x360] ;  /* 0x0000d800ff207b82 */ /* 0x000e700000000a00 */
[----:B------:R-:W1:Y:S01]  /*13870*/  LDC.64 R34, c[0x0][0x368] ;  /* 0x0000da00ff227b82 */ /* 0x000e620000000a00 */
[----:B--2---:R2:W-:Y:S07]  /*13880*/  STS.128 [UR4+0x34630], R4 ;  /* 0x03463004ff007988 */ /* 0x0045ee0008000c04 */
[----:B----4-:R-:W4:Y:S08]  /*13890*/  LDC.64 R28, c[0x0][0x370] ;  /* 0x0000dc00ff1c7b82 */ /* 0x010f300000000a00 */
[----:B------:R-:W4:Y:S08]  /*138a0*/  LDC.64 R30, c[0x0][0x378] ;  /* 0x0000de00ff1e7b82 */ /* 0x000f300000000a00 */
[----:B---3--:R-:W3:Y:S01]  /*138b0*/  LDC.64 R24, c[0x0][0x400] ;  /* 0x00010000ff187b82 */ /* 0x008ee20000000a00 */
[----:B-1----:R1:W-:Y:S07]  /*138c0*/  STS.128 [UR4+0x34660], R32 ;  /* 0x03466020ff007988 */ /* 0x0023ee0008000c04 */
[----:B------:R-:W3:Y:S08]  /*138d0*/  LDC.64 R26, c[0x0][0x408] ;  /* 0x00010200ff1a7b82 */ /* 0x000ef00000000a00 */
[----:B--2---:R-:W2:Y:S01]  /*138e0*/  LDC.64 R4, c[0x0][0x410] ;  /* 0x00010400ff047b82 */ /* 0x004ea20000000a00 */
[----:B----4-:R4:W-:Y:S07]  /*138f0*/  STS.128 [UR4+0x34670], R28 ;  /* 0x0346701cff007988 */ /* 0x0109ee0008000c04 */
[----:B------:R-:W2:Y:S01]  /*13900*/  LDC.64 R6, c[0x0][0x418] ;  /* 0x00010600ff067b82 */ /* 0x000ea20000000a00 */
[----:B---3--:R3:W-:Y:S07]  /*13910*/  STS.128 [UR4+0x34680], R24 ;  /* 0x03468018ff007988 */ /* 0x0087ee0008000c04 */
[----:B-1----:R-:W1:Y:S08]  /*13920*/  LDC.64 R32, c[0x0][0x440] ;  /* 0x00011000ff207b82 */ /* 0x002e700000000a00 */
[----:B------:R-:W1:Y:S01]  /*13930*/  LDC.64 R34, c[0x0][0x448] ;  /* 0x00011200ff227b82 */ /* 0x000e620000000a00 */
[----:B--2---:R2:W-:Y:S07]  /*13940*/  STS.128 [UR4+0x34690], R4 ;  /* 0x03469004ff007988 */ /* 0x0045ee0008000c04 */
[----:B----4-:R-:W4:Y:S08]  /*13950*/  LDC.64 R28, c[0x0][0x450] ;  /* 0x00011400ff1c7b82 */ /* 0x010f300000000a00 */
[----:B------:R-:W4:Y:S08]  /*13960*/  LDC.64 R30, c[0x0][0x458] ;  /* 0x00011600ff1e7b82 */ /* 0x000f300000000a00 */
[----:B---3--:R-:W3:Y:S08]  /*13970*/  LDC.64 R24, c[0x0][0x460] ;  /* 0x00011800ff187b82 */ /* 0x008ef00000000a00 */
[----:B------:R-:W3:Y:S08]  /*13980*/  LDC.64 R26, c[0x0][0x468] ;  /* 0x00011a00ff1a7b82 */ /* 0x000ef00000000a00 */
[----:B--2---:R-:W2:Y:S08]  /*13990*/  LDC.64 R4, c[0x0][0x470] ;  /* 0x00011c00ff047b82 */ /* 0x004eb00000000a00 */
[----:B------:R-:W2:Y:S01]  /*139a0*/  LDC.64 R6, c[0x0][0x478] ;  /* 0x00011e00ff067b82 */ /* 0x000ea20000000a00 */
[----:B-1----:R1:W-:Y:S04]  /*139b0*/  STS.128 [UR4+0x346c0], R32 ;  /* 0x0346c020ff007988 */ /* 0x0023e80008000c04 */
[----:B----4-:R1:W-:Y:S04]  /*139c0*/  STS.128 [UR4+0x346d0], R28 ;  /* 0x0346d01cff007988 */ /* 0x0103e80008000c04 */
[----:B---3--:R1:W-:Y:S04]  /*139d0*/  STS.128 [UR4+0x346e0], R24 ;  /* 0x0346e018ff007988 */ /* 0x0083e80008000c04 */
[----:B--2---:R1:W-:Y:S02]  /*139e0*/  STS.128 [UR4+0x346f0], R4 ;  /* 0x0346f004ff007988 */ /* 0x0043e40008000c04 */
.L_x_291:
[----:B--2---:R-:W-:Y:S05]  /*139f0*/  BSYNC B0 ;  /* 0x0000000000007941 */ /* 0x004fea0003800000 */
.L_x_290:
[----:B------:R-:W-:Y:S01]  /*13a00*/  ELECT P0, URZ, PT ;  /* 0x00000000003f782f */ /* 0x000fe20003800000 */
[----:B------:R-:W-:Y:S01]  /*13a10*/  NOP ;  /* 0x0000000000007918 */ /* 0x000fe20000000000 */
[----:B------:R-:W-:Y:S11]  /*13a20*/  BSSY B0, `(.L_x_292) ;  /* 0x000004a000007945 */ /* 0x000ff60003800000 */
[----:B------:R-:W-:Y:S05]  /*13a30*/  @!P0 BRA `(.L_x_293) ;  /* 0x0000000400208947 */ /* 0x000fea0003800000 */
[----:B-1----:R-:W1:Y:S08]  /*13a40*/  LDC.64 R4, c[0x0][0x518] ;  /* 0x00014600ff047b82 */ /* 0x002e700000000a00 */
[----:B------:R-:W2:Y:S08]  /*13a50*/  LDC.64 R2, c[0x0][0x528] ;  /* 0x00014a00ff027b82 */ /* 0x000eb00000000a00 */
[----:B------:R-:W4:Y:S01]  /*13a60*/  LDC.64 R8, c[0x0][0x510] ;  /* 0x00014400ff087b82 */ /* 0x000f220000000a00 */
[----:B-1----:R-:W-:-:S07]  /*13a70*/  IMAD.WIDE R4, R18, 0x8, R4 ;  /* 0x0000000812047825 */ /* 0x002fce00078e0204 */
[----:B------:R-:W1:Y:S01]  /*13a80*/  LDC.64 R6, c[0x0][0x520] ;  /* 0x00014800ff067b82 */ /* 0x000e620000000a00 */
[----:B------:R-:W3:Y:S01]  /*13a90*/  LDG.E.64 R4, desc[UR38][R4.64] ;  /* 0x0000002604047981 */ /* 0x000ee2000c1e1b00 */
[----:B--2---:R-:W-:-:S06]  /*13aa0*/  IMAD.WIDE R2, R18, 0x8, R2 ;  /* 0x0000000812027825 */ /* 0x004fcc00078e0202 */
[----:B------:R-:W2:Y:S01]  /*13ab0*/  LDG.E.64 R2, desc[UR38][R2.64] ;  /* 0x0000002602027981 */ /* 0x000ea2000c1e1b00 */
[----:B----4-:R-:W-:-:S06]  /*13ac0*/  IMAD.WIDE R8, R18, 0x8, R8 ;  /* 0x0000000812087825 */ /* 0x010fcc00078e0208 */
[----:B------:R-:W4:Y:S01]  /*13ad0*/  LDG.E.64 R8, desc[UR38][R8.64] ;  /* 0x0000002608087981 */ /* 0x000f22000c1e1b00 */
[----:B-1----:R-:W-:-:S06]  /*13ae0*/  IMAD.WIDE R6, R18, 0x8, R6 ;  /* 0x0000000812067825 */ /* 0x002fcc00078e0206 */
[----:B------:R-:W4:Y:S01]  /*13af0*/  LDG.E.64 R6, desc[UR38][R6.64] ;  /* 0x0000002606067981 */ /* 0x000f22000c1e1b00 */
[----:B------:R-:W-:Y:S02]  /*13b00*/  UMOV UR4, 0x400 ;  /* 0x0000040000047882 */ /* 0x000fe40000000000 */
[----:B------:R-:W-:-:S09]  /*13b10*/  ULEA UR4, UR58, UR4, 0x18 ;  /* 0x000000043a047291 */ /* 0x000fd2000f8ec03f */
[----:B------:R-:W1:Y:S04]  /*13b20*/  LDS R10, [UR4+0x3461c] ;  /* 0x03461c04ff0a7984 */ /* 0x000e680008000800 */
[----:B------:R-:W1:Y:S01]  /*13b30*/  LDS R12, [UR4+0x3469c] ;  /* 0x03469c04ff0c7984 */ /* 0x000e620008000800 */
[----:B------:R-:W-:Y:S02]  /*13b40*/  UIADD3 UR6, UR4, 0x34680, URZ ;  /* 0x0003468004067890 */ /* 0x000fe4000fffe03f */
[----:B------:R-:W-:-:S04]  /*13b50*/  UIADD3 UR5, UR4, 0x34600, URZ ;  /* 0x0003460004057890 */ /* 0x000fc8000fffe03f */
[----:B------:R-:W-:Y:S02]  /*13b60*/  IMAD.U32 R24, RZ, RZ, UR6 ;  /* 0x00000006ff187e24 */ /* 0x000fe4000f8e00ff */
[----:B------:R-:W-:-:S03]  /*13b70*/  MOV R22, UR5 ;  /* 0x0000000500167c02 */ /* 0x000fc60008000f00 */
[----:B------:R-:W-:Y:S02]  /*13b80*/  SHF.R.U64 R24, R24, 0x4, RZ ;  /* 0x0000000418187819 */ /* 0x000fe400000012ff */
[----:B------:R-:W-:Y:S02]  /*13b90*/  SHF.R.U64 R22, R22, 0x4, RZ ;  /* 0x0000000416167819 */ /* 0x000fe400000012ff */
[----:B-----5:R-:W-:Y:S01]  /*13ba0*/  IADD3 R13, R13, -0x1, RZ ;  /* 0xffffffff0d0d7810 */ /* 0x020fe20007ffe0ff */
[----:B------:R-:W-:Y:S04]  /*13bb0*/  STS [UR4+0x34690], R24 ;  /* 0x03469018ff007988 */ /* 0x000fe80008000804 */
[----:B------:R-:W-:Y:S04]  /*13bc0*/  STS [UR4+0x34610], R22 ;  /* 0x03461016ff007988 */ /* 0x000fe80008000804 */
[----:B------:R-:W-:Y:S04]  /*13bd0*/  STS [UR4+0x34614], R22 ;  /* 0x03461416ff007988 */ /* 0x000fe80008000804 */
[----:B------:R-:W-:Y:S04]  /*13be0*/  STS [UR4+0x34694], R24 ;  /* 0x03469418ff007988 */ /* 0x000fe80008000804 */
[----:B------:R-:W-:Y:S04]  /*13bf0*/  STS [UR4+0x34630], RZ ;  /* 0x034630ffff007988 */ /* 0x000fe80008000804 */
[----:B------:R-:W-:Y:S01]  /*13c00*/  STS [UR4+0x346b0], RZ ;  /* 0x0346b0ffff007988 */ /* 0x000fe20008000804 */
[----:B---3--:R-:W-:-:S04]  /*13c10*/  SHF.L.U64.HI R5, R4, 0x1, R5 ;  /* 0x0000000104057819 */ /* 0x008fc80000010205 */
[----:B------:R-:W-:Y:S02]  /*13c20*/  LOP3.LUT R5, R5, 0x1fffffff, RZ, 0xc0, !PT ;  /* 0x1fffffff05057812 */ /* 0x000fe400078ec0ff */
[----:B--2---:R-:W-:Y:S02]  /*13c30*/  SHF.L.U64.HI R3, R2, 0x1, R3 ;  /* 0x0000000102037819 */ /* 0x004fe40000010203 */
[----:B------:R-:W-:Y:S02]  /*13c40*/  SHF.R.U32.HI R15, RZ, 0x4, R5 ;  /* 0x00000004ff0f7819 */ /* 0x000fe40000011605 */
[----:B------:R-:W-:Y:S02]  /*13c50*/  LOP3.LUT R3, R3, 0x1fffffff, RZ, 0xc0, !PT ;  /* 0x1fffffff03037812 */ /* 0x000fe400078ec0ff */
[----:B-1----:R-:W-:Y:S02]  /*13c60*/  LOP3.LUT R10, R10, 0xf, R15, 0xb8, !PT ;  /* 0x0000000f0a0a7812 */ /* 0x002fe400078eb80f */
[----:B------:R-:W-:-:S04]  /*13c70*/  SHF.R.U32.HI R15, RZ, 0x4, R3 ;  /* 0x00000004ff0f7819 */ /* 0x000fc80000011603 */
[----:B------:R-:W-:Y:S01]  /*13c80*/  LOP3.LUT R14, R12, 0xf, R15, 0xb8, !PT ;  /* 0x0000000f0c0e7812 */ /* 0x000fe200078eb80f */
[----:B------:R-:W-:Y:S04]  /*13c90*/  STS [UR4+0x3461c], R10 ;  /* 0x03461c0aff007988 */ /* 0x000fe80008000804 */
[----:B------:R-:W-:Y:S04]  /*13ca0*/  STS [UR4+0x3469c], R14 ;  /* 0x03469c0eff007988 */ /* 0x000fe80008000804 */
[----:B------:R-:W1:Y:S04]  /*13cb0*/  LDS R12, [UR4+0x3461c] ;  /* 0x03461c04ff0c7984 */ /* 0x000e680008000800 */
[----:B------:R-:W2:Y:S01]  /*13cc0*/  LDS R15, [UR4+0x3469c] ;  /* 0x03469c04ff0f7984 */ /* 0x000ea20008000800 */
[----:B-1----:R-:W-:-:S02]  /*13cd0*/  LOP3.LUT R12, R12, 0xf0, RZ, 0xb8, !PT ;  /* 0x000000f00c0c7812 */ /* 0x002fc400078eb8ff */
[----:B--2---:R-:W-:-:S03]  /*13ce0*/  LOP3.LUT R15, R15, 0xf0, RZ, 0xb8, !PT ;  /* 0x000000f00f0f7812 */ /* 0x004fc600078eb8ff */
[----:B------:R-:W-:Y:S04]  /*13cf0*/  STS [UR4+0x3461c], R12 ;  /* 0x03461c0cff007988 */ /* 0x000fe80008000804 */
[----:B------:R-:W-:Y:S04]  /*13d00*/  STS [UR4+0x3469c], R15 ;  /* 0x03469c0fff007988 */ /* 0x000fe80008000804 */
[----:B------:R-:W1:Y:S04]  /*13d10*/  LDS R23, [UR4+0x3461c] ;  /* 0x03461c04ff177984 */ /* 0x000e680008000800 */
[----:B------:R-:W2:Y:S01]  /*13d20*/  LDS R25, [UR4+0x3469c] ;  /* 0x03469c04ff197984 */ /* 0x000ea20008000800 */
[----:B-1----:R-:W-:-:S02]  /*13d30*/  LOP3.LUT R23, R23, 0xf00, RZ, 0xb8, !PT ;  /* 0x00000f0017177812 */ /* 0x002fc400078eb8ff */
[----:B--2---:R-:W-:-:S03]  /*13d40*/  LOP3.LUT R25, R25, 0xf00, RZ, 0xb8, !PT ;  /* 0x00000f0019197812 */ /* 0x004fc600078eb8ff */
[----:B------:R-:W-:Y:S04]  /*13d50*/  STS.64 [UR4+0x34618], R22 ;  /* 0x03461816ff007988 */ /* 0x000fe80008000a04 */
[----:B------:R-:W-:Y:S04]  /*13d60*/  STS.64 [UR4+0x34698], R24 ;  /* 0x03469818ff007988 */ /* 0x000fe80008000a04 */
[----:B------:R-:W1:Y:S04]  /*13d70*/  LDS R21, [UR4+0x3461c] ;  /* 0x03461c04ff157984 */ /* 0x000e680008000800 */
[----:B------:R-:W2:Y:S01]  /*13d80*/  LDS R10, [UR4+0x3469c] ;  /* 0x03469c04ff0a7984 */ /* 0x000ea20008000800 */
[----:B------:R-:W-:Y:S01]  /*13d90*/  IMAD.SHL.U32 R4, R4, 0x2, RZ ;  /* 0x0000000204047824 */ /* 0x000fe200078e00ff */
[----:B------:R-:W-:Y:S01]  /*13da0*/  SHF.L.U32 R2, R2, 0x1, RZ ;  /* 0x0000000102027819 */ /* 0x000fe200000006ff */
[----:B------:R-:W-:Y:S01]  /*13db0*/  VIADD R12, R11, 0xffffffff ;  /* 0xffffffff0b0c7836 */ /* 0x000fe20000000000 */
[----:B------:R-:W-:-:S02]  /*13dc0*/  CS2R R14, SRZ ;  /* 0x00000000000e7805 */ /* 0x000fc4000001ff00 */
[----:B------:R-:W-:Y:S02]  /*13dd0*/  LOP3.LUT R2, R2, 0xfffffffe, RZ, 0xc0, !PT ;  /* 0xfffffffe02027812 */ /* 0x000fe400078ec0ff */
[----:B------:R-:W-:Y:S01]  /*13de0*/  LOP3.LUT R4, R4, 0xfffffffe, RZ, 0xc0, !PT ;  /* 0xfffffffe04047812 */ /* 0x000fe200078ec0ff */
[----:B------:R3:W-:Y:S01]  /*13df0*/  STS.128 [UR4+0x34620], R12 ;  /* 0x0346200cff007988 */ /* 0x0007e20008000c04 */
[----:B------:R-:W-:Y:S02]  /*13e00*/  SHF.R.U64 R3, R2, 0x4, R3 ;  /* 0x0000000402037819 */ /* 0x000fe40000001203 */
[----:B------:R-:W-:Y:S01]  /*13e10*/  SHF.R.U64 R5, R4, 0x4, R5 ;  /* 0x0000000404057819 */ /* 0x000fe20000001205 */
[----:B----4-:R4:W-:Y:S04]  /*13e20*/  STS.64 [UR4+0x34600], R8 ;  /* 0x03460008ff007988 */ /* 0x0109e80008000a04 */
[----:B------:R4:W-:Y:S01]  /*13e30*/  STS [UR4+0x3460c], R5 ;  /* 0x03460c05ff007988 */ /* 0x0009e20008000804 */
[----:B---3--:R-:W-:-:S03]  /*13e40*/  IADD3 R13, R19, -0x1, RZ ;  /* 0xffffffff130d7810 */ /* 0x008fc60007ffe0ff */
[----:B------:R4:W-:Y:S04]  /*13e50*/  STS [UR4+0x3468c], R3 ;  /* 0x03468c03ff007988 */ /* 0x0009e80008000804 */
[----:B------:R4:W-:Y:S01]  /*13e60*/  STS.128 [UR4+0x346a0], R12 ;  /* 0x0346a00cff007988 */ /* 0x0009e20008000c04 */
[----:B-1----:R-:W-:Y:S02]  /*13e70*/  LOP3.LUT R2, R21, 0xf000, RZ, 0xb8, !PT ;  /* 0x0000f00015027812 */ /* 0x002fe400078eb8ff */
[----:B--2---:R-:W-:Y:S01]  /*13e80*/  LOP3.LUT R10, R10, 0xf000, RZ, 0xb8, !PT ;  /* 0x0000f0000a0a7812 */ /* 0x004fe200078eb8ff */
[----:B------:R4:W-:Y:S04]  /*13e90*/  STS.64 [UR4+0x34680], R6 ;  /* 0x03468006ff007988 */ /* 0x0009e80008000a04 */
[----:B------:R4:W-:Y:S04]  /*13ea0*/  STS [UR4+0x3461c], R2 ;  /* 0x03461c02ff007988 */ /* 0x0009e80008000804 */
[----:B------:R4:W-:Y:S02]  /*13eb0*/  STS [UR4+0x3469c], R10 ;  /* 0x03469c0aff007988 */ /* 0x0009e40008000804 */
.L_x_293:
[----:B------:R-:W-:Y:S05]  /*13ec0*/  BSYNC B0 ;  /* 0x0000000000007941 */ /* 0x000fea0003800000 */
.L_x_292:
[----:B------:R-:W-:Y:S01]  /*13ed0*/  ELECT P0, URZ, PT ;  /* 0x00000000003f782f */ /* 0x000fe20003800000 */
[----:B------:R-:W-:Y:S01]  /*13ee0*/  NOP ;  /* 0x0000000000007918 */ /* 0x000fe20000000000 */
[----:B------:R-:W-:Y:S11]  /*13ef0*/  BSSY B0, `(.L_x_294) ;  /* 0x0000004000007945 */ /* 0x000ff60003800000 */
[----:B------:R-:W-:Y:S05]  /*13f00*/  @!P0 BRA `(.L_x_295) ;  /* 0x0000000000088947 */ /* 0x000fea0003800000 */
[----:B------:R0:W-:Y:S01]  /*13f10*/  UTMACMDFLUSH ;  /* 0x00000000000079b7 */ /* 0x0001e20000000000 */
[----:B------:R-:W-:-:S04]  /*13f20*/  DEPBAR.LE SB0, 0x0 ;  /* 0x000080000000791a */ /* 0x000fc80000000000 */
.L_x_295:
[----:B------:R-:W-:Y:S05]  /*13f30*/  BSYNC B0 ;  /* 0x0000000000007941 */ /* 0x000fea0003800000 */
.L_x_294:
[----:B------:R-:W-:Y:S01]  /*13f40*/  UMOV UR4, 0x400 ;  /* 0x0000040000047882 */ /* 0x000fe20000000000 */
[----:B---3--:R-:W-:Y:S01]  /*13f50*/  IMAD.SHL.U32 R0, R0, 0x4, RZ ;  /* 0x0000000400007824 */ /* 0x008fe200078e00ff */
[----:B------:R-:W-:Y:S01]  /*13f60*/  ULEA UR18, UR58, UR4, 0x18 ;  /* 0x000000043a127291 */ /* 0x000fe2000f8ec03f */
[----:B------:R-:W-:-:S03]  /*13f70*/  ULDC UR14, c[0x0][0x884] ;  /* 0x00022100000e7ab9 */ /* 0x000fc60000000800 */
[----:B------:R-:W-:Y:S01]  /*13f80*/  UIADD3 UR20, UR18, 0x34600, URZ ;  /* 0x0003460012147890 */ /* 0x000fe2000fffe03f */
[----:B-1----:R-:W-:Y:S01]  /*13f90*/  IADD3 R4, P0, R0, UR12, RZ ;  /* 0x0000000c00047c10 */ /* 0x002fe2000ff1e0ff */
[----:B------:R-:W-:-:S03]  /*13fa0*/  UIMAD.WIDE UR14, UR14, 0x80, UR12 ;  /* 0x000000800e0e78a5 */ /* 0x000fc6000f8e020c */
[----:B----4-:R-:W-:-:S03]  /*13fb0*/  IADD3.X R5, RZ, UR13, RZ, P0, !PT ;  /* 0x0000000dff057c10 */ /* 0x010fc600087fe4ff */
[----:B------:R-:W-:Y:S01]  /*13fc0*/  IADD3 R2, P1, R0, UR14, RZ ;  /* 0x0000000e00027c10 */ /* 0x000fe2000ff3e0ff */
[----:B------:R-:W1:Y:S04]  /*13fd0*/  LDS R7, [R0+UR20] ;  /* 0x0000001400077984 */ /* 0x000e680008000800 */
[----:B------:R2:W3:Y:S01]  /*13fe0*/  LDS R9, [R0+UR20+0x80] ;  /* 0x0000801400097984 */ /* 0x0004e20008000800 */
[----:B------:R-:W-:Y:S02]  /*13ff0*/  IMAD.X R3, RZ, RZ, UR15, P1 ;  /* 0x0000000fff037e24 */ /* 0x000fe400088e06ff */
[----:B------:R-:W-:Y:S01]  /*14000*/  IMAD.MOV.U32 R6, RZ, RZ, 0x1 ;  /* 0x00000001ff067424 */ /* 0x000fe200078e00ff */
[----:B------:R-:W-:Y:S01]  /*14010*/  BSSY B0, `(.L_x_296) ;  /* 0x00000f2000007945 */ /* 0x000fe20003800000 */
[----:B------:R-:W-:Y:S01]  /*14020*/  USHF.L.U32 UR4, UR58, 0x6, URZ ;  /* 0x000000063a047899 */ /* 0x000fe2000800063f */
[----:B------:R-:W-:Y:S01]  /*14030*/  IMAD.MOV.U32 R10, RZ, RZ, 0x1 ;  /* 0x00000001ff0a7424 */ /* 0x000fe200078e00ff */
[----:B------:R-:W-:Y:S01]  /*14040*/  USHF.L.U32 UR5, UR58, 0xc, URZ ;  /* 0x0000000c3a057899 */ /* 0x000fe2000800063f */
[----:B--2---:R-:W-:-:S02]  /*14050*/  MOV R0, RZ ;  /* 0x000000ff00007202 */ /* 0x004fc40000000f00 */
[----:B------:R-:W-:Y:S01]  /*14060*/  MOV R19, RZ ;  /* 0x000000ff00137202 */ /* 0x000fe20000000f00 */
[----:B------:R-:W-:Y:S02]  /*14070*/  ULOP3.LUT UR22, UR59, 0x1, URZ, 0xfc, !UPT ;  /* 0x000000013b167892 */ /* 0x000fe4000f8efc3f */
[----:B------:R-:W-:Y:S02]  /*14080*/  ULOP3.LUT UR19, UR42, 0x2, URZ, 0xfc, !UPT ;  /* 0x000000022a137892 */ /* 0x000fe4000f8efc3f */
[----:B------:R-:W-:Y:S02]  /*14090*/  ULOP3.LUT UR16, UR4, 0x40, URZ, 0xc0, !UPT ;  /* 0x0000004004107892 */ /* 0x000fe4000f8ec03f */
[----:B------:R-:W-:Y:S02]  /*140a0*/  ULOP3.LUT UR17, UR5, 0x1000, URZ, 0xc0, !UPT ;  /* 0x0000100005117892 */ /* 0x000fe4000f8ec03f */
[----:B------:R-:W-:Y:S01]  /*140b0*/  UIADD3 UR21, UR18, 0x34680, URZ ;  /* 0x0003468012157890 */ /* 0x000fe2000fffe03f */
[----:B-1----:R1:W5:Y:S04]  /*140c0*/  ATOMG.E.EXCH.STRONG.GPU PT, RZ, [R4], R7 ;  /* 0x0000000704ff73a8 */ /* 0x00236800041ee100 */
[----:B---3--:R2:W5:Y:S01]  /*140d0*/  ATOMG.E.EXCH.STRONG.GPU PT, RZ, [R2], R9 ;  /* 0x0000000902ff73a8 */ /* 0x00856200041ee100 */
[----:B-1----:R-:W-:-:S02]  /*140e0*/  MOV R4, 0x1 ;  /* 0x0000000100047802 */ /* 0x002fc40000000f00 */
[----:B--2---:R-:W-:Y:S02]  /*140f0*/  PRMT R2, R6, 0x7610, R2 ;  /* 0x0000761006027816 */ /* 0x004fe40000000002 */
[----:B------:R-:W-:-:S07]  /*14100*/  PRMT R3, R4, 0x7610, R3 ;  /* 0x0000761004037816 */ /* 0x000fce0000000003 */
.L_x_315:
[----:B------:R-:W-:Y:S01]  /*14110*/  LOP3.LUT P0, RZ, R3, 0xff, RZ, 0xc0, !PT ;  /* 0x000000ff03ff7812 */ /* 0x000fe2000780c0ff */
[----:B-1---5:R-:W-:Y:S01]  /*14120*/  VIADD R4, R11, 0x3f ;  /* 0x0000003f0b047836 */ /* 0x022fe20000000000 */
[----:B------:R-:W-:Y:S05]  /*14130*/  YIELD ;  /* 0x0000000000007946 */ /* 0x000fea0003800000 */
[----:B------:R-:W-:Y:S01]  /*14140*/  SHF.R.S32.HI R5, RZ, 0x1f, R4 ;  /* 0x0000001fff057819 */ /* 0x000fe20000011404 */
[----:B------:R-:W-:Y:S03]  /*14150*/  BSSY B1, `(.L_x_297) ;  /* 0x0000008000017945 */ /* 0x000fe60003800000 */
[----:B------:R-:W-:-:S02]  /*14160*/  LEA.HI R5, R5, R4, RZ, 0x6 ;  /* 0x0000000405057211 */ /* 0x000fc400078f30ff */
[----:B------:R-:W-:Y:S05]  /*14170*/  @!P0 BRA `(.L_x_298) ;  /* 0x0000000000148947 */ /* 0x000fea0003800000 */
[----:B------:R-:W-:-:S04]  /*14180*/  DEPBAR {5,4,3,2,1,0} ;  /* 0x0000003f0000791a */ /* 0x000fc80000000000 */
[----:B------:R1:W-:Y:S01]  /*14190*/  UTMACCTL.IV [UR12] ;  /* 0x000000000c0079b9 */ /* 0x0003e20008000000 */
[----:B------:R-:W-:-:S04]  /*141a0*/  DEPBAR {5,4,3,2,1,0} ;  /* 0x0000003f0000791a */ /* 0x000fc80000000000 */
[----:B------:R1:W-:Y:S02]  /*141b0*/  UTMACCTL.IV [UR14] ;  /* 0x000000000e0079b9 */ /* 0x0003e40008000000 */
[----:B-1----:R-:W-:Y:S01]  /*141c0*/  NOP ;  /* 0x0000000000007918 */ /* 0x002fe20000000000 */
.L_x_298:
[----:B------:R-:W-:Y:S05]  /*141d0*/  BSYNC B1 ;  /* 0x0000000000017941 */ /* 0x000fea0003800000 */
.L_x_297:
[----:B------:R-:W-:Y:S01]  /*141e0*/  UMOV UR4, 0xffffffff ;  /* 0xffffffff00047882 */ /* 0x000fe20000000000 */
[----:B------:R-:W-:Y:S02]  /*141f0*/  SHF.R.S32.HI R7, RZ, 0x6, R5 ;  /* 0x00000006ff077819 */ /* 0x000fe40000011405 */
[----:B------:R-:W-:Y:S05]  /*14200*/  BRA.DIV UR4, `(.L_x_299) ;  /* 0x0000004604147947 */ /* 0x000fea000b800000 */
[----:B------:R-:W-:-:S13]  /*14210*/  ELECT P6, URZ, PT ;  /* 0x00000000003f782f */ /* 0x000fda00038c0000 */
.L_x_407:
[----:B------:R-:W-:Y:S01]  /*14220*/  ISETP.LT.OR P6, PT, R11, 0x1, !P6 ;  /* 0x000000010b00780c */ /* 0x000fe200077c1670 */
[----:B------:R-:W-:-:S12]  /*14230*/  BSSY B1, `(.L_x_300) ;  /* 0x000002f000017945 */ /* 0x000fd80003800000 */
[----:B------:R-:W-:Y:S05]  /*14240*/  @P6 BRA `(.L_x_301) ;  /* 0x0000000000b46947 */ /* 0x000fea0003800000 */
[----:B------:R-:W-:Y:S01]  /*14250*/  LEA R17, R17, UR16, 0x7 ;  /* 0x0000001011117c11 */ /* 0x000fe2000f8e38ff */
[----:B------:R-:W-:Y:S01]  /*14260*/  VIADD R9, R7, 0x1 ;  /* 0x0000000107097836 */ /* 0x000fe20000000000 */
[----:B------:R-:W-:Y:S01]  /*14270*/  SHF.L.U32 R16, R16, 0x8, RZ ;  /* 0x0000000810107819 */ /* 0x000fe200000006ff */
[----:B------:R-:W-:Y:S01]  /*14280*/  IMAD.MOV.U32 R3, RZ, RZ, R10 ;  /* 0x000000ffff037224 */ /* 0x000fe200078e000a */
[----:B------:R-:W-:Y:S02]  /*14290*/  MOV R12, RZ ;  /* 0x000000ff000c7202 */ /* 0x000fe40000000f00 */
[----:B------:R-:W-:-:S07]  /*142a0*/  MOV R4, R0 ;  /* 0x0000000000047202 */ /* 0x000fce0000000f00 */
.L_x_304:
[----:B-1----:R-:W-:Y:S01]  /*142b0*/  LEA R8, R4, UR18, 0x3 ;  /* 0x0000001204087c11 */ /* 0x002fe2000f8e18ff */
[----:B------:R-:W-:Y:S05]  /*142c0*/  YIELD ;  /* 0x0000000000007946 */ /* 0x000fea0003800000 */
[----:B------:R-:W-:Y:S02]  /*142d0*/  SHF.L.U32 R5, R3, 0x1f, RZ ;  /* 0x0000001f03057819 */ /* 0x000fe400000006ff */
[----:B------:R-:W-:Y:S02]  /*142e0*/  LOP3.LUT P1, RZ, R20, 0x7f, RZ, 0xc0, !PT ;  /* 0x0000007f14ff7812 */ /* 0x000fe4000782c0ff */
[----:B------:R-:W1:Y:S11]  /*142f0*/  SYNCS.PHASECHK.TRANS64.TRYWAIT P0, [R8+URZ+0x344a0], R5 ;  /* 0x0344a005080075a7 */ /* 0x000e76000800017f */
[----:B------:R-:W2:Y:S01]  /*14300*/  @!P1 LDC R6, c[0x0][0x500] ;  /* 0x00014000ff069b82 */ /* 0x000ea20000000800 */
[----:B-1----:R-:W-:Y:S05]  /*14310*/  @!P0 BRA `(.L_x_302) ;  /* 0x0000004000f08947 */ /* 0x002fea0003800000 */
.L_x_408:
[----:B------:R-:W-:Y:S01]  /*14320*/  UPRMT UR4, UR19, 0x9910, URZ ;  /* 0x0000991013047896 */ /* 0x000fe2000800003f */
[----:B--2---:R2:W-:Y:S03]  /*14330*/  @!P1 SYNCS.ARRIVE.TRANS64 RZ, [R8+URZ+0x34480], R6 ;  /* 0x0344800608ff99a7 */ /* 0x0045e6000800003f */
[----:B------:R-:W-:-:S06]  /*14340*/  UISETP.NE.AND UP0, UPT, UR4, 0x2, UPT ;  /* 0x000000020400788c */ /* 0x000fcc000bf05270 */
[----:B------:R-:W-:-:S13]  /*14350*/  PLOP3.LUT P0, PT, PT, PT, UP0, 0x80, 0x0 ;  /* 0x000000000000781c */ /* 0x000fda0003f0f008 */
[----:B--2---:R-:W-:Y:S05]  /*14360*/  @P0 BRA `(.L_x_303) ;  /* 0x0000000000040947 */ /* 0x004fea0003800000 */
[----:B------:R-:W-:Y:S01]  /*14370*/  BPT.TRAP 0x1 ;  /* 0x000000040000795c */ /* 0x000fe20000300000 */
.L_x_303:
[C---:B------:R-:W-:Y:S01]  /*14380*/  R2UR UR8, R4.reuse ;  /* 0x00000000040872ca */ /* 0x040fe200000e0000 */
[----:B------:R-:W-:Y:S01]  /*14390*/  VIADD R4, R4, 0x1 ;  /* 0x0000000104047836 */ /* 0x000fe20000000000 */
[----:B------:R-:W-:Y:S01]  /*143a0*/  R2UR UR9, R8 ;  /* 0x00000000080972ca */ /* 0x000fe200000e0000 */
[----:B------:R-:W-:Y:S01]  /*143b0*/  UMOV UR24, 0x0 ;  /* 0x0000000000187882 */ /* 0x000fe20000000000 */
[----:B------:R-:W-:Y:S01]  /*143c0*/  IADD3 R9, R9, -0x1, RZ ;  /* 0xffffffff09097810 */ /* 0x000fe20007ffe0ff */
[----:B------:R-:W-:Y:S01]  /*143d0*/  UMOV UR25, 0x10000000 ;  /* 0x1000000000197882 */ /* 0x000fe20000000000 */
[----:B------:R-:W-:Y:S01]  /*143e0*/  R2UR UR10, R12 ;  /* 0x000000000c0a72ca */ /* 0x000fe200000e0000 */
[----:B------:R-:W-:Y:S01]  /*143f0*/  UMOV UR23, 0x30000 ;  /* 0x0003000000177882 */ /* 0x000fe20000000000 */
[----:B------:R-:W-:Y:S01]  /*14400*/  R2UR UR11, R16 ;  /* 0x00000000100b72ca */ /* 0x000fe200000e0000 */
[----:B------:R-:W-:Y:S01]  /*14410*/  VIADD R12, R12, 0x40 ;  /* 0x000000400c0c7836 */ /* 0x000fe20000000000 */
[----:B------:R-:W-:-:S02]  /*14420*/  R2UR UR7, R17 ;  /* 0x00000000110772ca */ /* 0x000fc400000e0000 */
[----:B------:R-:W-:Y:S01]  /*14430*/  ISETP.GT.AND P1, PT, R9, 0x1, PT ;  /* 0x000000010900780c */ /* 0x000fe20003f24270 */
[----:B------:R-:W-:Y:S01]  /*14440*/  ULEA UR4, UR8, UR17, 0xd ;  /* 0x0000001108047291 */ /* 0x000fe2000f8e683f */
[C---:B------:R-:W-:Y:S01]  /*14450*/  ISETP.NE.AND P0, PT, R4.reuse, 0x4, PT ;  /* 0x000000040400780c */ /* 0x040fe20003f05270 */
[----:B------:R-:W-:Y:S02]  /*14460*/  ULEA UR8, UR8, UR18, 0xf ;  /* 0x0000001208087291 */ /* 0x000fe4000f8e783f */
[----:B------:R-:W-:Y:S01]  /*14470*/  ULEA UR4, UR4, UR18, 0x1 ;  /* 0x0000001204047291 */ /* 0x000fe2000f8e083f */
[----:B------:R-:W-:Y:S01]  /*14480*/  SEL R6, RZ, 0x1, P0 ;  /* 0x00000001ff067807 */ /* 0x000fe20000000000 */
[----:B------:R-:W-:Y:S01]  /*14490*/  UIADD3 UR9, UR9, 0x34480, URZ ;  /* 0x0003448009097890 */ /* 0x000fe2000fffe03f */
[----:B------:R-:W-:Y:S01]  /*144a0*/  SEL R4, R4, RZ, P0 ;  /* 0x000000ff04047207 */ /* 0x000fe20000000000 */
[----:B------:R-:W-:Y:S01]  /*144b0*/  UIADD3 UR4, UR4, 0x20000, URZ ;  /* 0x0002000004047890 */ /* 0x000fe2000fffe03f */
[----:B------:R-:W-:Y:S01]  /*144c0*/  LOP3.LUT R3, R3, R6, RZ, 0x3c, !PT ;  /* 0x0000000603037212 */ /* 0x000fe200078e3cff */
[----:B------:R-:W-:-:S03]  /*144d0*/  UMOV UR6, UR10 ;  /* 0x0000000a00067c82 */ /* 0x000fc60008000000 */
[----:B------:R-:W-:Y:S02]  /*144e0*/  UMOV UR5, UR9 ;  /* 0x0000000900057c82 */ /* 0x000fe40008000000 */
[----:B------:R2:W-:Y:S02]  /*144f0*/  UTMALDG.2D [UR8], [UR12], desc[UR24] ;  /* 0x000018080c0075b4 */ /* 0x0005e40008009000 */
[----:B------:R2:W-:Y:S02]  /*14500*/  UTMALDG.2D.MULTICAST [UR4], [UR14], UR23, desc[UR24] ;  /* 0x000018040e0073b4 */ /* 0x0005e40008009817 */
[----:B--2---:R-:W-:Y:S05]  /*14510*/  @P1 BRA `(.L_x_304) ;  /* 0xfffffffc00641947 */ /* 0x004fea000383ffff */
.L_x_301:
[----:B------:R-:W-:Y:S05]  /*14520*/  BSYNC B1 ;  /* 0x0000000000017941 */ /* 0x000fea0003800000 */
.L_x_300:
[----:B------:R-:W-:Y:S02]  /*14530*/  IADD3 R0, R7, R0, RZ ;  /* 0x0000000007007210 */ /* 0x000fe40007ffe0ff */
[----:B------:R-:W-:Y:S02]  /*14540*/  LOP3.LUT P0, RZ, R2, 0xff, RZ, 0xc0, !PT ;  /* 0x000000ff02ff7812 */ /* 0x000fe4000780c0ff */
[----:B------:R-:W-:-:S04]  /*14550*/  SHF.R.U32.HI R2, RZ, 0x2, R0 ;  /* 0x00000002ff027819 */ /* 0x000fc80000011600 */
[----:B------:R-:W-:-:S04]  /*14560*/  LOP3.LUT R2, R2, 0x1, RZ, 0xc0, !PT ;  /* 0x0000000102027812 */ /* 0x000fc800078ec0ff */
[----:B------:R-:W-:Y:S01]  /*14570*/  ISETP.NE.U32.AND P1, PT, R2, 0x1, PT ;  /* 0x000000010200780c */ /* 0x000fe20003f25070 */
[----:B------:R-:W-:Y:S02]  /*14580*/  IMAD.U32 R2, RZ, RZ, UR22 ;  /* 0x00000016ff027e24 */ /* 0x000fe4000f8e00ff */
[----:B------:R-:W-:Y:S01]  /*14590*/  @P0 SYNCS.ARRIVE.TRANS64.A1T0 RZ, [UR18+0x34508], RZ ;  /* 0x034508ffffff09a7 */ /* 0x000fe20008100012 */
[----:B------:R-:W-:Y:S02]  /*145a0*/  ISETP.GT.U32.AND P0, PT, R0, 0x3, PT ;  /* 0x000000030000780c */ /* 0x000fe40003f04070 */
[----:B------:R-:W-:Y:S02]  /*145b0*/  ISETP.NE.AND P2, PT, R2, 0x3, PT ;  /* 0x000000030200780c */ /* 0x000fe40003f45270 */
[C---:B------:R-:W-:Y:S02]  /*145c0*/  ISETP.LT.U32.AND P0, PT, R7.reuse, 0x4, P0 ;  /* 0x000000040700780c */ /* 0x040fe40000701070 */
[----:B------:R-:W-:-:S02]  /*145d0*/  ISETP.GT.U32.AND P1, PT, R7, 0x3, !P1 ;  /* 0x000000030700780c */ /* 0x000fc40004f24070 */
[----:B------:R-:W-:Y:S02]  /*145e0*/  SEL R3, RZ, 0x1, !P0 ;  /* 0x00000001ff037807 */ /* 0x000fe40004000000 */
[----:B------:R-:W-:Y:S02]  /*145f0*/  SEL R2, RZ, 0x1, !P1 ;  /* 0x00000001ff027807 */ /* 0x000fe40004800000 */
[----:B------:R-:W-:Y:S02]  /*14600*/  LOP3.LUT R0, R0, 0x3, RZ, 0xc0, !PT ;  /* 0x0000000300007812 */ /* 0x000fe400078ec0ff */
[----:B------:R-:W-:Y:S01]  /*14610*/  LOP3.LUT R10, R2, R10, R3, 0x96, !PT ;  /* 0x0000000a020a7212 */ /* 0x000fe200078e9603 */
[----:B------:R-:W-:Y:S06]  /*14620*/  @!P2 BRA `(.L_x_305) ;  /* 0x000000000004a947 */ /* 0x000fec0003800000 */
[----:B------:R-:W-:Y:S01]  /*14630*/  BPT.TRAP 0x1 ;  /* 0x000000040000795c */ /* 0x000fe20000300000 */
.L_x_305:
[----:B------:R-:W2:Y:S01]  /*14640*/  LDL R4, [R1+0x100] ;  /* 0x0001000001047983 */ /* 0x000ea20000100800 */
[----:B------:R-:W-:Y:S01]  /*14650*/  SHF.L.U32 R2, R19, 0x1f, RZ ;  /* 0x0000001f13027819 */ /* 0x000fe200000006ff */
[----:B------:R-:W-:Y:S01]  /*14660*/  BSSY B1, `(.L_x_306) ;  /* 0x0000005000017945 */ /* 0x000fe20003800000 */
[C---:B--2---:R-:W-:Y:S02]  /*14670*/  LEA R3, R4.reuse, UR18, 0x3 ;  /* 0x0000001204037c11 */ /* 0x044fe4000f8e18ff */
[----:B------:R-:W-:Y:S02]  /*14680*/  LEA R4, R4, UR18, 0x4 ;  /* 0x0000001204047c11 */ /* 0x000fe4000f8e20ff */
[----:B------:R-:W2:Y:S02]  /*14690*/  SYNCS.PHASECHK.TRANS64.TRYWAIT P0, [R3+URZ+0x34400], R2 ;  /* 0x03440002030075a7 */ /* 0x000ea4000800017f */
[----:B--2---:R-:W-:Y:S05]  /*146a0*/  @!P0 BRA `(.L_x_307) ;  /* 0x0000004000208947 */ /* 0x004fea0003800000 */
.L_x_409:
[----:B------:R-:W-:Y:S05]  /*146b0*/  BSYNC B1 ;  /* 0x0000000000017941 */ /* 0x000fea0003800000 */
.L_x_306:
[----:B-1----:R-:W1:Y:S01]  /*146c0*/  LDS.128 R4, [R4+0x34530] ;  /* 0x0345300004047984 */ /* 0x002e620000000c00 */
[----:B------:R-:W-:Y:S01]  /*146d0*/  @!PT LDS RZ, [RZ] ;  /* 0x00000000fffff984 */ /* 0x000fe20000000800 */
[----:B------:R-:W-:Y:S01]  /*146e0*/  @!PT LDS RZ, [RZ] ;  /* 0x00000000fffff984 */ /* 0x000fe20000000800 */
[----:B------:R-:W-:Y:S01]  /*146f0*/  @!PT LDS RZ, [RZ] ;  /* 0x00000000fffff984 */ /* 0x000fe20000000800 */
[----:B------:R-:W-:Y:S01]  /*14700*/  @!PT LDS RZ, [RZ] ;  /* 0x00000000fffff984 */ /* 0x000fe20000000800 */
[----:B------:R3:W-:Y:S06]  /*14710*/  MEMBAR.ALL.CTA ;  /* 0x0000000000007992 */ /* 0x0007ec0000008000 */
[----:B---3--:R-:W3:Y:S01]  /*14720*/  FENCE.VIEW.ASYNC.S ;  /* 0x00000000000073c6 */ /* 0x008ee20000000000 */
[----:B-1----:R-:W-:Y:S01]  /*14730*/  MOV R17, R5 ;  /* 0x0000000500117202 */ /* 0x002fe20000000f00 */
[----:B------:R-:W-:Y:S01]  /*14740*/  IMAD.MOV.U32 R16, RZ, RZ, R4 ;  /* 0x000000ffff107224 */ /* 0x000fe200078e0004 */
[----:B---3--:R-:W-:Y:S06]  /*14750*/  @!P2 BRA `(.L_x_308) ;  /* 0x000000000004a947 */ /* 0x008fec0003800000 */
[----:B------:R-:W-:Y:S01]  /*14760*/  BPT.TRAP 0x1 ;  /* 0x000000040000795c */ /* 0x000fe20000300000 */
.L_x_308:
[----:B------:R-:W1:Y:S01]  /*14770*/  S2R R5, SR_CgaCtaId ;  /* 0x0000000000057919 */ /* 0x000e620000008800 */
[----:B------:R-:W-:Y:S02]  /*14780*/  ISETP.NE.AND P0, PT, R7, RZ, PT ;  /* 0x000000ff0700720c */ /* 0x000fe40003f05270 */
[----:B--2---:R-:W-:Y:S02]  /*14790*/  IADD3 R2, R3, 0x34440, RZ ;  /* 0x0003444003027810 */ /* 0x004fe40007ffe0ff */
[CC--:B------:R-:W-:Y:S02]  /*147a0*/  ISETP.EQ.OR P0, PT, R6.reuse, R18.reuse, !P0 ;  /* 0x000000120600720c */ /* 0x0c0fe40004702670 */
[----:B------:R-:W-:Y:S02]  /*147b0*/  ISETP.NE.AND P1, PT, R6, R18, PT ;  /* 0x000000120600720c */ /* 0x000fe40003f25270 */
[----:B-1----:R-:W-:-:S04]  /*147c0*/  PRMT R2, R5, 0x654, R2 ;  /* 0x0000065405027816 */ /* 0x002fc80000000002 */
[----:B------:R1:W-:Y:S05]  /*147d0*/  SYNCS.ARRIVE.TRANS64.RED.A1T0 RZ, [R2+URZ], RZ ;  /* 0x000000ff02ff79a7 */ /* 0x0003ea000810043f */
[----:B------:R-:W-:Y:S05]  /*147e0*/  @P0 BRA `(.L_x_309) ;  /* 0x0000000400a40947 */ /* 0x000fea0003800000 */
[----:B-1----:R-:W1:Y:S02]  /*147f0*/  LDC.64 R2, c[0x0][0x290] ;  /* 0x0000a400ff027b82 */ /* 0x002e640000000a00 */
[----:B-1----:R-:W-:-:S05]  /*14800*/  IMAD.WIDE R2, R6, 0xc, R2 ;  /* 0x0000000c06027825 */ /* 0x002fca00078e0202 */
[----:B------:R1:W5:Y:S01]  /*14810*/  LDG.E R11, desc[UR38][R2.64+0x8] ;  /* 0x00000826020b7981 */ /* 0x000362000c1e1900 */
[----:B------:R-:W-:-:S03]  /*14820*/  UMOV UR4, 0xffffffff ;  /* 0xffffffff00047882 */ /* 0x000fc60000000000 */
[----:B------:R-:W-:Y:S05]  /*14830*/  BRA.DIV UR4, `(.L_x_310) ;  /* 0x0000003e04d07947 */ /* 0x000fea000b800000 */
[----:B------:R-:W-:-:S13]  /*14840*/  ELECT P6, URZ, PT ;  /* 0x00000000003f782f */ /* 0x000fda00038c0000 */
.L_x_412:
[----:B------:R-:W-:Y:S04]  /*14850*/  BSSY B1, `(.L_x_311) ;  /* 0x000004f000017945 */ /* 0x000fe80003800000 */
[----:B------:R-:W-:Y:S05]  /*14860*/  @!P6 BRA `(.L_x_312) ;  /* 0x000000040034e947 */ /* 0x000fea0003800000 */
[C---:B------:R-:W-:Y:S01]  /*14870*/  IMAD.SHL.U32 R21, R6.reuse, 0x8, RZ ;  /* 0x0000000806157824 */ /* 0x040fe200078e00ff */
[----:B------:R-:W-:Y:S01]  /*14880*/  SHF.R.S32.HI R5, RZ, 0x1f, R6 ;  /* 0x0000001fff057819 */ /* 0x000fe20000011406 */
[----:B------:R-:W-:Y:S01]  /*14890*/  ULDC.64 UR4, c[0x0][0x510] ;  /* 0x0001440000047ab9 */ /* 0x000fe20000000a00 */
[----:B------:R-:W-:Y:S01]  /*148a0*/  ULDC.64 UR6, c[0x0][0x520] ;  /* 0x0001480000067ab9 */ /* 0x000fe20000000a00 */
[----:B------:R-:W2:Y:S01]  /*148b0*/  LDG.E R18, desc[UR38][R2.64] ;  /* 0x0000002602127981 */ /* 0x000ea2000c1e1900 */
[----:B------:R-:W-:Y:S02]  /*148c0*/  SHF.L.U64.HI R22, R6, 0x3, R5 ;  /* 0x0000000306167819 */ /* 0x000fe40000010205 */
[C---:B------:R-:W-:Y:S02]  /*148d0*/  IADD3 R8, P0, R21.reuse, UR4, RZ ;  /* 0x0000000415087c10 */ /* 0x040fe4000ff1e0ff */
[----:B------:R-:W-:Y:S02]  /*148e0*/  IADD3 R4, P2, R21, UR6, RZ ;  /* 0x0000000615047c10 */ /* 0x000fe4000ff5e0ff */
[C---:B------:R-:W-:Y:S01]  /*148f0*/  IADD3.X R9, R22.reuse, UR5, RZ, P0, !PT ;  /* 0x0000000516097c10 */ /* 0x040fe200087fe4ff */
[----:B------:R-:W-:Y:S01]  /*14900*/  ULDC.64 UR4, c[0x0][0x518] ;  /* 0x0001460000047ab9 */ /* 0x000fe20000000a00 */
[----:B------:R-:W-:-:S03]  /*14910*/  IADD3.X R5, R22, UR7, RZ, P2, !PT ;  /* 0x0000000716057c10 */ /* 0x000fc600097fe4ff */
[----:B------:R-:W3:Y:S04]  /*14920*/  LDG.E.64 R14, desc[UR38][R8.64] ;  /* 0x00000026080e7981 */ /* 0x000ee8000c1e1b00 */
[----:B------:R4:W2:Y:S02]  /*14930*/  LDG.E.64 R12, desc[UR38][R4.64] ;  /* 0x00000026040c7981 */ /* 0x0008a4000c1e1b00 */
[----:B----4-:R-:W-:-:S04]  /*14940*/  IADD3 R4, P0, R21, UR4, RZ ;  /* 0x0000000415047c10 */ /* 0x010fc8000ff1e0ff */
[----:B------:R-:W-:Y:S01]  /*14950*/  IADD3.X R5, R22, UR5, RZ, P0, !PT ;  /* 0x0000000516057c10 */ /* 0x000fe200087fe4ff */
[----:B------:R-:W-:-:S04]  /*14960*/  ULDC.64 UR4, c[0x0][0x528] ;  /* 0x00014a0000047ab9 */ /* 0x000fc80000000a00 */
[----:B------:R4:W2:Y:S02]  /*14970*/  LDG.E.64 R8, desc[UR38][R4.64] ;  /* 0x0000002604087981 */ /* 0x0008a4000c1e1b00 */
[----:B----4-:R-:W-:-:S04]  /*14980*/  IADD3 R4, P0, R21, UR4, RZ ;  /* 0x0000000415047c10 */ /* 0x010fc8000ff1e0ff */
[----:B------:R-:W-:-:S06]  /*14990*/  IADD3.X R5, R22, UR5, RZ, P0, !PT ;  /* 0x0000000516057c10 */ /* 0x000fcc00087fe4ff */
[----:B------:R-:W4:Y:S04]  /*149a0*/  LDG.E.64 R4, desc[UR38][R4.64] ;  /* 0x0000002604047981 */ /* 0x000f28000c1e1b00 */
[----:B---3--:R-:W-:Y:S04]  /*149b0*/  STS.64 [UR20], R14 ;  /* 0x0000000eff007988 */ /* 0x008fe80008000a14 */
[----:B--2---:R-:W-:Y:S04]  /*149c0*/  STS.64 [UR21], R12 ;  /* 0x0000000cff007988 */ /* 0x004fe80008000a15 */
[----:B------:R-:W2:Y:S01]  /*149d0*/  LDS R21, [UR20+0x1c] ;  /* 0x00001c14ff157984 */ /* 0x000ea20008000800 */
[----:B------:R-:W-:-:S03]  /*149e0*/  SHF.L.U64.HI R26, R8, 0x1, R9 ;  /* 0x00000001081a7819 */ /* 0x000fc60000010209 */
[----:B------:R1:W3:Y:S01]  /*149f0*/  LDG.E R9, desc[UR38][R2.64+0x4] ;  /* 0x0000042602097981 */ /* 0x0002e2000c1e1900 */
[----:B------:R-:W-:-:S04]  /*14a00*/  LOP3.LUT R26, R26, 0x1fffffff, RZ, 0xc0, !PT ;  /* 0x1fffffff1a1a7812 */ /* 0x000fc800078ec0ff */
[----:B------:R-:W-:-:S04]  /*14a10*/  SHF.R.U32.HI R22, RZ, 0x4, R26 ;  /* 0x00000004ff167819 */ /* 0x000fc8000001161a */
[----:B--2---:R-:W-:-:S05]  /*14a20*/  LOP3.LUT R21, R21, 0xf, R22, 0xb8, !PT ;  /* 0x0000000f15157812 */ /* 0x004fca00078eb816 */
[----:B------:R-:W-:Y:S04]  /*14a30*/  STS [UR20+0x1c], R21 ;  /* 0x00001c15ff007988 */ /* 0x000fe80008000814 */
[----:B------:R-:W2:Y:S02]  /*14a40*/  LDS R24, [UR20+0x1c] ;  /* 0x00001c14ff187984 */ /* 0x000ea40008000800 */
[----:B--2---:R-:W-:-:S05]  /*14a50*/  LOP3.LUT R24, R24, 0xf0, RZ, 0xb8, !PT ;  /* 0x000000f018187812 */ /* 0x004fca00078eb8ff */
[----:B------:R-:W-:Y:S04]  /*14a60*/  STS [UR20+0x1c], R24 ;  /* 0x00001c18ff007988 */ /* 0x000fe80008000814 */
[----:B------:R-:W2:Y:S01]  /*14a70*/  LDS R23, [UR20+0x1c] ;  /* 0x00001c14ff177984 */ /* 0x000ea20008000800 */
[----:B------:R-:W-:-:S04]  /*14a80*/  MOV R22, UR20 ;  /* 0x0000001400167c02 */ /* 0x000fc80008000f00 */
[----:B------:R-:W-:Y:S02]  /*14a90*/  SHF.R.U64 R22, R22, 0x4, RZ ;  /* 0x0000000416167819 */ /* 0x000fe400000012ff */
[----:B--2---:R-:W-:-:S05]  /*14aa0*/  LOP3.LUT R23, R23, 0xf00, RZ, 0xb8, !PT ;  /* 0x00000f0017177812 */ /* 0x004fca00078eb8ff */
[----:B------:R-:W-:Y:S04]  /*14ab0*/  STS.64 [UR20+0x18], R22 ;  /* 0x00001816ff007988 */ /* 0x000fe80008000a14 */
[----:B------:R-:W1:Y:S01]  /*14ac0*/  LDS R25, [UR20+0x1c] ;  /* 0x00001c14ff197984 */ /* 0x000e620008000800 */
[----:B------:R-:W-:Y:S01]  /*14ad0*/  IMAD.SHL.U32 R21, R8, 0x2, RZ ;  /* 0x0000000208157824 */ /* 0x000fe200078e00ff */
[----:B-----5:R-:W-:-:S04]  /*14ae0*/  IADD3 R12, R11, -0x1, RZ ;  /* 0xffffffff0b0c7810 */ /* 0x020fc80007ffe0ff */
[----:B------:R-:W-:Y:S02]  /*14af0*/  LOP3.LUT R21, R21, 0xfffffffe, RZ, 0xc0, !PT ;  /* 0xfffffffe15157812 */ /* 0x000fe400078ec0ff */
[----:B------:R-:W-:Y:S01]  /*14b00*/  CS2R R14, SRZ ;  /* 0x00000000000e7805 */ /* 0x000fe2000001ff00 */
[----:B------:R-:W-:Y:S01]  /*14b10*/  VIADD R13, R18, 0xffffffff ;  /* 0xffffffff120d7836 */ /* 0x000fe20000000000 */
[----:B------:R-:W-:Y:S01]  /*14b20*/  SHF.R.U64 R21, R21, 0x4, R26 ;  /* 0x0000000415157819 */ /* 0x000fe2000000121a */
[----:B------:R-:W-:Y:S04]  /*14b30*/  STS [UR20+0x10], R22 ;  /* 0x00001016ff007988 */ /* 0x000fe80008000814 */
[----:B------:R-:W-:Y:S04]  /*14b40*/  STS [UR20+0x14], R22 ;  /* 0x00001416ff007988 */ /* 0x000fe80008000814 */
[----:B------:R-:W-:Y:S04]  /*14b50*/  STS.128 [UR20+0x20], R12 ;  /* 0x0000200cff007988 */ /* 0x000fe80008000c14 */
[----:B------:R-:W-:Y:S04]  /*14b60*/  STS [UR20+0xc], R21 ;  /* 0x00000c15ff007988 */ /* 0x000fe80008000814 */
[----:B------:R-:W-:Y:S01]  /*14b70*/  STS [UR20+0x30], RZ ;  /* 0x000030ffff007988 */ /* 0x000fe20008000814 */
[----:B-1----:R-:W-:-:S05]  /*14b80*/  LOP3.LUT R2, R25, 0xf000, RZ, 0xb8, !PT ;  /* 0x0000f00019027812 */ /* 0x002fca00078eb8ff */
[----:B------:R-:W-:Y:S04]  /*14b90*/  STS [UR20+0x1c], R2 ;  /* 0x00001c02ff007988 */ /* 0x000fe80008000814 */
[----:B------:R-:W1:Y:S01]  /*14ba0*/  LDS R3, [UR21+0x1c] ;  /* 0x00001c15ff037984 */ /* 0x000e620008000800 */
[----:B----4-:R-:W-:-:S04]  /*14bb0*/  SHF.L.U64.HI R18, R4, 0x1, R5 ;  /* 0x0000000104127819 */ /* 0x010fc80000010205 */
[----:B------:R-:W-:-:S04]  /*14bc0*/  LOP3.LUT R18, R18, 0x1fffffff, RZ, 0xc0, !PT ;  /* 0x1fffffff12127812 */ /* 0x000fc800078ec0ff */
[----:B------:R-:W-:-:S04]  /*14bd0*/  SHF.R.U32.HI R8, RZ, 0x4, R18 ;  /* 0x00000004ff087819 */ /* 0x000fc80000011612 */
[----:B-1----:R-:W-:-:S05]  /*14be0*/  LOP3.LUT R5, R3, 0xf, R8, 0xb8, !PT ;  /* 0x0000000f03057812 */ /* 0x002fca00078eb808 */
[----:B------:R-:W-:Y:S04]  /*14bf0*/  STS [UR21+0x1c], R5 ;  /* 0x00001c05ff007988 */ /* 0x000fe80008000815 */
[----:B------:R-:W1:Y:S02]  /*14c00*/  LDS R8, [UR21+0x1c] ;  /* 0x00001c15ff087984 */ /* 0x000e640008000800 */
[----:B-1----:R-:W-:-:S05]  /*14c10*/  LOP3.LUT R8, R8, 0xf0, RZ, 0xb8, !PT ;  /* 0x000000f008087812 */ /* 0x002fca00078eb8ff */
[----:B------:R-:W-:Y:S04]  /*14c20*/  STS [UR21+0x1c], R8 ;  /* 0x00001c08ff007988 */ /* 0x000fe80008000815 */
[----:B------:R-:W1:Y:S01]  /*14c30*/  LDS R3, [UR21+0x1c] ;  /* 0x00001c15ff037984 */ /* 0x000e620008000800 */
[----:B------:R-:W-:-:S04]  /*14c40*/  MOV R2, UR21 ;  /* 0x0000001500027c02 */ /* 0x000fc80008000f00 */
[----:B------:R-:W-:Y:S02]  /*14c50*/  SHF.R.U64 R2, R2, 0x4, RZ ;  /* 0x0000000402027819 */ /* 0x000fe400000012ff */
[----:B-1----:R-:W-:-:S05]  /*14c60*/  LOP3.LUT R3, R3, 0xf00, RZ, 0xb8, !PT ;  /* 0x00000f0003037812 */ /* 0x002fca00078eb8ff */
[----:B------:R-:W-:Y:S04]  /*14c70*/  STS.64 [UR21+0x18], R2 ;  /* 0x00001802ff007988 */ /* 0x000fe80008000a15 */
[----:B------:R-:W1:Y:S01]  /*14c80*/  LDS R21, [UR21+0x1c] ;  /* 0x00001c15ff157984 */ /* 0x000e620008000800 */
[----:B------:R-:W-:Y:S01]  /*14c90*/  IMAD.SHL.U32 R4, R4, 0x2, RZ ;  /* 0x0000000204047824 */ /* 0x000fe200078e00ff */
[----:B---3--:R-:W-:-:S04]  /*14ca0*/  IADD3 R13, R9, -0x1, RZ ;  /* 0xffffffff090d7810 */ /* 0x008fc80007ffe0ff */
[----:B------:R-:W-:-:S04]  /*14cb0*/  LOP3.LUT R5, R4, 0xfffffffe, RZ, 0xc0, !PT ;  /* 0xfffffffe04057812 */ /* 0x000fc800078ec0ff */
[----:B------:R-:W-:Y:S01]  /*14cc0*/  SHF.R.U64 R5, R5, 0x4, R18 ;  /* 0x0000000405057819 */ /* 0x000fe20000001212 */
[----:B------:R2:W-:Y:S04]  /*14cd0*/  STS.128 [UR21+0x20], R12 ;  /* 0x0000200cff007988 */ /* 0x0005e80008000c15 */
[----:B------:R2:W-:Y:S04]  /*14ce0*/  STS [UR21+0xc], R5 ;  /* 0x00000c05ff007988 */ /* 0x0005e80008000815 */
[----:B------:R2:W-:Y:S04]  /*14cf0*/  STS [UR21+0x10], R2 ;  /* 0x00001002ff007988 */ /* 0x0005e80008000815 */
[----:B------:R2:W-:Y:S04]  /*14d00*/  STS [UR21+0x14], R2 ;  /* 0x00001402ff007988 */ /* 0x0005e80008000815 */
[----:B------:R-:W-:Y:S01]  /*14d10*/  STS [UR21+0x30], RZ ;  /* 0x000030ffff007988 */ /* 0x000fe20008000815 */
[----:B-1----:R-:W-:-:S05]  /*14d20*/  LOP3.LUT R4, R21, 0xf000, RZ, 0xb8, !PT ;  /* 0x0000f00015047812 */ /* 0x002fca00078eb8ff */
[----:B------:R2:W-:Y:S02]  /*14d30*/  STS [UR21+0x1c], R4 ;  /* 0x00001c04ff007988 */ /* 0x0005e40008000815 */
.L_x_312:
[----:B------:R-:W-:Y:S05]  /*14d40*/  BSYNC B1 ;  /* 0x0000000000017941 */ /* 0x000fea0003800000 */
.L_x_311:
[----:B------:R-:W-:-:S03]  /*14d50*/  UMOV UR4, 0xffffffff ;  /* 0xffffffff00047882 */ /* 0x000fc60000000000 */
[----:B------:R-:W-:Y:S05]  /*14d60*/  BRA.DIV UR4, `(.L_x_313) ;  /* 0x0000003a04a47947 */ /* 0x000fea000b800000 */
[----:B------:R-:W-:Y:S01]  /*14d70*/  ELECT P6, URZ, PT ;  /* 0x00000000003f782f */ /* 0x000fe200038c0000 */
[----:B------:R-:W-:-:S12]  /*14d80*/  NOP ;  /* 0x0000000000007918 */ /* 0x000fd80000000000 */
.L_x_416:
[----:B-12---:R-:W1:Y:S02]  /*14d90*/  S2R R2, SR_LANEID ;  /* 0x0000000000027919 */ /* 0x006e640000000000 */
[----:B-1----:R-:W-:-:S05]  /*14da0*/  IMAD.SHL.U32 R8, R2, 0x4, RZ ;  /* 0x0000000402087824 */ /* 0x002fca00078e00ff */
[----:B------:R1:W2:Y:S01]  /*14db0*/  LDS R9, [R8+UR20] ;  /* 0x0000001408097984 */ /* 0x0002a20008000800 */
[C---:B------:R-:W-:Y:S02]  /*14dc0*/  IADD3 R4, P0, R8.reuse, UR12, RZ ;  /* 0x0000000c08047c10 */ /* 0x040fe4000ff1e0ff */
[----:B------:R-:W-:Y:S01]  /*14dd0*/  IADD3 R2, P2, R8, UR14, RZ ;  /* 0x0000000e08027c10 */ /* 0x000fe2000ff5e0ff */
[----:B------:R1:W3:Y:S01]  /*14de0*/  LDS R13, [R8+UR20+0x80] ;  /* 0x00008014080d7984 */ /* 0x0002e20008000800 */
[----:B------:R-:W-:Y:S11]  /*14df0*/  @!P6 BRA `(.L_x_314) ;  /* 0x000000000008e947 */ /* 0x000ff60003800000 */
[----:B------:R0:W-:Y:S01]  /*14e00*/  UTMACMDFLUSH ;  /* 0x00000000000079b7 */ /* 0x0001e20000000000 */
[----:B------:R-:W-:-:S04]  /*14e10*/  DEPBAR.LE SB0, 0x0 ;  /* 0x000080000000791a */ /* 0x000fc80000000000 */
.L_x_314:
[----:B------:R-:W-:Y:S01]  /*14e20*/  IADD3.X R5, RZ, UR13, RZ, P0, !PT ;  /* 0x0000000dff057c10 */ /* 0x000fe200087fe4ff */
[----:B------:R-:W-:Y:S01]  /*14e30*/  IMAD.X R3, RZ, RZ, UR15, P2 ;  /* 0x0000000fff037e24 */ /* 0x000fe200090e06ff */
[----:B------:R-:W-:Y:S05]  /*14e40*/  WARPSYNC.ALL ;  /* 0x0000000000007948 */ /* 0x000fea0003800000 */
[----:B--2---:R2:W5:Y:S04]  /*14e50*/  ATOMG.E.EXCH.STRONG.GPU PT, RZ, [R4], R9 ;  /* 0x0000000904ff73a8 */ /* 0x00456800041ee100 */
[----:B---3--:R2:W5:Y:S01]  /*14e60*/  ATOMG.E.EXCH.STRONG.GPU PT, RZ, [R2], R13 ;  /* 0x0000000d02ff73a8 */ /* 0x00856200041ee100 */
[----:B------:R-:W-:-:S07]  /*14e70*/  MOV R18, R6 ;  /* 0x0000000600127202 */ /* 0x000fce0000000f00 */
.L_x_309:
[----:B-12---:R-:W2:Y:S01]  /*14e80*/  LDL.LU R2, [R1+0x100] ;  /* 0x0001000001027983 */ /* 0x006ea20000300800 */
[----:B------:R-:W-:Y:S02]  /*14e90*/  ISETP.NE.AND P2, PT, R7, RZ, PT ;  /* 0x000000ff0700720c */ /* 0x000fe40003f45270 */
[----:B------:R-:W-:Y:S01]  /*14ea0*/  SEL R3, RZ, 0x1, !P1 ;  /* 0x00000001ff037807 */ /* 0x000fe20004800000 */
[----:B--2---:R-:W-:-:S05]  /*14eb0*/  VIADD R4, R2, 0x1 ;  /* 0x0000000102047836 */ /* 0x004fca0000000000 */
[----:B------:R-:W-:-:S04]  /*14ec0*/  ISETP.NE.AND P0, PT, R4, 0x8, PT ;  /* 0x000000080400780c */ /* 0x000fc80003f05270 */
[----:B------:R-:W-:Y:S02]  /*14ed0*/  SEL R4, R4, RZ, P0 ;  /* 0x000000ff04047207 */ /* 0x000fe40000000000 */
[----:B------:R-:W-:-:S03]  /*14ee0*/  SEL R2, RZ, 0x1, P0 ;  /* 0x00000001ff027807 */ /* 0x000fc60000000000 */
[----:B------:R1:W-:Y:S01]  /*14ef0*/  STL [R1+0x100], R4 ;  /* 0x0001000401007387 */ /* 0x0003e20000100800 */
[----:B------:R-:W-:Y:S02]  /*14f00*/  LOP3.LUT R19, R19, R2, RZ, 0x3c, !PT ;  /* 0x0000000213137212 */ /* 0x000fe400078e3cff */
[----:B------:R-:W-:Y:S01]  /*14f10*/  PRMT R2, RZ, 0x7610, R2 ;  /* 0x00007610ff027816 */ /* 0x000fe20000000002 */
[----:B------:R-:W-:Y:S06]  /*14f20*/  @P2 BRA `(.L_x_315) ;  /* 0xfffffff000782947 */ /* 0x000fec000383ffff */
[----:B------:R-:W-:Y:S05]  /*14f30*/  BSYNC B0 ;  /* 0x0000000000007941 */ /* 0x000fea0003800000 */
.L_x_296:
[----:B------:R-:W-:-:S03]  /*14f40*/  UMOV UR4, 0xffffffff ;  /* 0xffffffff00047882 */ /* 0x000fc60000000000 */
[----:B------:R-:W-:Y:S05]  /*14f50*/  BRA.DIV UR4, `(.L_x_316) ;  /* 0x0000003a04587947 */ /* 0x000fea000b800000 */
[----:B-----5:R-:W-:-:S13]  /*14f60*/  ELECT P6, URZ, PT ;  /* 0x00000000003f782f */ /* 0x020fda00038c0000 */
.L_x_419:
[----:B------:R-:W-:Y:S04]  /*14f70*/  BSSY B0, `(.L_x_317) ;  /* 0x000002a000007945 */ /* 0x000fe80003800000 */
[----:B------:R-:W-:Y:S05]  /*14f80*/  @!P6 BRA `(.L_x_318) ;  /* 0x0000000000a0e947 */ /* 0x000fea0003800000 */
[----:B------:R-:W-:-:S04]  /*14f90*/  ULOP3.LUT UR4, UR42, 0x2, URZ, 0xfc, !UPT ;  /* 0x000000022a047892 */ /* 0x000fc8000f8efc3f */
[----:B------:R-:W-:-:S06]  /*14fa0*/  UISETP.NE.AND UP0, UPT, UR4, 0x3, UPT ;  /* 0x000000030400788c */ /* 0x000fcc000bf05270 */
[----:B------:R-:W-:-:S13]  /*14fb0*/  PLOP3.LUT P0, PT, PT, PT, UP0, 0x80, 0x0 ;  /* 0x000000000000781c */ /* 0x000fda0003f0f008 */
[----:B------:R-:W-:Y:S05]  /*14fc0*/  @!P0 BRA `(.L_x_319) ;  /* 0x0000000000048947 */ /* 0x000fea0003800000 */
[----:B------:R-:W-:Y:S01]  /*14fd0*/  BPT.TRAP 0x1 ;  /* 0x000000040000795c */ /* 0x000fe20000300000 */
.L_x_319:
[----:B------:R-:W-:Y:S02]  /*14fe0*/  MOV R3, UR18 ;  /* 0x0000001200037c02 */ /* 0x000fe40008000f00 */
[----:B------:R-:W-:-:S03]  /*14ff0*/  SHF.L.U32 R2, R10, 0x1f, RZ ;  /* 0x0000001f0a027819 */ /* 0x000fc600000006ff */
[----:B------:R-:W-:-:S05]  /*15000*/  VIADD R3, R3, 0x344a0 ;  /* 0x000344a003037836 */ /* 0x000fca0000000000 */
[C---:B------:R-:W-:Y:S01]  /*15010*/  LEA R7, R0.reuse, R3, 0x3 ;  /* 0x0000000300077211 */ /* 0x040fe200078e18ff */
[----:B------:R-:W-:-:S03]  /*15020*/  VIADD R0, R0, 0x1 ;  /* 0x0000000100007836 */ /* 0x000fc60000000000 */
[----:B------:R-:W2:Y:S02]  /*15030*/  SYNCS.PHASECHK.TRANS64.TRYWAIT P0, [R7+URZ], R2 ;  /* 0x00000002070075a7 */ /* 0x000ea4000800017f */
[----:B------:R-:W-:-:S04]  /*15040*/  ISETP.NE.AND P1, PT, R0, 0x4, PT ;  /* 0x000000040000780c */ /* 0x000fc80003f25270 */
[----:B------:R-:W-:Y:S02]  /*15050*/  SEL R5, RZ, 0x1, P1 ;  /* 0x00000001ff057807 */ /* 0x000fe40000800000 */
[----:B------:R-:W-:Y:S02]  /*15060*/  SEL R0, R0, RZ, P1 ;  /* 0x000000ff00007207 */ /* 0x000fe40000800000 */
[----:B------:R-:W-:Y:S02]  /*15070*/  LOP3.LUT R5, R10, R5, RZ, 0x3c, !PT ;  /* 0x000000050a057212 */ /* 0x000fe400078e3cff */
[----:B------:R-:W-:Y:S02]  /*15080*/  LEA R9, R0, R3, 0x3 ;  /* 0x0000000300097211 */ /* 0x000fe400078e18ff */
[----:B-1----:R-:W-:Y:S01]  /*15090*/  SHF.L.U32 R4, R5, 0x1f, RZ ;  /* 0x0000001f05047819 */ /* 0x002fe200000006ff */
[----:B--2---:R-:W-:Y:S06]  /*150a0*/  @!P0 BRA `(.L_x_320) ;  /* 0x0000003800248947 */ /* 0x004fec0003800000 */
.L_x_420:
[----:B------:R-:W2:Y:S01]  /*150b0*/  SYNCS.PHASECHK.TRANS64.TRYWAIT P0, [R9+URZ], R4 ;  /* 0x00000004090075a7 */ /* 0x000ea2000800017f */
[----:B------:R-:W-:-:S05]  /*150c0*/  VIADD R0, R0, 0x1 ;  /* 0x0000000100007836 */ /* 0x000fca0000000000 */
[----:B------:R-:W-:-:S04]  /*150d0*/  ISETP.NE.AND P1, PT, R0, 0x4, PT ;  /* 0x000000040000780c */ /* 0x000fc80003f25270 */
[----:B-1----:R-:W-:Y:S02]  /*150e0*/  SEL R2, RZ, 0x1, P1 ;  /* 0x00000001ff027807 */ /* 0x002fe40000800000 */
[----:B------:R-:W-:Y:S02]  /*150f0*/  SEL R0, R0, RZ, P1 ;  /* 0x000000ff00007207 */ /* 0x000fe40000800000 */
[----:B------:R-:W-:Y:S02]  /*15100*/  LOP3.LUT R7, R5, R2, RZ, 0x3c, !PT ;  /* 0x0000000205077212 */ /* 0x000fe400078e3cff */
[----:B------:R-:W-:Y:S02]  /*15110*/  LEA R6, R0, R3, 0x3 ;  /* 0x0000000300067211 */ /* 0x000fe400078e18ff */
[----:B------:R-:W-:Y:S01]  /*15120*/  SHF.L.U32 R5, R7, 0x1f, RZ ;  /* 0x0000001f07057819 */ /* 0x000fe200000006ff */
[----:B--2---:R-:W-:Y:S06]  /*15130*/  @!P0 BRA `(.L_x_321) ;  /* 0x0000003800148947 */ /* 0x004fec0003800000 */
.L_x_421:
[----:B------:R-:W2:Y:S01]  /*15140*/  SYNCS.PHASECHK.TRANS64.TRYWAIT P0, [R6+URZ], R5 ;  /* 0x00000005060075a7 */ /* 0x000ea2000800017f */
[----:B------:R-:W-:-:S05]  /*15150*/  VIADD R0, R0, 0x1 ;  /* 0x0000000100007836 */ /* 0x000fca0000000000 */
[----:B------:R-:W-:-:S04]  /*15160*/  ISETP.NE.AND P1, PT, R0, 0x4, PT ;  /* 0x000000040000780c */ /* 0x000fc80003f25270 */
[----:B------:R-:W-:Y:S02]  /*15170*/  SEL R2, RZ, 0x1, P1 ;  /* 0x00000001ff027807 */ /* 0x000fe40000800000 */
[----:B------:R-:W-:Y:S02]  /*15180*/  SEL R0, R0, RZ, P1 ;  /* 0x000000ff00007207 */ /* 0x000fe40000800000 */
[----:B------:R-:W-:Y:S01]  /*15190*/  LOP3.LUT R2, R7, R2, RZ, 0x3c, !PT ;  /* 0x0000000207027212 */ /* 0x000fe200078e3cff */
[----:B--2---:R-:W-:Y:S06]  /*151a0*/  @!P0 BRA `(.L_x_322) ;  /* 0x00000038000c8947 */ /* 0x004fec0003800000 */
.L_x_422:
[----:B------:R-:W-:Y:S02]  /*151b0*/  LEA R3, R0, R3, 0x3 ;  /* 0x0000000300037211 */ /* 0x000fe400078e18ff */
[----:B------:R-:W-:-:S07]  /*151c0*/  SHF.L.U32 R0, R2, 0x1f, RZ ;  /* 0x0000001f02007819 */ /* 0x000fce00000006ff */
.L_x_323:
[----:B---3--:R3:W4:Y:S02]  /*151d0*/  SYNCS.PHASECHK.TRANS64.TRYWAIT P0, [R3+URZ], R0 ;  /* 0x00000000030075a7 */ /* 0x008724000800017f */
[----:B----4-:R-:W-:Y:S05]  /*151e0*/  @!P0 NANOSLEEP.SYNCS 0x989680 ;  /* 0x009896800000895d */ /* 0x010fea0003900000 */
[----:B------:R-:W4:Y:S02]  /*151f0*/  @!P0 SYNCS.PHASECHK.TRANS64 P0, [R3+URZ], R0 ;  /* 0x00000000030085a7 */ /* 0x000f24000800007f */
[----:B----4-:R-:W-:Y:S05]  /*15200*/  @!P0 BRA `(.L_x_323) ;  /* 0xfffffffc00f08947 */ /* 0x010fea000383ffff */
.L_x_318:
[----:B------:R-:W-:Y:S05]  /*15210*/  BSYNC B0 ;  /* 0x0000000000007941 */ /* 0x000fea0003800000 */
.L_x_317:
[----:B------:R-:W-:Y:S05]  /*15220*/  EXIT ;  /* 0x000000000000794d */ /* 0x000fea0003800000 */
.L_x_161:
[----:B------:R-:W-:Y:S01]  /*15230*/  PLOP3.LUT P1, PT, PT, PT, UP3, 0x80, 0x0 ;  /* 0x000000000000781c */ /* 0x000fe20003f2f038 */
[----:B------:R-:W-:Y:S01]  /*15240*/  ULDC UR19, c[0x0][0x14] ;  /* 0x0000050000137ab9 */ /* 0x000fe20000000800 */
[----:B------:R-:W-:Y:S01]  /*15250*/  ULDC UR20, c[0x0][0x10] ;  /* 0x0000040000147ab9 */ /* 0x000fe20000000800 */
[----:B------:R-:W-:Y:S01]  /*15260*/  ULDC.64 UR12, c[0x0][0x8c8] ;  /* 0x00023200000c7ab9 */ /* 0x000fe20000000a00 */
[----:B------:R-:W-:Y:S01]  /*15270*/  UIMAD.WIDE.U32 UR20, UR60, UR20, URZ ;  /* 0x000000143c1472a5 */ /* 0x000fe2000f8e003f */
[----:B------:R-:W-:Y:S01]  /*15280*/  IMAD.MOV.U32 R14, RZ, RZ, 0x1 ;  /* 0x00000001ff0e7424 */ /* 0x000fe200078e00ff */
[----:B------:R-:W-:Y:S01]  /*15290*/  ULDC.64 UR14, c[0x0][0x8e0] ;  /* 0x00023800000e7ab9 */ /* 0x000fe20000000a00 */
[----:B------:R-:W-:Y:S01]  /*152a0*/  UIADD3 UR11, UP1, UR12, -0x1, URZ ;  /* 0xffffffff0c0b7890 */ /* 0x000fe2000ff3e03f */
[----:B------:R-:W-:Y:S01]  /*152b0*/  MOV R13, RZ ;  /* 0x000000ff000d7202 */ /* 0x000fe20000000f00 */
[----:B------:R-:W-:Y:S01]  /*152c0*/  ULDC UR22, c[0x0][0x904] ;  /* 0x0002410000167ab9 */ /* 0x000fe20000000800 */
[----:B------:R-:W-:Y:S01]  /*152d0*/  UMOV UR23, 0xffffffff ;  /* 0xffffffff00177882 */ /* 0x000fe20000000000 */
[----:B------:R-:W-:-:S02]  /*152e0*/  UIADD3 UR12, UP2, UR14, -0x1, URZ ;  /* 0xffffffff0e0c7890 */ /* 0x000fc4000ff5e03f */
[----:B------:R-:W1:Y:S01]  /*152f0*/  @P1 S2R R2, SR_CTAID.Y ;  /* 0x0000000000021919 */ /* 0x000e620000002600 */
[----:B------:R-:W-:Y:S02]  /*15300*/  USHF.L.U32 UR23, UR23, UR22, URZ ;  /* 0x0000001617177299 */ /* 0x000fe4000800063f */
[----:B------:R-:W-:Y:S02]  /*15310*/  UIMAD.WIDE.U32 UR28, UR20, UR19, URZ ;  /* 0x00000013141c72a5 */ /* 0x000fe4000f8e003f */
[----:B------:R-:W-:Y:S01]  /*15320*/  UIMAD UR21, UR21, UR19, URZ ;  /* 0x00000013151572a4 */ /* 0x000fe2000f8e023f */
[----:B------:R-:W-:Y:S01]  /*15330*/  ULDC UR18, c[0x0][0x8a8] ;  /* 0x00022a0000127ab9 */ /* 0x000fe20000000800 */
[----:B------:R-:W-:Y:S01]  /*15340*/  UMOV UR24, 0x1 ;  /* 0x0000000100187882 */ /* 0x000fe20000000000 */
[----:B------:R-:W-:Y:S02]  /*15350*/  UIADD3.X UR14, UR15, -0x1, URZ, UP2, !UPT ;  /* 0xffffffff0f0e7890 */ /* 0x000fe400097fe43f */
[----:B------:R-:W-:-:S02]  /*15360*/  UIADD3.X UR13, UR13, -0x1, URZ, UP1, !UPT ;  /* 0xffffffff0d0d7890 */ /* 0x000fc40008ffe43f */
[----:B------:R-:W-:Y:S02]  /*15370*/  ULOP3.LUT UR15, UR59, 0x2, URZ, 0xfc, !UPT ;  /* 0x000000023b0f7892 */ /* 0x000fe4000f8efc3f */
[----:B------:R-:W-:Y:S02]  /*15380*/  UIADD3 UR16, UR9, -0x1, URZ ;  /* 0xffffffff09107890 */ /* 0x000fe4000fffe03f */
[----:B------:R-:W-:Y:S02]  /*15390*/  UIADD3 UR17, UR10, -0x1, URZ ;  /* 0xffffffff0a117890 */ /* 0x000fe4000fffe03f */
[----:B------:R-:W-:Y:S02]  /*153a0*/  UIADD3 UR18, UR18, -0x1, URZ ;  /* 0xffffffff12127890 */ /* 0x000fe4000fffe03f */
[----:B------:R-:W-:Y:S02]  /*153b0*/  USHF.L.U32 UR19, UR24, UR22, URZ ;  /* 0x0000001618137299 */ /* 0x000fe4000800063f */
[----:B------:R-:W-:-:S02]  /*153c0*/  ULOP3.LUT UR20, URZ, UR23, URZ, 0x33, !UPT ;  /* 0x000000173f147292 */ /* 0x000fc4000f8e333f */
[----:B------:R-:W-:Y:S01]  /*153d0*/  UIADD3 UR21, UR29, UR21, URZ ;  /* 0x000000151d157290 */ /* 0x000fe2000fffe03f */
[----:B-1----:R-:W-:-:S15]  /*153e0*/  @P1 R2UR UR52, R2 ;  /* 0x00000000023412ca */ /* 0x002fde00000e0000 */
.L_x_344:
[----:B------:R-:W1:Y:S01]  /*153f0*/  LDC.64 R2, c[0x0][0x8f8] ;  /* 0x00023e00ff027b82 */ /* 0x000e620000000a00 */
[----:B------:R-:W-:Y:S01]  /*15400*/  UIADD3 UR8, UP1, UR8, UR28, URZ ;  /* 0x0000001c08087290 */ /* 0x000fe2000ff3e03f */
[----:B------:R-:W-:Y:S01]  /*15410*/  ISETP.NE.AND P2, PT, R15, RZ, PT ;  /* 0x000000ff0f00720c */ /* 0x000fe20003f45270 */
[----:B------:R-:W-:Y:S01]  /*15420*/  UMOV UR22, 0xffffffff ;  /* 0xffffffff00167882 */ /* 0x000fe20000000000 */
[----:B------:R-:W-:Y:S01]  /*15430*/  UMOV UR23, 0xffffffff ;  /* 0xffffffff00177882 */ /* 0x000fe20000000000 */
[----:B------:R-:W-:Y:S01]  /*15440*/  UIADD3.X UR7, UR7, UR21, URZ, UP1, !UPT ;  /* 0x0000001507077290 */ /* 0x000fe20008ffe43f */
[----:B------:R-:W-:Y:S01]  /*15450*/  MOV R19, RZ ;  /* 0x000000ff00137202 */ /* 0x000fe20000000f00 */
[----:B------:R-:W-:Y:S01]  /*15460*/  UMOV UR24, 0xffffffff ;  /* 0xffffffff00187882 */ /* 0x000fe20000000000 */
[----:B-1----:R-:W-:-:S03]  /*15470*/  ISETP.LE.U32.AND P1, PT, R2, UR8, PT ;  /* 0x0000000802007c0c */ /* 0x002fc6000bf23070 */
[----:B------:R-:W-:-:S05]  /*15480*/  IMAD.U32 R2, RZ, RZ, UR7 ;  /* 0x00000007ff027e24 */ /* 0x000fca000f8e00ff */
[----:B------:R-:W-:-:S13]  /*15490*/  ISETP.GE.U32.AND.EX P1, PT, R2, R3, PT, P1 ;  /* 0x000000030200720c */ /* 0x000fda0003f26110 */
[----:B---345:R-:W-:Y:S05]  /*154a0*/  @P2 BRA P1, `(.L_x_324) ;  /* 0x0000001800442947 */ /* 0x038fea0000800000 */
[----:B------:R-:W-:-:S04]  /*154b0*/  IADD3 R2, P2, R6, UR5, RZ ;  /* 0x0000000506027c10 */ /* 0x000fc8000ff5e0ff */
[----:B------:R-:W-:Y:S02]  /*154c0*/  ISETP.GT.U32.AND P1, PT, R2, UR8, PT ;  /* 0x0000000802007c0c */ /* 0x000fe4000bf24070 */
[----:B------:R-:W-:-:S04]  /*154d0*/  IADD3.X R2, R7, UR6, RZ, P2, !PT ;  /* 0x0000000607027c10 */ /* 0x000fc800097fe4ff */
[----:B------:R-:W-:-:S13]  /*154e0*/  ISETP.GT.U32.AND.EX P1, PT, R2, UR7, PT, P1 ;  /* 0x0000000702007c0c */ /* 0x000fda000bf24110 */
[----:B------:R-:W-:Y:S05]  /*154f0*/  @P1 BRA `(.L_x_325) ;  /* 0x0000001400241947 */ /* 0x000fea0003800000 */
[----:B------:R-:W-:Y:S01]  /*15500*/  VIADD R11, R21, UR4 ;  /* 0x00000004150b7c36 */ /* 0x000fe20008000000 */
[----:B------:R-:W-:Y:S01]  /*15510*/  ULDC UR22, c[0x0][0x910] ;  /* 0x0002440000167ab9 */ /* 0x000fe20000000800 */
[----:B------:R-:W-:Y:S01]  /*15520*/  MOV R23, R8 ;  /* 0x0000000800177202 */ /* 0x000fe20000000f00 */
[----:B------:R-:W-:Y:S02]  /*15530*/  IMAD.MOV.U32 R16, RZ, RZ, R0 ;  /* 0x000000ffff107224 */ /* 0x000fe400078e0000 */
[----:B------:R-:W-:-:S04]  /*15540*/  IADD3 R12, R11, 0x20, RZ ;  /* 0x000000200b0c7810 */ /* 0x000fc80007ffe0ff */
[----:B------:R-:W-:-:S13]  /*15550*/  ISETP.GE.AND P1, PT, R12, UR22, PT ;  /* 0x000000160c007c0c */ /* 0x000fda000bf26270 */
[----:B------:R-:W1:Y:S01]  /*15560*/  @!P1 LDC.64 R2, c[0x0][0x918] ;  /* 0x00024600ff029b82 */ /* 0x000e620000000a00 */
[----:B------:R-:W-:Y:S01]  /*15570*/  @!P1 VIADD R7, R11, 0x20 ;  /* 0x000000200b079836 */ /* 0x000fe20000000000 */
[----:B------:R-:W-:Y:S01]  /*15580*/  BSSY B0, `(.L_x_326) ;  /* 0x0000064000007945 */ /* 0x000fe20003800000 */
[----:B------:R-:W-:Y:S02]  /*15590*/  MOV R6, 0x7fffffff ;  /* 0x7fffffff00067802 */ /* 0x000fe40000000f00 */
[----:B-1----:R-:W-:-:S05]  /*155a0*/  @!P1 IMAD.WIDE R2, R7, 0xc, R2 ;  /* 0x0000000c07029825 */ /* 0x002fca00078e0202 */
[----:B------:R1:W5:Y:S04]  /*155b0*/  @!P1 LDG.E R8, desc[UR38][R2.64] ;  /* 0x0000002602089981 */ /* 0x000368000c1e1900 */
[----:B------:R1:W5:Y:S01]  /*155c0*/  @!P1 LDG.E R0, desc[UR38][R2.64+0x4] ;  /* 0x0000042602009981 */ /* 0x000362000c1e1900 */
[----:B------:R-:W-:Y:S01]  /*155d0*/  ISETP.GE.AND P1, PT, R11, UR22, PT ;  /* 0x000000160b007c0c */ /* 0x000fe2000bf26270 */
[----:B------:R-:W-:-:S12]  /*155e0*/  IMAD.MOV.U32 R7, RZ, RZ, RZ ;  /* 0x000000ffff077224 */ /* 0x000fd800078e00ff */
[----:B-1----:R-:W-:Y:S05]  /*155f0*/  @P1 BRA `(.L_x_327) ;  /* 0x0000000400701947 */ /* 0x002fea0003800000 */
[----:B------:R-:W-:Y:S01]  /*15600*/  IABS R7, R9 ;  /* 0x0000000900077213 */ /* 0x000fe20000000000 */
[----:B------:R-:W-:Y:S01]  /*15610*/  ULDC UR23, c[0x0][0x8f0] ;  /* 0x00023c0000177ab9 */ /* 0x000fe20000000800 */
[----:B------:R-:W-:Y:S02]  /*15620*/  IABS R6, R10 ;  /* 0x0000000a00067213 */ /* 0x000fe40000000000 */
[----:B------:R-:W1:Y:S01]  /*15630*/  I2F.RP R3, R7 ;  /* 0x0000000700037306 */ /* 0x000e620000209400 */
[----:B------:R-:W-:Y:S02]  /*15640*/  PLOP3.LUT P3, PT, PT, PT, UP0, 0x80, 0x0 ;  /* 0x000000000000781c */ /* 0x000fe40003f6f008 */
[C---:B------:R-:W-:Y:S02]  /*15650*/  IADD3 R22, P2, R16.reuse, UR12, RZ ;  /* 0x0000000c10167c10 */ /* 0x040fe4000ff5e0ff */
[C---:B------:R-:W-:Y:S02]  /*15660*/  IADD3 R20, P1, R23.reuse, UR11, RZ ;  /* 0x0000000b17147c10 */ /* 0x040fe4000ff3e0ff */
[----:B------:R-:W-:Y:S01]  /*15670*/  LEA.HI.X.SX32 R25, R16, UR14, 0x1, P2 ;  /* 0x0000000e10197c11 */ /* 0x000fe200090f0eff */
[----:B------:R-:W3:Y:S01]  /*15680*/  I2F.RP R2, R6 ;  /* 0x0000000600027306 */ /* 0x000ee20000209400 */
[----:B------:R-:W-:-:S07]  /*15690*/  LEA.HI.X.SX32 R27, R23, UR13, 0x1, P1 ;  /* 0x0000000d171b7c11 */ /* 0x000fce00088f0eff */
[----:B-1----:R-:W1:Y:S08]  /*156a0*/  MUFU.RCP R3, R3 ;  /* 0x0000000300037308 */ /* 0x002e700000001000 */
[----:B---3--:R-:W3:Y:S01]  /*156b0*/  MUFU.RCP R2, R2 ;  /* 0x0000000200027308 */ /* 0x008ee20000001000 */
[----:B-1----:R-:W-:-:S07]  /*156c0*/  IADD3 R19, R3, 0xffffffe, RZ ;  /* 0x0ffffffe03137810 */ /* 0x002fce0007ffe0ff */
[----:B------:R-:W1:Y:S01]  /*156d0*/  F2I.FTZ.U32.TRUNC.NTZ R19, R19 ;  /* 0x0000001300137305 */ /* 0x000e62000021f000 */
[----:B---3--:R-:W-:-:S07]  /*156e0*/  VIADD R17, R2, 0xffffffe ;  /* 0x0ffffffe02117836 */ /* 0x008fce0000000000 */
[----:B------:R-:W3:Y:S01]  /*156f0*/  F2I.FTZ.U32.TRUNC.NTZ R17, R17 ;  /* 0x0000001100117305 */ /* 0x000ee2000021f000 */
[----:B-1----:R-:W-:Y:S01]  /*15700*/  IADD3 R18, RZ, -R19, RZ ;  /* 0x80000013ff127210 */ /* 0x002fe20007ffe0ff */
[----:B---3--:R-:W-:Y:S01]  /*15710*/  IMAD.MOV R16, RZ, RZ, -R17 ;  /* 0x000000ffff107224 */ /* 0x008fe200078e0a11 */
[----:B------:R-:W-:Y:S06]  /*15720*/  @!P3 BRA `(.L_x_328) ;  /* 0x000000000034b947 */ /* 0x000fec0003800000 */
[----:B------:R-:W-:Y:S01]  /*15730*/  ULDC UR4, c[0x0][0x8dc] ;  /* 0x0002370000047ab9 */ /* 0x000fe20000000800 */
[----:B------:R-:W-:Y:S01]  /*15740*/  ULDC.64 UR24, c[0x0][0x8d0] ;  /* 0x0002340000187ab9 */ /* 0x000fe20000000a00 */
[----:B------:R-:W-:-:S04]  /*15750*/  IADD3 R3, P1, R20, UR4, RZ ;  /* 0x0000000414037c10 */ /* 0x000fc8000ff3e0ff */
[----:B------:R-:W-:-:S05]  /*15760*/  IADD3.X R23, RZ, R27, RZ, P1, !PT ;  /* 0x0000001bff177210 */ /* 0x000fca0000ffe4ff */
[----:B------:R-:W-:-:S04]  /*15770*/  IMAD.WIDE.U32 R4, R23, UR24, RZ ;  /* 0x0000001817047c25 */ /* 0x000fc8000f8e00ff */
[----:B------:R-:W-:-:S04]  /*15780*/  IMAD.WIDE.U32 R4, P1, R3, UR25, R4 ;  /* 0x0000001903047c25 */ /* 0x000fc8000f820004 */
[----:B------:R-:W-:Y:S01]  /*15790*/  IMAD.WIDE.U32 R2, R3, UR24, RZ ;  /* 0x0000001803027c25 */ /* 0x000fe2000f8e00ff */
[----:B------:R-:W-:-:S04]  /*157a0*/  MOV R2, R5 ;  /* 0x0000000500027202 */ /* 0x000fc80000000f00 */
[----:B------:R-:W-:Y:S01]  /*157b0*/  IADD3 RZ, P2, R3, R4, RZ ;  /* 0x0000000403ff7210 */ /* 0x000fe20007f5e0ff */
[----:B------:R-:W-:-:S04]  /*157c0*/  IMAD.X R3, RZ, RZ, RZ, P1 ;  /* 0x000000ffff037224 */ /* 0x000fc800008e06ff */
[----:B------:R-:W-:-:S04]  /*157d0*/  IMAD.WIDE.U32.X R2, R23, UR25, R2, P2 ;  /* 0x0000001917027c25 */ /* 0x000fc800090e0402 */
[----:B------:R-:W-:Y:S01]  /*157e0*/  IMAD.MOV.U32 R20, RZ, RZ, R2 ;  /* 0x000000ffff147224 */ /* 0x000fe200078e0002 */
[----:B------:R-:W-:-:S07]  /*157f0*/  MOV R27, R3 ;  /* 0x00000003001b7202 */ /* 0x000fce0000000f00 */
.L_x_328:
[----:B------:R-:W-:Y:S05]  /*15800*/  @!P0 BRA `(.L_x_329) ;  /* 0x0000000000348947 */ /* 0x000fea0003800000 */
[----:B------:R-:W-:Y:S01]  /*15810*/  ULDC UR4, c[0x0][0x8f4] ;  /* 0x00023d0000047ab9 */ /* 0x000fe20000000800 */
[----:B------:R-:W-:Y:S01]  /*15820*/  ULDC.64 UR24, c[0x0][0x8e8] ;  /* 0x00023a0000187ab9 */ /* 0x000fe20000000a00 */
[----:B------:R-:W-:-:S05]  /*15830*/  IADD3 R3, P1, R22, UR4, RZ ;  /* 0x0000000416037c10 */ /* 0x000fca000ff3e0ff */
[----:B------:R-:W-:-:S04]  /*15840*/  IMAD.X R23, RZ, RZ, R25, P1 ;  /* 0x000000ffff177224 */ /* 0x000fc800008e0619 */
[----:B------:R-:W-:-:S04]  /*15850*/  IMAD.WIDE.U32 R4, R23, UR24, RZ ;  /* 0x0000001817047c25 */ /* 0x000fc8000f8e00ff */
[----:B------:R-:W-:-:S04]  /*15860*/  IMAD.WIDE.U32 R4, P1, R3, UR25, R4 ;  /* 0x0000001903047c25 */ /* 0x000fc8000f820004 */
[----:B------:R-:W-:-:S04]  /*15870*/  IMAD.WIDE.U32 R2, R3, UR24, RZ ;  /* 0x0000001803027c25 */ /* 0x000fc8000f8e00ff */
[----:B------:R-:W-:Y:S01]  /*15880*/  IMAD.MOV.U32 R2, RZ, RZ, R5 ;  /* 0x000000ffff027224 */ /* 0x000fe200078e0005 */
[----:B------:R-:W-:Y:S02]  /*15890*/  IADD3 RZ, P2, R3, R4, RZ ;  /* 0x0000000403ff7210 */ /* 0x000fe40007f5e0ff */
[----:B------:R-:W-:-:S03]  /*158a0*/  IADD3.X R3, RZ, RZ, RZ, P1, !PT ;  /* 0x000000ffff037210 */ /* 0x000fc60000ffe4ff */
[----:B------:R-:W-:-:S04]  /*158b0*/  IMAD.WIDE.U32.X R2, R23, UR25, R2, P2 ;  /* 0x0000001917027c25 */ /* 0x000fc800090e0402 */
[----:B------:R-:W-:Y:S01]  /*158c0*/  IMAD.MOV.U32 R25, RZ, RZ, R3 ;  /* 0x000000ffff197224 */ /* 0x000fe200078e0003 */
[----:B------:R-:W-:-:S07]  /*158d0*/  MOV R22, R2 ;  /* 0x0000000200167202 */ /* 0x000fce0000000f00 */
.L_x_329:
[----:B------:R-:W-:Y:S01]  /*158e0*/  MOV R2, RZ ;  /* 0x000000ff00027202 */ /* 0x000fe20000000f00 */
[----:B------:R-:W-:Y:S01]  /*158f0*/  IMAD R18, R18, R7, RZ ;  /* 0x0000000712127224 */ /* 0x000fe200078e02ff */
[----:B------:R-:W-:Y:S01]  /*15900*/  SHF.R.U64 R22, R22, UR23, R25 ;  /* 0x0000001716167c19 */ /* 0x000fe20008001219 */
[----:B------:R-:W-:Y:S01]  /*15910*/  IMAD.MOV.U32 R3, RZ, RZ, R19 ;  /* 0x000000ffff037224 */ /* 0x000fe200078e0013 */
[----:B------:R-:W-:Y:S01]  /*15920*/  ULDC UR4, c[0x0][0x8d8] ;  /* 0x0002360000047ab9 */ /* 0x000fe20000000800 */
[----:B------:R-:W-:Y:S01]  /*15930*/  IMAD R4, R16, R6, RZ ;  /* 0x0000000610047224 */ /* 0x000fe200078e02ff */
[----:B------:R-:W-:Y:S01]  /*15940*/  SHF.R.U64 R20, R20, UR4, R27 ;  /* 0x0000000414147c19 */ /* 0x000fe2000800121b */
[----:B------:R-:W-:Y:S01]  /*15950*/  IMAD.HI.U32 R19, R19, R18, R2 ;  /* 0x0000001213137227 */ /* 0x000fe200078e0002 */
[----:B------:R-:W-:Y:S02]  /*15960*/  MOV R3, R17 ;  /* 0x0000001100037202 */ /* 0x000fe40000000f00 */
[----:B------:R-:W-:-:S02]  /*15970*/  IADD3 R20, R20, UR16, RZ ;  /* 0x0000001014147c10 */ /* 0x000fc4000fffe0ff */
[----:B------:R-:W-:Y:S01]  /*15980*/  IABS R16, R9 ;  /* 0x0000000900107213 */ /* 0x000fe20000000000 */
[----:B------:R-:W-:Y:S01]  /*15990*/  IMAD.HI.U32 R2, R17, R4, R2 ;  /* 0x0000000411027227 */ /* 0x000fe200078e0002 */
[----:B------:R-:W-:Y:S02]  /*159a0*/  IABS R3, R10 ;  /* 0x0000000a00037213 */ /* 0x000fe40000000000 */
[----:B------:R-:W-:Y:S01]  /*159b0*/  IABS R5, R20 ;  /* 0x0000001400057213 */ /* 0x000fe20000000000 */
[----:B------:R-:W-:Y:S01]  /*159c0*/  VIADD R17, R22, UR17 ;  /* 0x0000001116117c36 */ /* 0x000fe20008000000 */
[----:B------:R-:W-:Y:S01]  /*159d0*/  PLOP3.LUT P5, PT, PT, PT, UP3, 0x80, 0x0 ;  /* 0x000000000000781c */ /* 0x000fe20003faf038 */
[----:B------:R-:W-:Y:S01]  /*159e0*/  IMAD.MOV R18, RZ, RZ, -R16 ;  /* 0x000000ffff127224 */ /* 0x000fe200078e0a10 */
[----:B------:R-:W-:Y:S01]  /*159f0*/  IADD3 R16, RZ, -R3, RZ ;  /* 0x80000003ff107210 */ /* 0x000fe20007ffe0ff */
[----:B------:R-:W-:Y:S01]  /*15a00*/  IMAD.HI.U32 R2, R2, R5, RZ ;  /* 0x0000000502027227 */ /* 0x000fe200078e00ff */
[----:B------:R-:W-:-:S05]  /*15a10*/  IABS R4, R17 ;  /* 0x0000001100047213 */ /* 0x000fca0000000000 */
[----:B------:R-:W-:-:S04]  /*15a20*/  IMAD.HI.U32 R3, R19, R4, RZ ;  /* 0x0000000413037227 */ /* 0x000fc800078e00ff */
[----:B------:R-:W-:Y:S02]  /*15a30*/  IMAD R4, R3, R18, R4 ;  /* 0x0000001203047224 */ /* 0x000fe400078e0204 */
[----:B------:R-:W-:-:S03]  /*15a40*/  IMAD R3, R2, R16, R5 ;  /* 0x0000001002037224 */ /* 0x000fc600078e0205 */
[----:B------:R-:W-:Y:S02]  /*15a50*/  ISETP.GT.U32.AND P2, PT, R7, R4, PT ;  /* 0x000000040700720c */ /* 0x000fe40003f44070 */
[----:B------:R-:W-:-:S11]  /*15a60*/  ISETP.GT.U32.AND P1, PT, R6, R3, PT ;  /* 0x000000030600720c */ /* 0x000fd60003f24070 */
[----:B------:R-:W-:Y:S01]  /*15a70*/  @!P2 IMAD.IADD R4, R4, 0x1, -R7 ;  /* 0x000000010404a824 */ /* 0x000fe200078e0a07 */
[----:B------:R-:W-:Y:S02]  /*15a80*/  ISETP.GE.AND P2, PT, R17, RZ, PT ;  /* 0x000000ff1100720c */ /* 0x000fe40003f46270 */
[----:B------:R-:W-:Y:S02]  /*15a90*/  @!P1 IADD3 R3, R3, -R6, RZ ;  /* 0x8000000603039210 */ /* 0x000fe40007ffe0ff */
[----:B------:R-:W-:Y:S02]  /*15aa0*/  ISETP.GT.U32.AND P4, PT, R7, R4, PT ;  /* 0x000000040700720c */ /* 0x000fe40003f84070 */
[----:B------:R-:W-:Y:S02]  /*15ab0*/  ISETP.GT.U32.AND P3, PT, R6, R3, PT ;  /* 0x000000030600720c */ /* 0x000fe40003f64070 */
[----:B------:R-:W-:-:S09]  /*15ac0*/  ISETP.GE.AND P1, PT, R20, RZ, PT ;  /* 0x000000ff1400720c */ /* 0x000fd20003f26270 */
[----:B------:R-:W-:Y:S01]  /*15ad0*/  @!P4 IMAD.IADD R4, R4, 0x1, -R7 ;  /* 0x000000010404c824 */ /* 0x000fe200078e0a07 */
[----:B------:R-:W-:Y:S02]  /*15ae0*/  ISETP.NE.AND P4, PT, RZ, UR10, PT ;  /* 0x0000000aff007c0c */ /* 0x000fe4000bf85270 */
[----:B------:R-:W-:Y:S01]  /*15af0*/  @!P3 IADD3 R3, R3, -R6, RZ ;  /* 0x800000060303b210 */ /* 0x000fe20007ffe0ff */
[----:B------:R-:W-:Y:S01]  /*15b00*/  @!P2 IMAD.MOV R4, RZ, RZ, -R4 ;  /* 0x000000ffff04a224 */ /* 0x000fe200078e0a04 */
[----:B------:R-:W-:Y:S02]  /*15b10*/  ISETP.NE.AND P3, PT, RZ, UR9, PT ;  /* 0x00000009ff007c0c */ /* 0x000fe4000bf65270 */
[----:B------:R-:W-:-:S07]  /*15b20*/  @!P1 IADD3 R3, -R3, RZ, RZ ;  /* 0x000000ff03039210 */ /* 0x000fce0007ffe1ff */
[----:B------:R-:W-:-:S04]  /*15b30*/  @!P4 LOP3.LUT R4, RZ, UR10, RZ, 0x33, !PT ;  /* 0x0000000aff04cc12 */ /* 0x000fc8000f8e33ff */
[----:B------:R-:W-:Y:S01]  /*15b40*/  @!P3 LOP3.LUT R3, RZ, UR9, RZ, 0x33, !PT ;  /* 0x00000009ff03bc12 */ /* 0x000fe2000f8e33ff */
[----:B------:R-:W-:-:S03]  /*15b50*/  IMAD.IADD R4, R17, 0x1, -R4 ;  /* 0x0000000111047824 */ /* 0x000fc600078e0a04 */
[----:B------:R-:W-:-:S04]  /*15b60*/  IADD3 R3, R20, -R3, RZ ;  /* 0x8000000314037210 */ /* 0x000fc80007ffe0ff */
[----:B------:R-:W-:Y:S01]  /*15b70*/  SEL R2, R4, R3, !P5 ;  /* 0x0000000304027207 */ /* 0x000fe20006800000 */
[----:B------:R-:W-:-:S03]  /*15b80*/  IMAD R6, R3, R4, RZ ;  /* 0x0000000403067224 */ /* 0x000fc600078e02ff */
[--C-:B------:R-:W-:Y:S01]  /*15b90*/  SHF.R.S32.HI R5, RZ, 0x1f, R2.reuse ;  /* 0x0000001fff057819 */ /* 0x100fe20000011402 */
[----:B------:R-:W-:Y:S01]  /*15ba0*/  IMAD.MOV.U32 R4, RZ, RZ, R2 ;  /* 0x000000ffff047224 */ /* 0x000fe200078e0002 */
[----:B------:R-:W-:-:S07]  /*15bb0*/  SHF.R.S32.HI R7, RZ, 0x1f, R6 ;  /* 0x0000001fff077819 */ /* 0x000fce0000011406 */
.L_x_327:
[----:B--2---:R-:W-:Y:S05]  /*15bc0*/  BSYNC B0 ;  /* 0x0000000000007941 */ /* 0x004fea0003800000 */
.L_x_326:
[----:B------:R-:W1:Y:S01]  /*15bd0*/  SHFL.UP PT, R3, R6, 0x1, RZ ;  /* 0x0420000006037989 */ /* 0x000e6200000e00ff */
[----:B------:R-:W-:-:S03]  /*15be0*/  ISETP.NE.AND P1, PT, R21, RZ, PT ;  /* 0x000000ff1500720c */ /* 0x000fc60003f25270 */
[----:B------:R-:W2:Y:S01]  /*15bf0*/  SHFL.UP PT, R2, R7, 0x1, RZ ;  /* 0x0420000007027989 */ /* 0x000ea200000e00ff */
[----:B-1----:R-:W-:Y:S02]  /*15c00*/  SEL R3, R3, RZ, P1 ;  /* 0x000000ff03037207 */ /* 0x002fe40000800000 */
[----:B--2---:R-:W-:Y:S02]  /*15c10*/  SEL R2, R2, RZ, P1 ;  /* 0x000000ff02027207 */ /* 0x004fe40000800000 */
[----:B------:R-:W-:-:S04]  /*15c20*/  IADD3 R18, P2, R3, R6, RZ ;  /* 0x0000000603127210 */ /* 0x000fc80007f5e0ff */
[----:B------:R-:W-:Y:S01]  /*15c30*/  IADD3.X R19, R2, R7, RZ, P2, !PT ;  /* 0x0000000702137210 */ /* 0x000fe200017fe4ff */
[----:B------:R-:W1:Y:S01]  /*15c40*/  SHFL.UP PT, R3, R18, 0x2, RZ ;  /* 0x0440000012037989 */ /* 0x000e6200000e00ff */
[----:B------:R-:W-:-:S03]  /*15c50*/  ISETP.GE.U32.AND P2, PT, R21, 0x2, PT ;  /* 0x000000021500780c */ /* 0x000fc60003f46070 */
[----:B------:R-:W2:Y:S01]  /*15c60*/  SHFL.UP PT, R2, R19, 0x2, RZ ;  /* 0x0440000013027989 */ /* 0x000ea200000e00ff */
[----:B-1----:R-:W-:-:S04]  /*15c70*/  SEL R3, R3, RZ, P2 ;  /* 0x000000ff03037207 */ /* 0x002fc80001000000 */
[----:B------:R-:W-:Y:S02]  /*15c80*/  IADD3 R16, P3, R3, R18, RZ ;  /* 0x0000001203107210 */ /* 0x000fe40007f7e0ff */
[----:B--2---:R-:W-:-:S03]  /*15c90*/  SEL R2, R2, RZ, P2 ;  /* 0x000000ff02027207 */ /* 0x004fc60001000000 */
[----:B------:R-:W1:Y:S02]  /*15ca0*/  SHFL.UP PT, R3, R16, 0x4, RZ ;  /* 0x0480000010037989 */ /* 0x000e6400000e00ff */
[----:B------:R-:W-:Y:S01]  /*15cb0*/  IMAD.X R17, R2, 0x1, R19, P3 ;  /* 0x0000000102117824 */ /* 0x000fe200018e0613 */
[----:B------:R-:W-:-:S04]  /*15cc0*/  ISETP.GE.U32.AND P3, PT, R21, 0x4, PT ;  /* 0x000000041500780c */ /* 0x000fc80003f66070 */
[----:B------:R-:W2:Y:S01]  /*15cd0*/  SHFL.UP PT, R2, R17, 0x4, RZ ;  /* 0x0480000011027989 */ /* 0x000ea200000e00ff */
[----:B-1----:R-:W-:-:S04]  /*15ce0*/  SEL R3, R3, RZ, P3 ;  /* 0x000000ff03037207 */ /* 0x002fc80001800000 */
[----:B------:R-:W-:Y:S02]  /*15cf0*/  IADD3 R18, P4, R3, R16, RZ ;  /* 0x0000001003127210 */ /* 0x000fe40007f9e0ff */
[----:B--2---:R-:W-:-:S03]  /*15d00*/  SEL R2, R2, RZ, P3 ;  /* 0x000000ff02027207 */ /* 0x004fc60001800000 */
[----:B------:R-:W1:Y:S01]  /*15d10*/  SHFL.UP PT, R3, R18, 0x8, RZ ;  /* 0x0500000012037989 */ /* 0x000e6200000e00ff */
[----:B------:R-:W-:Y:S02]  /*15d20*/  IADD3.X R19, R2, R17, RZ, P4, !PT ;  /* 0x0000001102137210 */ /* 0x000fe400027fe4ff */
        /* <DEDUP_REMOVED lines=11> */
[----:B--2---:R-:W-:-:S04]  /*15de0*/  SEL R2, R2, RZ, P5 ;  /* 0x000000ff02027207 */ /* 0x004fc80002800000 */
[----:B------:R-:W-:Y:S02]  /*15df0*/  IADD3.X R18, R2, R17, RZ, P6, !PT ;  /* 0x0000001102127210 */ /* 0x000fe400037fe4ff */
[----:B------:R-:W-:-:S04]  /*15e00*/  IADD3 R2, P6, R19, UR5, RZ ;  /* 0x0000000513027c10 */ /* 0x000fc8000ffde0ff */
[----:B------:R-:W-:Y:S02]  /*15e10*/  IADD3.X R3, R18, UR6, RZ, P6, !PT ;  /* 0x0000000612037c10 */ /* 0x000fe4000b7fe4ff */
[----:B------:R-:W-:-:S04]  /*15e20*/  ISETP.GT.U32.AND P6, PT, R2, UR8, PT ;  /* 0x0000000802007c0c */ /* 0x000fc8000bfc4070 */
[----:B------:R-:W-:-:S13]  /*15e30*/  ISETP.GT.U32.AND.EX P6, PT, R3, UR7, PT, P6 ;  /* 0x0000000703007c0c */ /* 0x000fda000bfc4160 */
[----:B------:R-:W-:-:S04]  /*15e40*/  VOTE.ANY R16, PT, P6 ;  /* 0x0000000000107806 */ /* 0x000fc800030e0100 */
[----:B------:R-:W-:-:S13]  /*15e50*/  ISETP.NE.AND P6, PT, R16, RZ, PT ;  /* 0x000000ff1000720c */ /* 0x000fda0003fc5270 */
[----:B------:R-:W-:Y:S05]  /*15e60*/  @P6 BRA `(.L_x_330) ;  /* 0x0000000800786947 */ /* 0x000fea0003800000 */
[----:B------:R-:W-:Y:S01]  /*15e70*/  IMAD.MOV.U32 R19, RZ, RZ, R2 ;  /* 0x000000ffff137224 */ /* 0x000fe200078e0002 */
[----:B------:R-:W-:Y:S01]  /*15e80*/  MOV R20, R3 ;  /* 0x0000000300147202 */ /* 0x000fe20000000f00 */
[----:B------:R-:W-:Y:S01]  /*15e90*/  ULDC UR22, c[0x0][0x910] ;  /* 0x0002440000167ab9 */ /* 0x000fe20000000800 */
[----:B------:R-:W-:Y:S01]  /*15ea0*/  ULDC UR23, c[0x0][0x8f4] ;  /* 0x00023d0000177ab9 */ /* 0x000fe20000000800 */
[----:B------:R-:W-:Y:S01]  /*15eb0*/  ULDC UR4, c[0x0][0x8dc] ;  /* 0x0002370000047ab9 */ /* 0x000fe20000000800 */
[----:B------:R-:W-:Y:S01]  /*15ec0*/  ULDC UR30, c[0x0][0x8d8] ;  /* 0x00023600001e7ab9 */ /* 0x000fe20000000800 */
[----:B------:R-:W-:Y:S01]  /*15ed0*/  ULDC UR31, c[0x0][0x8f0] ;  /* 0x00023c00001f7ab9 */ /* 0x000fe20000000800 */
[----:B------:R-:W-:Y:S01]  /*15ee0*/  ULDC.64 UR24, c[0x0][0x8d0] ;  /* 0x0002340000187ab9 */ /* 0x000fe20000000a00 */
[----:B------:R-:W-:-:S05]  /*15ef0*/  ULDC.64 UR26, c[0x0][0x8e8] ;  /* 0x00023a00001a7ab9 */ /* 0x000fca0000000a00 */
.L_x_335:
[----:B------:R-:W-:Y:S01]  /*15f00*/  IMAD.MOV.U32 R11, RZ, RZ, R12 ;  /* 0x000000ffff0b7224 */ /* 0x000fe200078e000c */
[----:B------:R-:W-:Y:S01]  /*15f10*/  IADD3 R12, R12, 0x20, RZ ;  /* 0x000000200c0c7810 */ /* 0x000fe20007ffe0ff */
[----:B-----5:R-:W-:Y:S01]  /*15f20*/  IMAD.MOV.U32 R17, RZ, RZ, R0 ;  /* 0x000000ffff117224 */ /* 0x020fe200078e0000 */
[----:B------:R-:W-:Y:S02]  /*15f30*/  MOV R16, R8 ;  /* 0x0000000800107202 */ /* 0x000fe40000000f00 */
[----:B------:R-:W-:-:S13]  /*15f40*/  ISETP.GE.AND P6, PT, R12, UR22, PT ;  /* 0x000000160c007c0c */ /* 0x000fda000bfc6270 */
[----:B------:R-:W1:Y:S01]  /*15f50*/  @!P6 LDC.64 R2, c[0x0][0x918] ;  /* 0x00024600ff02eb82 */ /* 0x000e620000000a00 */
[----:B------:R-:W2:Y:S01]  /*15f60*/  SHFL.IDX PT, R20, R20, 0x1f, 0x1f ;  /* 0x03e01f0014147f89 */ /* 0x000ea200000e0000 */
[----:B------:R-:W-:-:S03]  /*15f70*/  @!P6 VIADD R7, R11, 0x20 ;  /* 0x000000200b07e836 */ /* 0x000fc60000000000 */
[----:B------:R-:W3:Y:S01]  /*15f80*/  SHFL.IDX PT, R19, R19, 0x1f, 0x1f ;  /* 0x03e01f0013137f89 */ /* 0x000ee200000e0000 */
[----:B------:R-:W-:Y:S01]  /*15f90*/  BSSY B0, `(.L_x_331) ;  /* 0x0000064000007945 */ /* 0x000fe20003800000 */
[----:B-1----:R-:W-:-:S05]  /*15fa0*/  @!P6 IMAD.WIDE R2, R7, 0xc, R2 ;  /* 0x0000000c0702e825 */ /* 0x002fca00078e0202 */
[----:B------:R1:W5:Y:S04]  /*15fb0*/  @!P6 LDG.E R8, desc[UR38][R2.64] ;  /* 0x000000260208e981 */ /* 0x000368000c1e1900 */
[----:B------:R1:W5:Y:S01]  /*15fc0*/  @!P6 LDG.E R0, desc[UR38][R2.64+0x4] ;  /* 0x000004260200e981 */ /* 0x000362000c1e1900 */
[----:B------:R-:W-:Y:S01]  /*15fd0*/  ISETP.GE.AND P6, PT, R11, UR22, PT ;  /* 0x000000160b007c0c */ /* 0x000fe2000bfc6270 */
[----:B------:R-:W-:Y:S01]  /*15fe0*/  IMAD.MOV.U32 R7, RZ, RZ, RZ ;  /* 0x000000ffff077224 */ /* 0x000fe200078e00ff */
[----:B--2---:R-:W-:Y:S02]  /*15ff0*/  R2UR UR6, R20 ;  /* 0x00000000140672ca */ /* 0x004fe400000e0000 */
[----:B---3--:R-:W-:Y:S02]  /*16000*/  R2UR UR5, R19 ;  /* 0x00000000130572ca */ /* 0x008fe400000e0000 */
[----:B------:R-:W-:-:S07]  /*16010*/  MOV R6, 0x7fffffff ;  /* 0x7fffffff00067802 */ /* 0x000fce0000000f00 */
[----:B-1----:R-:W-:Y:S06]  /*16020*/  @P6 BRA `(.L_x_332) ;  /* 0x0000000400686947 */ /* 0x002fec0003800000 */
[----:B------:R-:W-:-:S04]  /*16030*/  IADD3 R18, P6, R16, UR11, RZ ;  /* 0x0000000b10127c10 */ /* 0x000fc8000ffde0ff */
[----:B------:R-:W-:Y:S02]  /*16040*/  LEA.HI.X.SX32 R23, R16, UR13, 0x1, P6 ;  /* 0x0000000d10177c11 */ /* 0x000fe4000b0f0eff */
[----:B------:R-:W-:Y:S02]  /*16050*/  IABS R16, R9 ;  /* 0x0000000900107213 */ /* 0x000fe40000000000 */
[C---:B------:R-:W-:Y:S02]  /*16060*/  IADD3 R20, P6, R17.reuse, UR12, RZ ;  /* 0x0000000c11147c10 */ /* 0x040fe4000ffde0ff */
[----:B------:R-:W1:Y:S02]  /*16070*/  I2F.RP R2, R16 ;  /* 0x0000001000027306 */ /* 0x000e640000209400 */
[----:B------:R-:W-:Y:S02]  /*16080*/  LEA.HI.X.SX32 R25, R17, UR14, 0x1, P6 ;  /* 0x0000000e11197c11 */ /* 0x000fe4000b0f0eff */
[----:B------:R-:W-:-:S04]  /*16090*/  PLOP3.LUT P6, PT, PT, PT, UP0, 0x80, 0x0 ;  /* 0x000000000000781c */ /* 0x000fc80003fcf008 */
[----:B-1----:R-:W1:Y:S02]  /*160a0*/  MUFU.RCP R2, R2 ;  /* 0x0000000200027308 */ /* 0x002e640000001000 */
[----:B-1----:R-:W-:-:S06]  /*160b0*/  IADD3 R17, R2, 0xffffffe, RZ ;  /* 0x0ffffffe02117810 */ /* 0x002fcc0007ffe0ff */
[----:B------:R-:W1:Y:S02]  /*160c0*/  F2I.FTZ.U32.TRUNC.NTZ R17, R17 ;  /* 0x0000001100117305 */ /* 0x000e64000021f000 */
[----:B-1----:R-:W-:Y:S01]  /*160d0*/  IMAD.MOV R19, RZ, RZ, -R17 ;  /* 0x000000ffff137224 */ /* 0x002fe200078e0a11 */
[----:B------:R-:W-:Y:S06]  /*160e0*/  @!P6 BRA `(.L_x_333) ;  /* 0x00000000002ce947 */ /* 0x000fec0003800000 */
[----:B------:R-:W-:-:S04]  /*160f0*/  IADD3 R7, P6, R18, UR4, RZ ;  /* 0x0000000412077c10 */ /* 0x000fc8000ffde0ff */
[----:B------:R-:W-:-:S05]  /*16100*/  IADD3.X R23, RZ, R23, RZ, P6, !PT ;  /* 0x00000017ff177210 */ /* 0x000fca00037fe4ff */
[----:B------:R-:W-:-:S04]  /*16110*/  IMAD.WIDE.U32 R4, R23, UR24, RZ ;  /* 0x0000001817047c25 */ /* 0x000fc8000f8e00ff */
[----:B------:R-:W-:-:S04]  /*16120*/  IMAD.WIDE.U32 R4, P6, R7, UR25, R4 ;  /* 0x0000001907047c25 */ /* 0x000fc8000f8c0004 */
[----:B------:R-:W-:Y:S01]  /*16130*/  IMAD.WIDE.U32 R6, R7, UR24, RZ ;  /* 0x0000001807067c25 */ /* 0x000fe2000f8e00ff */
[----:B------:R-:W-:-:S03]  /*16140*/  MOV R2, R5 ;  /* 0x0000000500027202 */ /* 0x000fc60000000f00 */
[----:B------:R-:W-:Y:S01]  /*16150*/  IMAD.X R3, RZ, RZ, RZ, P6 ;  /* 0x000000ffff037224 */ /* 0x000fe200030e06ff */
[----:B------:R-:W-:-:S05]  /*16160*/  IADD3 RZ, P6, R7, R4, RZ ;  /* 0x0000000407ff7210 */ /* 0x000fca0007fde0ff */
[----:B------:R-:W-:-:S04]  /*16170*/  IMAD.WIDE.U32.X R2, R23, UR25, R2, P6 ;  /* 0x0000001917027c25 */ /* 0x000fc8000b0e0402 */
[----:B------:R-:W-:Y:S01]  /*16180*/  IMAD.MOV.U32 R18, RZ, RZ, R2 ;  /* 0x000000ffff127224 */ /* 0x000fe200078e0002 */
[----:B------:R-:W-:-:S07]  /*16190*/  MOV R23, R3 ;  /* 0x0000000300177202 */ /* 0x000fce0000000f00 */
.L_x_333:
        /* <DEDUP_REMOVED lines=12> */
.L_x_334:
[----:B------:R-:W-:Y:S01]  /*16260*/  IABS R2, R9 ;  /* 0x0000000900027213 */ /* 0x000fe20000000000 */
[----:B------:R-:W-:Y:S01]  /*16270*/  IMAD R5, R19, R16, RZ ;  /* 0x0000001013057224 */ /* 0x000fe200078e02ff */
[----:B------:R-:W-:Y:S01]  /*16280*/  SHF.R.U64 R4, R20, UR31, R25 ;  /* 0x0000001f14047c19 */ /* 0x000fe20008001219 */
[----:B------:R-:W-:Y:S01]  /*16290*/  IMAD.MOV.U32 R3, RZ, RZ, R17 ;  /* 0x000000ffff037224 */ /* 0x000fe200078e0011 */
[----:B------:R-:W-:Y:S01]  /*162a0*/  SHF.R.U64 R18, R18, UR30, R23 ;  /* 0x0000001e12127c19 */ /* 0x000fe20008001217 */
[----:B------:R-:W-:Y:S01]  /*162b0*/  IMAD.MOV R7, RZ, RZ, -R2 ;  /* 0x000000ffff077224 */ /* 0x000fe200078e0a02 */
[----:B------:R-:W-:Y:S02]  /*162c0*/  IADD3 R4, R4, UR17, RZ ;  /* 0x0000001104047c10 */ /* 0x000fe4000fffe0ff */
[----:B------:R-:W-:Y:S02]  /*162d0*/  MOV R2, RZ ;  /* 0x000000ff00027202 */ /* 0x000fe40000000f00 */
[----:B------:R-:W-:-:S03]  /*162e0*/  IABS R6, R4 ;  /* 0x0000000400067213 */ /* 0x000fc60000000000 */
[----:B------:R-:W-:Y:S01]  /*162f0*/  IMAD.HI.U32 R2, R17, R5, R2 ;  /* 0x0000000511027227 */ /* 0x000fe200078e0002 */
[----:B------:R-:W-:Y:S02]  /*16300*/  IABS R17, R10 ;  /* 0x0000000a00117213 */ /* 0x000fe40000000000 */
[----:B------:R-:W-:Y:S01]  /*16310*/  MOV R5, R6 ;  /* 0x0000000600057202 */ /* 0x000fe20000000f00 */
[----:B------:R-:W-:Y:S01]  /*16320*/  IMAD.MOV.U32 R3, RZ, RZ, R7 ;  /* 0x000000ffff037224 */ /* 0x000fe200078e0007 */
[----:B------:R-:W1:Y:S01]  /*16330*/  I2F.RP R6, R17 ;  /* 0x0000001100067306 */ /* 0x000e620000209400 */
[----:B------:R-:W-:Y:S02]  /*16340*/  VIADD R7, R18, UR16 ;  /* 0x0000001012077c36 */ /* 0x000fe40008000000 */
[----:B------:R-:W-:-:S03]  /*16350*/  IMAD.HI.U32 R2, R2, R5, RZ ;  /* 0x0000000502027227 */ /* 0x000fc600078e00ff */
[----:B------:R-:W-:Y:S01]  /*16360*/  IABS R18, R7 ;  /* 0x0000000700127213 */ /* 0x000fe20000000000 */
[----:B------:R-:W-:-:S05]  /*16370*/  IMAD R5, R2, R3, R5 ;  /* 0x0000000302057224 */ /* 0x000fca00078e0205 */
[----:B------:R-:W-:Y:S01]  /*16380*/  ISETP.GT.U32.AND P6, PT, R16, R5, PT ;  /* 0x000000051000720c */ /* 0x000fe20003fc4070 */
[----:B-1----:R-:W1:-:S12]  /*16390*/  MUFU.RCP R6, R6 ;  /* 0x0000000600067308 */ /* 0x002e580000001000 */
[----:B------:R-:W-:Y:S01]  /*163a0*/  @!P6 IADD3 R5, R5, -R16, RZ ;  /* 0x800000100505e210 */ /* 0x000fe20007ffe0ff */
[----:B-1----:R-:W-:-:S04]  /*163b0*/  VIADD R2, R6, 0xffffffe ;  /* 0x0ffffffe06027836 */ /* 0x002fc80000000000 */
[----:B------:R1:W2:Y:S02]  /*163c0*/  F2I.FTZ.U32.TRUNC.NTZ R3, R2 ;  /* 0x0000000200037305 */ /* 0x0002a4000021f000 */
[----:B-1----:R-:W-:Y:S02]  /*163d0*/  MOV R2, RZ ;  /* 0x000000ff00027202 */ /* 0x002fe40000000f00 */
[----:B--2---:R-:W-:-:S05]  /*163e0*/  IADD3 R20, RZ, -R3, RZ ;  /* 0x80000003ff147210 */ /* 0x004fca0007ffe0ff */
[----:B------:R-:W-:Y:S01]  /*163f0*/  IMAD R19, R20, R17, RZ ;  /* 0x0000001114137224 */ /* 0x000fe200078e02ff */
[----:B------:R-:W-:-:S03]  /*16400*/  IABS R20, R10 ;  /* 0x0000000a00147213 */ /* 0x000fc60000000000 */
[----:B------:R-:W-:Y:S01]  /*16410*/  IMAD.HI.U32 R6, R3, R19, R2 ;  /* 0x0000001303067227 */ /* 0x000fe200078e0002 */
[----:B------:R-:W-:-:S03]  /*16420*/  MOV R3, R18 ;  /* 0x0000001200037202 */ /* 0x000fc60000000f00 */
[----:B------:R-:W-:Y:S02]  /*16430*/  IMAD.MOV R20, RZ, RZ, -R20 ;  /* 0x000000ffff147224 */ /* 0x000fe400078e0a14 */
[----:B------:R-:W-:-:S04]  /*16440*/  IMAD.HI.U32 R2, R6, R3, RZ ;  /* 0x0000000306027227 */ /* 0x000fc800078e00ff */
[----:B------:R-:W-:-:S04]  /*16450*/  IMAD.MOV.U32 R18, RZ, RZ, R20 ;  /* 0x000000ffff127224 */ /* 0x000fc800078e0014 */
[----:B------:R-:W-:-:S05]  /*16460*/  IMAD R2, R2, R18, R3 ;  /* 0x0000001202027224 */ /* 0x000fca00078e0203 */
[----:B------:R-:W-:-:S13]  /*16470*/  ISETP.GT.U32.AND P6, PT, R17, R2, PT ;  /* 0x000000021100720c */ /* 0x000fda0003fc4070 */
[----:B------:R-:W-:Y:S02]  /*16480*/  @!P6 IADD3 R2, R2, -R17, RZ ;  /* 0x800000110202e210 */ /* 0x000fe40007ffe0ff */
[----:B------:R-:W-:-:S13]  /*16490*/  ISETP.GT.U32.AND P6, PT, R16, R5, PT ;  /* 0x000000051000720c */ /* 0x000fda0003fc4070 */
[----:B------:R-:W-:Y:S01]  /*164a0*/  @!P6 IMAD.IADD R5, R5, 0x1, -R16 ;  /* 0x000000010505e824 */ /* 0x000fe200078e0a10 */
[----:B------:R-:W-:-:S03]  /*164b0*/  ISETP.GT.U32.AND P6, PT, R17, R2, PT ;  /* 0x000000021100720c */ /* 0x000fc60003fc4070 */
[----:B------:R-:W-:-:S10]  /*164c0*/  IMAD.MOV.U32 R3, RZ, RZ, R5 ;  /* 0x000000ffff037224 */ /* 0x000fd400078e0005 */
[----:B------:R-:W-:Y:S02]  /*164d0*/  @!P6 IADD3 R2, R2, -R17, RZ ;  /* 0x800000110202e210 */ /* 0x000fe40007ffe0ff */
[----:B------:R-:W-:-:S13]  /*164e0*/  ISETP.GE.AND P6, PT, R4, RZ, PT ;  /* 0x000000ff0400720c */ /* 0x000fda0003fc6270 */
[----:B------:R-:W-:Y:S02]  /*164f0*/  @!P6 IADD3 R3, -R3, RZ, RZ ;  /* 0x000000ff0303e210 */ /* 0x000fe40007ffe1ff */
        /* <DEDUP_REMOVED lines=11> */
[----:B------:R-:W-:Y:S02]  /*165b0*/  SHF.R.S32.HI R5, RZ, 0x1f, R4 ;  /* 0x0000001fff057819 */ /* 0x000fe40000011404 */
[----:B------:R-:W-:-:S07]  /*165c0*/  SHF.R.S32.HI R7, RZ, 0x1f, R6 ;  /* 0x0000001fff077819 */ /* 0x000fce0000011406 */
.L_x_332:
[----:B------:R-:W-:Y:S05]  /*165d0*/  BSYNC B0 ;  /* 0x0000000000007941 */ /* 0x000fea0003800000 */
.L_x_331:
[----:B------:R-:W1:Y:S04]  /*165e0*/  SHFL.UP PT, R3, R6, 0x1, RZ ;  /* 0x0420000006037989 */ /* 0x000e6800000e00ff */
[----:B------:R-:W2:Y:S01]  /*165f0*/  SHFL.UP PT, R2, R7, 0x1, RZ ;  /* 0x0420000007027989 */ /* 0x000ea200000e00ff */
[----:B-1----:R-:W-:Y:S02]  /*16600*/  SEL R3, R3, RZ, P1 ;  /* 0x000000ff03037207 */ /* 0x002fe40000800000 */
[----:B--2---:R-:W-:Y:S02]  /*16610*/  SEL R2, R2, RZ, P1 ;  /* 0x000000ff02027207 */ /* 0x004fe40000800000 */
[----:B------:R-:W-:-:S04]  /*16620*/  IADD3 R18, P6, R3, R6, RZ ;  /* 0x0000000603127210 */ /* 0x000fc80007fde0ff */
[----:B------:R-:W-:Y:S01]  /*16630*/  IADD3.X R17, R2, R7, RZ, P6, !PT ;  /* 0x0000000702117210 */ /* 0x000fe200037fe4ff */
[----:B------:R-:W1:Y:S04]  /*16640*/  SHFL.UP PT, R3, R18, 0x2, RZ ;  /* 0x0440000012037989 */ /* 0x000e6800000e00ff */
[----:B------:R-:W2:Y:S01]  /*16650*/  SHFL.UP PT, R2, R17, 0x2, RZ ;  /* 0x0440000011027989 */ /* 0x000ea200000e00ff */
[----:B-1----:R-:W-:Y:S02]  /*16660*/  SEL R3, R3, RZ, P2 ;  /* 0x000000ff03037207 */ /* 0x002fe40001000000 */
[----:B--2---:R-:W-:Y:S02]  /*16670*/  SEL R2, R2, RZ, P2 ;  /* 0x000000ff02027207 */ /* 0x004fe40001000000 */
[----:B------:R-:W-:-:S05]  /*16680*/  IADD3 R16, P6, R3, R18, RZ ;  /* 0x0000001203107210 */ /* 0x000fca0007fde0ff */
[----:B------:R-:W-:Y:S01]  /*16690*/  IMAD.X R23, R2, 0x1, R17, P6 ;  /* 0x0000000102177824 */ /* 0x000fe200030e0611 */
        /* <DEDUP_REMOVED lines=17> */
[----:B------:R-:W-:Y:S02]  /*167b0*/  IADD3.X R3, R16, R17, RZ, P6, !PT ;  /* 0x0000001110037210 */ /* 0x000fe400037fe4ff */
[----:B------:R-:W-:-:S04]  /*167c0*/  IADD3 R19, P6, R2, UR5, RZ ;  /* 0x0000000502137c10 */ /* 0x000fc8000ffde0ff */
[----:B------:R-:W-:Y:S02]  /*167d0*/  IADD3.X R20, R3, UR6, RZ, P6, !PT ;  /* 0x0000000603147c10 */ /* 0x000fe4000b7fe4ff */
[----:B------:R-:W-:-:S04]  /*167e0*/  ISETP.GT.U32.AND P6, PT, R19, UR8, PT ;  /* 0x0000000813007c0c */ /* 0x000fc8000bfc4070 */
[----:B------:R-:W-:-:S13]  /*167f0*/  ISETP.GT.U32.AND.EX P6, PT, R20, UR7, PT, P6 ;  /* 0x0000000714007c0c */ /* 0x000fda000bfc4160 */
[----:B------:R-:W-:-:S04]  /*16800*/  VOTE.ANY R16, PT, P6 ;  /* 0x0000000000107806 */ /* 0x000fc800030e0100 */
[----:B------:R-:W-:-:S13]  /*16810*/  ISETP.NE.AND P6, PT, R16, RZ, PT ;  /* 0x000000ff1000720c */ /* 0x000fda0003fc5270 */
[----:B------:R-:W-:Y:S05]  /*16820*/  @!P6 BRA `(.L_x_335) ;  /* 0xfffffff400b4e947 */ /* 0x000fea000383ffff */
[----:B------:R-:W-:Y:S01]  /*16830*/  IMAD.MOV.U32 R19, RZ, RZ, R2 ;  /* 0x000000ffff137224 */ /* 0x000fe200078e0002 */
[----:B------:R-:W-:-:S07]  /*16840*/  MOV R18, R3 ;  /* 0x0000000300127202 */ /* 0x000fce0000000f00 */
.L_x_330:
[----:B------:R-:W1:Y:S08]  /*16850*/  BREV R16, R16 ;  /* 0x0000001000107301 */ /* 0x000e700000000000 */
[----:B-1----:R-:W1:Y:S02]  /*16860*/  FLO.U32.SH R17, R16 ;  /* 0x0000001000117300 */ /* 0x002e6400000e0400 */
[----:B-1----:R-:W1:Y:S02]  /*16870*/  SHFL.IDX PT, R11, R11, R17, 0x1f ;  /* 0x00001f110b0b7589 */ /* 0x002e6400000e0000 */
[----:B-1----:R-:W-:-:S13]  /*16880*/  R2UR UR4, R11 ;  /* 0x000000000b0472ca */ /* 0x002fda00000e0000 */
[----:B------:R-:W-:-:S05]  /*16890*/  VIADD R23, R21, UR4 ;  /* 0x0000000415177c36 */ /* 0x000fca0008000000 */
[----:B------:R-:W-:-:S13]  /*168a0*/  ISETP.GE.AND P1, PT, R23, UR22, PT ;  /* 0x0000001617007c0c */ /* 0x000fda000bf26270 */
[----:B------:R-:W1:Y:S02]  /*168b0*/  @!P1 LDC.64 R2, c[0x0][0x918] ;  /* 0x00024600ff029b82 */ /* 0x000e640000000a00 */
[----:B-1----:R-:W-:-:S05]  /*168c0*/  @!P1 IMAD.WIDE R2, R23, 0xc, R2 ;  /* 0x0000000c17029825 */ /* 0x002fca00078e0202 */
[----:B-----5:R1:W5:Y:S04]  /*168d0*/  @!P1 LDG.E R8, desc[UR38][R2.64] ;  /* 0x0000002602089981 */ /* 0x020368000c1e1900 */
[----:B------:R1:W5:Y:S01]  /*168e0*/  @!P1 LDG.E R0, desc[UR38][R2.64+0x4] ;  /* 0x0000042602009981 */ /* 0x000362000c1e1900 */
[----:B------:R-:W-:-:S03]  /*168f0*/  IADD3 R12, P1, P2, R19, UR5, -R6 ;  /* 0x00000005130c7c10 */ /* 0x000fc6000fa3e806 */
[----:B------:R-:W-:Y:S01]  /*16900*/  SHFL.IDX PT, R6, R6, R17, 0x1f ;  /* 0x00001f1106067589 */ /* 0x000fe200000e0000 */
[----:B------:R-:W-:-:S03]  /*16910*/  IADD3.X R18, R18, UR6, ~R7, P1, P2 ;  /* 0x0000000612127c10 */ /* 0x000fc60008fe4c07 */
[----:B------:R-:W2:Y:S04]  /*16920*/  SHFL.IDX PT, R12, R12, R17, 0x1f ;  /* 0x00001f110c0c7589 */ /* 0x000ea800000e0000 */
[----:B------:R-:W3:Y:S04]  /*16930*/  SHFL.IDX PT, R18, R18, R17, 0x1f ;  /* 0x00001f1112127589 */ /* 0x000ee800000e0000 */
[----:B------:R1:W4:Y:S04]  /*16940*/  SHFL.IDX PT, R7, R7, R17, 0x1f ;  /* 0x00001f1107077589 */ /* 0x00032800000e0000 */
[----:B------:R1:W1:Y:S04]  /*16950*/  SHFL.IDX PT, R5, R5, R17, 0x1f ;  /* 0x00001f1105057589 */ /* 0x00026800000e0000 */
[----:B------:R1:W1:Y:S01]  /*16960*/  SHFL.IDX PT, R4, R4, R17, 0x1f ;  /* 0x00001f1104047589 */ /* 0x00026200000e0000 */
[----:B--2---:R-:W-:-:S02]  /*16970*/  R2UR UR5, R12 ;  /* 0x000000000c0572ca */ /* 0x004fc400000e0000 */
[----:B---3--:R-:W-:-:S15]  /*16980*/  R2UR UR6, R18 ;  /* 0x00000000120672ca */ /* 0x008fde00000e0000 */
.L_x_325:
[----:B-1----:R-:W1:Y:S01]  /*16990*/  LDC R2, c[0x0][0x910] ;  /* 0x00024400ff027b82 */ /* 0x002e620000000800 */
[----:B------:R-:W-:Y:S01]  /*169a0*/  UMOV UR22, 0xffffffff ;  /* 0xffffffff00167882 */ /* 0x000fe20000000000 */
[----:B------:R-:W-:Y:S01]  /*169b0*/  UMOV UR23, 0xffffffff ;  /* 0xffffffff00177882 */ /* 0x000fe20000000000 */
[----:B------:R-:W-:Y:S01]  /*169c0*/  UMOV UR24, 0xffffffff ;  /* 0xffffffff00187882 */ /* 0x000fe20000000000 */
[----:B------:R-:W-:Y:S02]  /*169d0*/  MOV R19, RZ ;  /* 0x000000ff00137202 */ /* 0x000fe40000000f00 */
[----:B-1----:R-:W-:-:S13]  /*169e0*/  ISETP.LE.AND P1, PT, R2, UR4, PT ;  /* 0x0000000402007c0c */ /* 0x002fda000bf23270 */
[----:B------:R-:W-:Y:S05]  /*169f0*/  @P1 BRA `(.L_x_324) ;  /* 0x0000000000f01947 */ /* 0x000fea0003800000 */
[C---:B------:R-:W-:Y:S01]  /*16a00*/  R2UR UR22, R4.reuse ;  /* 0x00000000041672ca */ /* 0x040fe200000e0000 */
[----:B------:R-:W-:Y:S01]  /*16a10*/  UIADD3 UR24, UP1, -UR5, UR8, URZ ;  /* 0x0000000805187290 */ /* 0x000fe2000ff3e13f */
[----:B------:R-:W-:Y:S01]  /*16a20*/  R2UR UR23, R5 ;  /* 0x00000000051772ca */ /* 0x000fe200000e0000 */
[----:B------:R-:W-:Y:S01]  /*16a30*/  ULDC UR30, c[0x0][0x8c0] ;  /* 0x00023000001e7ab9 */ /* 0x000fe20000000800 */
[----:B------:R-:W-:Y:S01]  /*16a40*/  ULDC UR32, c[0x0][0x8b0] ;  /* 0x00022c0000207ab9 */ /* 0x000fe20000000800 */
[----:B------:R-:W-:Y:S01]  /*16a50*/  ULDC UR33, c[0x0][0x904] ;  /* 0x0002410000217ab9 */ /* 0x000fe20000000800 */
[----:B------:R-:W-:-:S03]  /*16a60*/  SHF.R.U64 R2, R4, UR32, R5 ;  /* 0x0000002004027c19 */ /* 0x000fc60008001205 */
[----:B------:R-:W-:-:S04]  /*16a70*/  UIADD3.X UR22, ~UR6, UR7, URZ, UP1, !UPT ;  /* 0x0000000706167290 */ /* 0x000fc80008ffe53f */
[----:B------:R-:W-:Y:S02]  /*16a80*/  USHF.R.U32.HI UR31, URZ, UR30, UR22 ;  /* 0x0000001e3f1f7299 */ /* 0x000fe40008011616 */
[----:B------:R-:W-:Y:S02]  /*16a90*/  USHF.R.U32.HI UR27, URZ, UR32, UR23 ;  /* 0x000000203f1b7299 */ /* 0x000fe40008011617 */
[----:B------:R-:W-:Y:S02]  /*16aa0*/  USHF.R.U32.HI UR25, URZ, UR32, UR31 ;  /* 0x000000203f197299 */ /* 0x000fe4000801161f */
[----:B------:R-:W-:Y:S01]  /*16ab0*/  USHF.R.U64 UR22, UR24, UR30, UR22 ;  /* 0x0000001e18167299 */ /* 0x000fe20008001216 */
[----:B------:R-:W-:Y:S01]  /*16ac0*/  R2UR UR24, R2 ;  /* 0x00000000021872ca */ /* 0x000fe200000e0000 */
[----:B------:R-:W-:Y:S02]  /*16ad0*/  USHF.R.U32.HI UR26, URZ, UR33, UR25 ;  /* 0x000000213f1a7299 */ /* 0x000fe40008011619 */
[----:B------:R-:W-:-:S02]  /*16ae0*/  USHF.R.U64 UR23, UR22, UR32, UR31 ;  /* 0x0000002016177299 */ /* 0x000fc4000800121f */
[----:B------:R-:W-:Y:S02]  /*16af0*/  ULOP3.LUT UR30, UR26, UR27, URZ, 0xfc, !UPT ;  /* 0x0000001b1a1e7292 */ /* 0x000fe4000f8efc3f */
[----:B------:R-:W-:-:S04]  /*16b00*/  USHF.R.U64 UR25, UR23, UR33, UR25 ;  /* 0x0000002117197299 */ /* 0x000fc80008001219 */
[----:B------:R-:W-:-:S13]  /*16b10*/  ISETP.NE.U32.AND P1, PT, RZ, UR30, PT ;  /* 0x0000001eff007c0c */ /* 0x000fda000bf25070 */
[----:B------:R-:W-:Y:S05]  /*16b20*/  @!P1 BRA `(.L_x_336) ;  /* 0x0000000000189947 */ /* 0x000fea0003800000 */
[----:B------:R-:W-:-:S07]  /*16b30*/  MOV R12, 0x16b50 ;  /* 0x00016b50000c7802 */ /* 0x000fce0000000f00 */
[----:B--2-45:R-:W-:Y:S05]  /*16b40*/  CALL.REL.NOINC `(.L_x_337) ;  /* 0x0000002400547944 */ /* 0x034fea0003c00000 */
[----:B------:R-:W-:-:S04]  /*16b50*/  UIADD3 UR26, -UR27, URZ, URZ ;  /* 0x0000003f1b1a7290 */ /* 0x000fc8000fffe13f */
[----:B------:R-:W-:-:S03]  /*16b60*/  UIMAD UR25, UR24, UR26, UR25 ;  /* 0x0000001a181972a4 */ /* 0x000fc6000f8e0219 */
[----:B------:R-:W-:Y:S01]  /*16b70*/  UMOV UR24, UR27 ;  /* 0x0000001b00187c82 */ /* 0x000fe20008000000 */
[----:B------:R-:W-:Y:S08]  /*16b80*/  BRA `(.L_x_338) ;  /* 0x0000000000587947 */ /* 0x000ff00003800000 */
.L_x_336:
[----:B------:R-:W1:Y:S01]  /*16b90*/  I2F.U32.RP R2, UR24 ;  /* 0x0000001800027d06 */ /* 0x000e620008209000 */
[----:B------:R-:W-:Y:S01]  /*16ba0*/  UMOV UR26, URZ ;  /* 0x0000003f001a7c82 */ /* 0x000fe20008000000 */
[----:B------:R-:W-:-:S06]  /*16bb0*/  UISETP.NE.U32.AND UP4, UPT, UR24, URZ, UPT ;  /* 0x0000003f1800728c */ /* 0x000fcc000bf85070 */
[----:B-1----:R-:W1:Y:S02]  /*16bc0*/  MUFU.RCP R2, R2 ;  /* 0x0000000200027308 */ /* 0x002e640000001000 */
[----:B-1----:R-:W-:-:S06]  /*16bd0*/  VIADD R3, R2, 0xffffffe ;  /* 0x0ffffffe02037836 */ /* 0x002fcc0000000000 */
[----:B------:R-:W1:Y:S02]  /*16be0*/  F2I.FTZ.U32.TRUNC.NTZ R3, R3 ;  /* 0x0000000300037305 */ /* 0x000e64000021f000 */
[----:B-1----:R-:W-:-:S13]  /*16bf0*/  R2UR UR27, R3 ;  /* 0x00000000031b72ca */ /* 0x002fda00000e0000 */
[----:B------:R-:W-:-:S04]  /*16c00*/  UIADD3 UR30, URZ, -UR27, URZ ;  /* 0x8000001b3f1e7290 */ /* 0x000fc8000fffe03f */
[----:B------:R-:W-:-:S04]  /*16c10*/  UIMAD UR30, UR30, UR24, URZ ;  /* 0x000000181e1e72a4 */ /* 0x000fc8000f8e023f */
[----:B------:R-:W-:-:S04]  /*16c20*/  UIMAD.WIDE.U32 UR26, UR27, UR30, UR26 ;  /* 0x0000001e1b1a72a5 */ /* 0x000fc8000f8e001a */
[----:B------:R-:W-:-:S04]  /*16c30*/  UIMAD.WIDE.U32 UR26, UR27, UR25, URZ ;  /* 0x000000191b1a72a5 */ /* 0x000fc8000f8e003f */
[----:B------:R-:W-:-:S04]  /*16c40*/  UIADD3 UR26, -UR27, URZ, URZ ;  /* 0x0000003f1b1a7290 */ /* 0x000fc8000fffe13f */
[----:B------:R-:W-:-:S04]  /*16c50*/  UIMAD UR26, UR24, UR26, UR25 ;  /* 0x0000001a181a72a4 */ /* 0x000fc8000f8e0219 */
[----:B------:R-:W-:-:S11]  /*16c60*/  UISETP.GE.U32.AND UP1, UPT, UR26, UR24, UPT ;  /* 0x000000181a00728c */ /* 0x000fd6000bf26070 */
[----:B------:R-:W-:Y:S02]  /*16c70*/  @UP1 UIADD3 UR26, UR26, -UR24, URZ ;  /* 0x800000181a1a1290 */ /* 0x000fe4000fffe03f */
[----:B------:R-:W-:Y:S02]  /*16c80*/  @UP1 UIADD3 UR27, UR27, 0x1, URZ ;  /* 0x000000011b1b1890 */ /* 0x000fe4000fffe03f */
[----:B------:R-:W-:-:S11]  /*16c90*/  UISETP.GE.U32.AND UP2, UPT, UR26, UR24, UPT ;  /* 0x000000181a00728c */ /* 0x000fd6000bf46070 */
[----:B------:R-:W-:Y:S02]  /*16ca0*/  @UP2 UIADD3 UR27, UR27, 0x1, URZ ;  /* 0x000000011b1b2890 */ /* 0x000fe4000fffe03f */
[----:B------:R-:W-:-:S04]  /*16cb0*/  @!UP4 ULOP3.LUT UR27, URZ, UR24, URZ, 0x33, !UPT ;  /* 0x000000183f1bc292 */ /* 0x000fc8000f8e333f */
[----:B------:R-:W-:-:S04]  /*16cc0*/  UIADD3 UR26, -UR27, URZ, URZ ;  /* 0x0000003f1b1a7290 */ /* 0x000fc8000fffe13f */
[----:B------:R-:W-:-:S03]  /*16cd0*/  UIMAD UR25, UR24, UR26, UR25 ;  /* 0x0000001a181972a4 */ /* 0x000fc6000f8e0219 */
[----:B------:R-:W-:-:S09]  /*16ce0*/  UMOV UR24, UR27 ;  /* 0x0000001b00187c82 */ /* 0x000fd20008000000 */
.L_x_338:
[----:B------:R-:W-:Y:S01]  /*16cf0*/  ULOP3.LUT UR23, UR23, UR20, URZ, 0xc0, !UPT ;  /* 0x0000001417177292 */ /* 0x000fe2000f8ec03f */
[----:B------:R-:W-:Y:S01]  /*16d00*/  MOV R19, 0x1 ;  /* 0x0000000100137802 */ /* 0x000fe20000000f00 */
[----:B------:R-:W-:Y:S02]  /*16d10*/  ULOP3.LUT UR22, UR22, UR18, URZ, 0xc0, !UPT ;  /* 0x0000001216167292 */ /* 0x000fe4000f8ec03f */
[----:B------:R-:W-:Y:S01]  /*16d20*/  UIMAD UR23, UR19, UR24, UR23 ;  /* 0x00000018131772a4 */ /* 0x000fe2000f8e0217 */
[----:B------:R-:W-:Y:S01]  /*16d30*/  ULDC UR27, c[0x0][0x8a8] ;  /* 0x00022a00001b7ab9 */ /* 0x000fe20000000800 */
[----:B------:R-:W-:Y:S01]  /*16d40*/  ULDC UR26, c[0x0][0x8b8] ;  /* 0x00022e00001a7ab9 */ /* 0x000fe20000000800 */
[----:B------:R-:W-:Y:S02]  /*16d50*/  UIMAD UR25, UR25, UR27, UR22 ;  /* 0x0000001b191972a4 */ /* 0x000fe4000f8e0216 */
[----:B------:R-:W-:Y:S01]  /*16d60*/  UIMAD UR23, UR23, UR26, UR52 ;  /* 0x0000001a171772a4 */ /* 0x000fe2000f8e0234 */
[----:B------:R-:W-:Y:S01]  /*16d70*/  @UP3 UMOV UR24, UR4 ;  /* 0x0000000400183c82 */ /* 0x000fe20008000000 */
[----:B------:R-:W-:-:S03]  /*16d80*/  @!UP3 UMOV UR24, UR4 ;  /* 0x000000040018bc82 */ /* 0x000fc60008000000 */
[----:B------:R-:W-:Y:S02]  /*16d90*/  @UP3 UMOV UR22, UR25 ;  /* 0x0000001900163c82 */ /* 0x000fe40008000000 */
[----:B------:R-:W-:Y:S01]  /*16da0*/  @!UP3 UMOV UR22, UR23 ;  /* 0x000000170016bc82 */ /* 0x000fe20008000000 */
[----:B------:R-:W-:-:S05]  /*16db0*/  @!UP3 UMOV UR23, UR25 ;  /* 0x000000190017bc82 */ /* 0x000fca0008000000 */
.L_x_324:
[----:B------:R-:W-:-:S06]  /*16dc0*/  UISETP.NE.AND UP1, UPT, UR15, 0x3, UPT ;  /* 0x000000030f00788c */ /* 0x000fcc000bf25270 */
[----:B------:R-:W-:-:S13]  /*16dd0*/  PLOP3.LUT P1, PT, PT, PT, UP1, 0x80, 0x0 ;  /* 0x000000000000781c */ /* 0x000fda0003f2f018 */
[----:B------:R-:W-:Y:S05]  /*16de0*/  @!P1 BRA `(.L_x_339) ;  /* 0x0000000000049947 */ /* 0x000fea0003800000 */
[----:B--2---:R-:W-:Y:S01]  /*16df0*/  BPT.TRAP 0x1 ;  /* 0x000000040000795c */ /* 0x004fe20000300000 */
.L_x_339:
[----:B------:R-:W1:Y:S01]  /*16e00*/  S2R R3, SR_CgaCtaId ;  /* 0x0000000000037919 */ /* 0x000e620000008800 */
[----:B------:R-:W-:-:S04]  /*16e10*/  MOV R2, 0x400 ;  /* 0x0000040000027802 */ /* 0x000fc80000000f00 */
[----:B-1----:R-:W-:Y:S02]  /*16e20*/  LEA R2, R3, R2, 0x18 ;  /* 0x0000000203027211 */ /* 0x002fe400078ec0ff */
[----:B------:R-:W-:-:S03]  /*16e30*/  SHF.L.U32 R3, R14, 0x1f, RZ ;  /* 0x0000001f0e037819 */ /* 0x000fc600000006ff */
[----:B------:R-:W-:-:S04]  /*16e40*/  IMAD R12, R13, 0x8, R2 ;  /* 0x000000080d0c7824 */ /* 0x000fc800078e0202 */
[----:B------:R-:W1:Y:S02]  /*16e50*/  SYNCS.PHASECHK.TRANS64.TRYWAIT P2, [R12+URZ+0x34440], R3 ;  /* 0x034440030c0075a7 */ /* 0x000e64000804017f */
[----:B-1----:R-:W-:Y:S05]  /*16e60*/  @!P2 BRA `(.L_x_340) ;  /* 0x0000001800f0a947 */ /* 0x002fea0003800000 */
.L_x_423:
[----:B------:R-:W-:Y:S01]  /*16e70*/  ELECT P2, URZ, PT ;  /* 0x00000000003f782f */ /* 0x000fe20003840000 */
[----:B------:R-:W-:-:S12]  /*16e80*/  BSSY B0, `(.L_x_341) ;  /* 0x0000010000007945 */ /* 0x000fd80003800000 */
[----:B------:R-:W-:Y:S05]  /*16e90*/  @!P2 BRA `(.L_x_342) ;  /* 0x000000000038a947 */ /* 0x000fea0003800000 */
[----:B-1----:R-:W-:Y:S01]  /*16ea0*/  LEA R3, R13, R2, 0x4 ;  /* 0x000000020d037211 */ /* 0x002fe200078e20ff */
[----:B------:R-:W-:Y:S01]  /*16eb0*/  IMAD.U32 R18, RZ, RZ, UR24 ;  /* 0x00000018ff127e24 */ /* 0x000fe2000f8e00ff */
[----:B------:R-:W-:Y:S01]  /*16ec0*/  MOV R17, UR23 ;  /* 0x0000001700117c02 */ /* 0x000fe20008000f00 */
[----:B------:R-:W-:-:S05]  /*16ed0*/  IMAD.U32 R16, RZ, RZ, UR22 ;  /* 0x00000016ff107e24 */ /* 0x000fca000f8e00ff */
[----:B------:R1:W-:Y:S01]  /*16ee0*/  STS.128 [R3+0x34530], R16 ;  /* 0x0345301003007388 */ /* 0x0003e20000000c00 */
[----:B------:R-:W-:Y:S01]  /*16ef0*/  @!PT LDS RZ, [RZ] ;  /* 0x00000000fffff984 */ /* 0x000fe20000000800 */
[----:B------:R-:W-:Y:S01]  /*16f00*/  @!PT LDS RZ, [RZ] ;  /* 0x00000000fffff984 */ /* 0x000fe20000000800 */
[----:B------:R-:W-:Y:S01]  /*16f10*/  @!PT LDS RZ, [RZ] ;  /* 0x00000000fffff984 */ /* 0x000fe20000000800 */
[----:B------:R-:W-:Y:S01]  /*16f20*/  @!PT LDS RZ, [RZ] ;  /* 0x00000000fffff984 */ /* 0x000fe20000000800 */
[----:B------:R3:W-:Y:S06]  /*16f30*/  MEMBAR.ALL.CTA ;  /* 0x0000000000007992 */ /* 0x0007ec0000008000 */
[----:B---3--:R-:W3:Y:S01]  /*16f40*/  FENCE.VIEW.ASYNC.S ;  /* 0x00000000000073c6 */ /* 0x008ee20000000000 */
[----:B------:R-:W-:Y:S05]  /*16f50*/  @!P1 BRA `(.L_x_343) ;  /* 0x0000000000049947 */ /* 0x000fea0003800000 */
[----:B--2---:R-:W-:Y:S01]  /*16f60*/  BPT.TRAP 0x1 ;  /* 0x000000040000795c */ /* 0x004fe20000300000 */
.L_x_343:
[----:B---3--:R3:W-:Y:S02]  /*16f70*/  SYNCS.ARRIVE.TRANS64.A1T0 RZ, [R12+URZ+0x34400], RZ ;  /* 0x034400ff0cff79a7 */ /* 0x0087e4000810003f */
.L_x_342:
[----:B--2---:R-:W-:Y:S05]  /*16f80*/  BSYNC B0 ;  /* 0x0000000000007941 */ /* 0x004fea0003800000 */
.L_x_341:
[----:B------:R-:W-:Y:S02]  /*16f90*/  ISETP.NE.AND P3, PT, R19, RZ, PT ;  /* 0x000000ff1300720c */ /* 0x000fe40003f65270 */
[----:B------:R-:W-:-:S04]  /*16fa0*/  IADD3 R13, R13, 0x1, RZ ;  /* 0x000000010d0d7810 */ /* 0x000fc80007ffe0ff */
[----:B------:R-:W-:-:S04]  /*16fb0*/  ISETP.NE.AND P2, PT, R13, 0x8, PT ;  /* 0x000000080d00780c */ /* 0x000fc80003f45270 */
[----:B-1----:R-:W-:Y:S02]  /*16fc0*/  SEL R3, RZ, 0x1, P2 ;  /* 0x00000001ff037807 */ /* 0x002fe40001000000 */
[----:B------:R-:W-:Y:S02]  /*16fd0*/  SEL R13, R13, RZ, P2 ;  /* 0x000000ff0d0d7207 */ /* 0x000fe40001000000 */
[----:B------:R-:W-:Y:S01]  /*16fe0*/  LOP3.LUT R14, R14, R3, RZ, 0x3c, !PT ;  /* 0x000000030e0e7212 */ /* 0x000fe200078e3cff */
[----:B------:R-:W-:Y:S06]  /*16ff0*/  @P3 BRA `(.L_x_344) ;  /* 0xffffffe000fc3947 */ /* 0x000fec000383ffff */
[----:B------:R-:W-:Y:S05]  /*17000*/  @!P1 BRA `(.L_x_345) ;  /* 0x0000000000049947 */ /* 0x000fea0003800000 */
[----:B------:R-:W-:Y:S01]  /*17010*/  BPT.TRAP 0x1 ;  /* 0x000000040000795c */ /* 0x000fe20000300000 */
.L_x_345:
[----:B------:R-:W-:Y:S01]  /*17020*/  IMAD R3, R13, 0x8, R2 ;  /* 0x000000080d037824 */ /* 0x000fe200078e0202 */
[----:B-----5:R-:W-:-:S04]  /*17030*/  SHF.L.U32 R0, R14, 0x1f, RZ ;  /* 0x0000001f0e007819 */ /* 0x020fc800000006ff */
[----:B------:R-:W1:Y:S02]  /*17040*/  SYNCS.PHASECHK.TRANS64.TRYWAIT P0, [R3+URZ+0x34440], R0 ;  /* 0x03444000030075a7 */ /* 0x000e64000800017f */
[----:B-1----:R-:W-:Y:S05]  /*17050*/  @!P0 BRA `(.L_x_346) ;  /* 0x0000001800888947 */ /* 0x002fea0003800000 */
.L_x_424:
[----:B------:R-:W-:Y:S05]  /*17060*/  @!P1 BRA `(.L_x_347) ;  /* 0x0000000000049947 */ /* 0x000fea0003800000 */
[----:B------:R-:W-:Y:S01]  /*17070*/  BPT.TRAP 0x1 ;  /* 0x000000040000795c */ /* 0x000fe20000300000 */
.L_x_347:
[----:B------:R-:W-:-:S04]  /*17080*/  IADD3 R13, R13, 0x1, RZ ;  /* 0x000000010d0d7810 */ /* 0x000fc80007ffe0ff */
[----:B------:R-:W-:-:S04]  /*17090*/  ISETP.NE.AND P0, PT, R13, 0x8, PT ;  /* 0x000000080d00780c */ /* 0x000fc80003f05270 */
[----:B-1----:R-:W-:Y:S02]  /*170a0*/  SEL R3, RZ, 0x1, P0 ;  /* 0x00000001ff037807 */ /* 0x002fe40000000000 */
[----:B------:R-:W-:Y:S02]  /*170b0*/  SEL R13, R13, RZ, P0 ;  /* 0x000000ff0d0d7207 */ /* 0x000fe40000000000 */
[----:B------:R-:W-:-:S03]  /*170c0*/  LOP3.LUT R14, R14, R3, RZ, 0x3c, !PT ;  /* 0x000000030e0e7212 */ /* 0x000fc600078e3cff */
[----:B------:R-:W-:Y:S01]  /*170d0*/  IMAD R3, R13, 0x8, R2 ;  /* 0x000000080d037824 */ /* 0x000fe200078e0202 */
[----:B------:R-:W-:-:S04]  /*170e0*/  SHF.L.U32 R0, R14, 0x1f, RZ ;  /* 0x0000001f0e007819 */ /* 0x000fc800000006ff */
[----:B------:R-:W1:Y:S02]  /*170f0*/  SYNCS.PHASECHK.TRANS64.TRYWAIT P0, [R3+URZ+0x34440], R0 ;  /* 0x03444000030075a7 */ /* 0x000e64000800017f */
[----:B-1----:R-:W-:Y:S05]  /*17100*/  @!P0 BRA `(.L_x_348) ;  /* 0x0000001800708947 */ /* 0x002fea0003800000 */
.L_x_425:
[----:B------:R-:W-:Y:S05]  /*17110*/  @!P1 BRA `(.L_x_349) ;  /* 0x0000000000049947 */ /* 0x000fea0003800000 */
[----:B------:R-:W-:Y:S01]  /*17120*/  BPT.TRAP 0x1 ;  /* 0x000000040000795c */ /* 0x000fe20000300000 */
.L_x_349:
[----:B-1----:R-:W-:-:S04]  /*17130*/  IADD3 R0, R13, 0x1, RZ ;  /* 0x000000010d007810 */ /* 0x002fc80007ffe0ff */
[----:B------:R-:W-:-:S04]  /*17140*/  ISETP.NE.AND P0, PT, R0, 0x8, PT ;  /* 0x000000080000780c */ /* 0x000fc80003f05270 */
[----:B------:R-:W-:Y:S02]  /*17150*/  SEL R3, RZ, 0x1, P0 ;  /* 0x00000001ff037807 */ /* 0x000fe40000000000 */
[----:B------:R-:W-:Y:S02]  /*17160*/  SEL R5, R0, RZ, P0 ;  /* 0x000000ff00057207 */ /* 0x000fe40000000000 */
[----:B------:R-:W-:-:S03]  /*17170*/  LOP3.LUT R14, R14, R3, RZ, 0x3c, !PT ;  /* 0x000000030e0e7212 */ /* 0x000fc600078e3cff */
[----:B------:R-:W-:Y:S01]  /*17180*/  IMAD R3, R5, 0x8, R2 ;  /* 0x0000000805037824 */ /* 0x000fe200078e0202 */
[----:B------:R-:W-:-:S04]  /*17190*/  SHF.L.U32 R0, R14, 0x1f, RZ ;  /* 0x0000001f0e007819 */ /* 0x000fc800000006ff */
[----:B------:R-:W1:Y:S02]  /*171a0*/  SYNCS.PHASECHK.TRANS64.TRYWAIT P0, [R3+URZ+0x34440], R0 ;  /* 0x03444000030075a7 */ /* 0x000e64000800017f */
[----:B-1----:R-:W-:Y:S05]  /*171b0*/  @!P0 BRA `(.L_x_350) ;  /* 0x0000001800588947 */ /* 0x002fea0003800000 */
.L_x_426:
[----:B------:R-:W-:Y:S05]  /*171c0*/  @!P1 BRA `(.L_x_351) ;  /* 0x0000000000049947 */ /* 0x000fea0003800000 */
[----:B------:R-:W-:Y:S01]  /*171d0*/  BPT.TRAP 0x1 ;  /* 0x000000040000795c */ /* 0x000fe20000300000 */
.L_x_351:
        /* <DEDUP_REMOVED lines=9> */
.L_x_427:
[----:B------:R-:W-:Y:S05]  /*17270*/  @!P1 BRA `(.L_x_353) ;  /* 0x0000000000049947 */ /* 0x000fea0003800000 */
[----:B------:R-:W-:Y:S01]  /*17280*/  BPT.TRAP 0x1 ;  /* 0x000000040000795c */ /* 0x000fe20000300000 */
.L_x_353:
        /* <DEDUP_REMOVED lines=9> */
.L_x_428:
[----:B------:R-:W-:Y:S05]  /*17320*/  @!P1 BRA `(.L_x_355) ;  /* 0x0000000000049947 */ /* 0x000fea0003800000 */
[----:B------:R-:W-:Y:S01]  /*17330*/  BPT.TRAP 0x1 ;  /* 0x000000040000795c */ /* 0x000fe20000300000 */
.L_x_355:
        /* <DEDUP_REMOVED lines=9> */
.L_x_429:
[----:B------:R-:W-:Y:S05]  /*173d0*/  @!P1 BRA `(.L_x_357) ;  /* 0x0000000000049947 */ /* 0x000fea0003800000 */
[----:B------:R-:W-:Y:S01]  /*173e0*/  BPT.TRAP 0x1 ;  /* 0x000000040000795c */ /* 0x000fe20000300000 */
.L_x_357:
[----:B-1----:R-:W-:-:S04]  /*173f0*/  IADD3 R0, R5, 0x1, RZ ;  /* 0x0000000105007810 */ /* 0x002fc80007ffe0ff */
[----:B------:R-:W-:-:S04]  /*17400*/  ISETP.NE.AND P0, PT, R0, 0x8, PT ;  /* 0x000000080000780c */ /* 0x000fc80003f05270 */
[----:B------:R-:W-:Y:S02]  /*17410*/  SEL R3, RZ, 0x1, P0 ;  /* 0x00000001ff037807 */ /* 0x000fe40000000000 */
[----:B------:R-:W-:Y:S02]  /*17420*/  SEL R5, R0, RZ, P0 ;  /* 0x000000ff00057207 */ /* 0x000fe40000000000 */
[----:B----4-:R-:W-:-:S03]  /*17430*/  LOP3.LUT R7, R14, R3, RZ, 0x3c, !PT ;  /* 0x000000030e077212 */ /* 0x010fc600078e3cff */
[----:B------:R-:W-:Y:S01]  /*17440*/  IMAD R3, R5, 0x8, R2 ;  /* 0x0000000805037824 */ /* 0x000fe200078e0202 */
[----:B------:R-:W-:-:S04]  /*17450*/  SHF.L.U32 R0, R7, 0x1f, RZ ;  /* 0x0000001f07007819 */ /* 0x000fc800000006ff */
[----:B------:R-:W1:Y:S02]  /*17460*/  SYNCS.PHASECHK.TRANS64.TRYWAIT P0, [R3+URZ+0x34440], R0 ;  /* 0x03444000030075a7 */ /* 0x000e64000800017f */
[----:B-1----:R-:W-:Y:S05]  /*17470*/  @!P0 BRA `(.L_x_358) ;  /* 0x0000001400f88947 */ /* 0x002fea0003800000 */
.L_x_430:
[----:B------:R-:W-:Y:S05]  /*17480*/  @!P1 BRA `(.L_x_359) ;  /* 0x0000000000049947 */ /* 0x000fea0003800000 */
[----:B------:R-:W-:Y:S01]  /*17490*/  BPT.TRAP 0x1 ;  /* 0x000000040000795c */ /* 0x000fe20000300000 */
.L_x_359:
[----:B-1----:R-:W-:-:S04]  /*174a0*/  IADD3 R0, R5, 0x1, RZ ;  /* 0x0000000105007810 */ /* 0x002fc80007ffe0ff */
[----:B------:R-:W-:-:S04]  /*174b0*/  ISETP.NE.AND P0, PT, R0, 0x8, PT ;  /* 0x000000080000780c */ /* 0x000fc80003f05270 */
[----:B------:R-:W-:Y:S02]  /*174c0*/  SEL R4, RZ, 0x1, P0 ;  /* 0x00000001ff047807 */ /* 0x000fe40000000000 */
[----:B------:R-:W-:Y:S02]  /*174d0*/  SEL R3, R0, RZ, P0 ;  /* 0x000000ff00037207 */ /* 0x000fe40000000000 */
[----:B------:R-:W-:-:S03]  /*174e0*/  LOP3.LUT R0, R7, R4, RZ, 0x3c, !PT ;  /* 0x0000000407007212 */ /* 0x000fc600078e3cff */
[----:B------:R-:W-:Y:S01]  /*174f0*/  IMAD R3, R3, 0x8, R2 ;  /* 0x0000000803037824 */ /* 0x000fe200078e0202 */
[----:B------:R-:W-:-:S07]  /*17500*/  SHF.L.U32 R0, R0, 0x1f, RZ ;  /* 0x0000001f00007819 */ /* 0x000fce00000006ff */
.L_x_360:
[----:B-1----:R1:W2:Y:S02]  /*17510*/  SYNCS.PHASECHK.TRANS64.TRYWAIT P0, [R3+URZ+0x34440], R0 ;  /* 0x03444000030075a7 */ /* 0x0022a4000800017f */
[----:B--2---:R-:W-:Y:S05]  /*17520*/  @!P0 NANOSLEEP.SYNCS 0x989680 ;  /* 0x009896800000895d */ /* 0x004fea0003900000 */
[----:B------:R-:W2:Y:S02]  /*17530*/  @!P0 SYNCS.PHASECHK.TRANS64 P0, [R3+URZ+0x34440], R0 ;  /* 0x03444000030085a7 */ /* 0x000ea4000800007f */
[----:B--2---:R-:W-:Y:S05]  /*17540*/  @P0 EXIT ;  /* 0x000000000000094d */ /* 0x004fea0003800000 */
[----:B------:R-:W-:Y:S05]  /*17550*/  BRA `(.L_x_360) ;  /* 0xfffffffc00ec7947 */ /* 0x000fea000383ffff */
.L_x_25:
[----:B-1----:R-:W-:-:S04]  /*17560*/  MOV R13, UR11 ;  /* 0x0000000b000d7c02 */ /* 0x002fc80008000f00 */
[----:B------:R1:W2:Y:S03]  /*17570*/  SYNCS.PHASECHK.TRANS64.TRYWAIT P1, [R13+URZ+0x34400], R12 ;  /* 0x0344000c0d0075a7 */ /* 0x0002a6000802017f */
[----:B--2---:R-:W-:Y:S05]  /*17580*/  @!P1 NANOSLEEP.SYNCS 0x989680 ;  /* 0x009896800000995d */ /* 0x004fea0003900000 */
[----:B------:R-:W2:Y:S02]  /*17590*/  @!P1 SYNCS.PHASECHK.TRANS64 P1, [R13+URZ+0x34400], R12 ;  /* 0x0344000c0d0095a7 */ /* 0x000ea4000802007f */
[----:B--2---:R-:W-:Y:S05]  /*175a0*/  @!P1 BRA `(.L_x_25) ;  /* 0xfffffffc00ec9947 */ /* 0x004fea000383ffff */
[----:B------:R-:W-:Y:S05]  /*175b0*/  BRA `(.L_x_361) ;  /* 0xfffffeb800d87947 */ /* 0x000fea000383ffff */
.L_x_37:
[----:B------:R-:W-:-:S06]  /*175c0*/  UIADD3 UR4, UR50, UR48, URZ ;  /* 0x0000003032047290 */ /* 0x000fcc000fffe03f */
[----:B-1----:R-:W-:-:S04]  /*175d0*/  IMAD.U32 R0, RZ, RZ, UR4 ;  /* 0x00000004ff007e24 */ /* 0x002fc8000f8e00ff */
[----:B------:R1:W2:Y:S03]  /*175e0*/  SYNCS.PHASECHK.TRANS64.TRYWAIT P0, [R0+URZ], R11 ;  /* 0x0000000b000075a7 */ /* 0x0002a6000800017f */
[----:B--2---:R-:W-:Y:S05]  /*175f0*/  @!P0 NANOSLEEP.SYNCS 0x989680 ;  /* 0x009896800000895d */ /* 0x004fea0003900000 */
[----:B------:R-:W2:Y:S02]  /*17600*/  @!P0 SYNCS.PHASECHK.TRANS64 P0, [R0+URZ], R11 ;  /* 0x0000000b000085a7 */ /* 0x000ea4000800007f */
[----:B--2---:R-:W-:Y:S05]  /*17610*/  @!P0 BRA `(.L_x_37) ;  /* 0xfffffffc00e88947 */ /* 0x004fea000383ffff */
[----:B------:R-:W-:Y:S05]  /*17620*/  BRA `(.L_x_362) ;  /* 0xfffffec800087947 */ /* 0x000fea000383ffff */
.L_x_42:
[----:B---3--:R-:W-:-:S04]  /*17630*/  MOV R3, UR4 ;  /* 0x0000000400037c02 */ /* 0x008fc80008000f00 */
[----:B------:R3:W4:Y:S03]  /*17640*/  SYNCS.PHASECHK.TRANS64.TRYWAIT P0, [R3+URZ+0x34480], R0 ;  /* 0x03448000030075a7 */ /* 0x000726000800017f */
[----:B----4-:R-:W-:Y:S05]  /*17650*/  @!P0 NANOSLEEP.SYNCS 0x989680 ;  /* 0x009896800000895d */ /* 0x010fea0003900000 */
[----:B------:R-:W4:Y:S02]  /*17660*/  @!P0 SYNCS.PHASECHK.TRANS64 P0, [R3+URZ+0x34480], R0 ;  /* 0x03448000030085a7 */ /* 0x000f24000800007f */
[----:B----4-:R-:W-:Y:S05]  /*17670*/  @!P0 BRA `(.L_x_42) ;  /* 0xfffffffc00ec8947 */ /* 0x010fea000383ffff */
[----:B------:R-:W-:Y:S05]  /*17680*/  BRA `(.L_x_41) ;  /* 0xfffffed000c07947 */ /* 0x000fea000383ffff */
.L_x_47:
[----:B---3--:R-:W-:-:S04]  /*17690*/  IMAD.U32 R9, RZ, RZ, UR6 ;  /* 0x00000006ff097e24 */ /* 0x008fc8000f8e00ff */
[----:B------:R3:W4:Y:S03]  /*176a0*/  SYNCS.PHASECHK.TRANS64.TRYWAIT P0, [R9+URZ+0x34480], R4 ;  /* 0x03448004090075a7 */ /* 0x000726000800017f */
[----:B----4-:R-:W-:Y:S05]  /*176b0*/  @!P0 NANOSLEEP.SYNCS 0x989680 ;  /* 0x009896800000895d */ /* 0x010fea0003900000 */
[----:B------:R-:W4:Y:S02]  /*176c0*/  @!P0 SYNCS.PHASECHK.TRANS64 P0, [R9+URZ+0x34480], R4 ;  /* 0x03448004090085a7 */ /* 0x000f24000800007f */
[----:B----4-:R-:W-:Y:S05]  /*176d0*/  @!P0 BRA `(.L_x_47) ;  /* 0xfffffffc00ec8947 */ /* 0x010fea000383ffff */
[----:B------:R-:W-:Y:S05]  /*176e0*/  BRA `(.L_x_46) ;  /* 0xfffffef800fc7947 */ /* 0x000fea000383ffff */
.L_x_53:
[----:B------:R-:W-:-:S06]  /*176f0*/  UIADD3 UR4, UR50, UR48, URZ ;  /* 0x0000003032047290 */ /* 0x000fcc000fffe03f */
[----:B-1----:R-:W-:-:S04]  /*17700*/  MOV R2, UR4 ;  /* 0x0000000400027c02 */ /* 0x002fc80008000f00 */
[----:B------:R1:W3:Y:S03]  /*17710*/  SYNCS.PHASECHK.TRANS64.TRYWAIT P0, [R2+URZ+0x10], R0 ;  /* 0x00001000020075a7 */ /* 0x0002e6000800017f */
[----:B---3--:R-:W-:Y:S05]  /*17720*/  @!P0 NANOSLEEP.SYNCS 0x989680 ;  /* 0x009896800000895d */ /* 0x008fea0003900000 */
[----:B------:R-:W3:Y:S02]  /*17730*/  @!P0 SYNCS.PHASECHK.TRANS64 P0, [R2+URZ+0x10], R0 ;  /* 0x00001000020085a7 */ /* 0x000ee4000800007f */
[----:B---3--:R-:W-:Y:S05]  /*17740*/  @!P0 BRA `(.L_x_53) ;  /* 0xfffffffc00e88947 */ /* 0x008fea000383ffff */
[----:B------:R-:W-:Y:S05]  /*17750*/  BRA `(.L_x_363) ;  /* 0xffffff2800f07947 */ /* 0x000fea000383ffff */
.L_x_65:
[----:B------:R-:W-:-:S07]  /*17760*/  IMAD.MOV.U32 R15, RZ, RZ, -0x1 ;  /* 0xffffffffff0f7424 */ /* 0x000fce00078e00ff */
[----:B-123-5:R-:W-:Y:S05]  /*17770*/  WARPSYNC.COLLECTIVE R15, `(.L_x_364) ;  /* 0x000000000f0c7348 */ /* 0x02efea0003c00000 */
[----:B------:R-:W-:Y:S02]  /*17780*/  ELECT P6, UR62, PT ;  /* 0x00000000003e782f */ /* 0x000fe400038c0000 */
[----:B------:R-:W-:Y:S01]  /*17790*/  MOV R14, UR62 ;  /* 0x0000003e000e7c02 */ /* 0x000fe20008000f00 */
[----:B-123-5:R-:W-:Y:S10]  /*177a0*/  ENDCOLLECTIVE ;  /* 0x000000000000791b */ /* 0x02eff40003800000 */
.L_x_364:
[----:B------:R-:W-:Y:S05]  /*177b0*/  BRA `(.L_x_365) ;  /* 0xffffff3000787947 */ /* 0x000fea000383ffff */
.L_x_67:
[----:B-1----:R-:W-:-:S04]  /*177c0*/  MOV R4, UR47 ;  /* 0x0000002f00047c02 */ /* 0x002fc80008000f00 */
[----:B------:R1:W3:Y:S03]  /*177d0*/  SYNCS.PHASECHK.TRANS64.TRYWAIT P2, [R4+URZ+0x344c0], R223 ;  /* 0x0344c0df040075a7 */ /* 0x0002e6000804017f */
[----:B---3--:R-:W-:Y:S05]  /*177e0*/  @!P2 NANOSLEEP.SYNCS 0x989680 ;  /* 0x009896800000a95d */ /* 0x008fea0003900000 */
[----:B------:R-:W3:Y:S02]  /*177f0*/  @!P2 SYNCS.PHASECHK.TRANS64 P2, [R4+URZ+0x344c0], R223 ;  /* 0x0344c0df0400a5a7 */ /* 0x000ee4000804007f */
[----:B---3--:R-:W-:Y:S05]  /*17800*/  @!P2 BRA `(.L_x_67) ;  /* 0xfffffffc00eca947 */ /* 0x008fea000383ffff */
[----:B------:R-:W-:Y:S05]  /*17810*/  BRA `(.L_x_366) ;  /* 0xffffff3000887947 */ /* 0x000fea000383ffff */
.L_x_73:
[----:B-1----:R-:W-:-:S04]  /*17820*/  IMAD.U32 R12, RZ, RZ, UR47 ;  /* 0x0000002fff0c7e24 */ /* 0x002fc8000f8e00ff */
[----:B------:R1:W2:Y:S03]  /*17830*/  SYNCS.PHASECHK.TRANS64.TRYWAIT P3, [R12+URZ+0x344c8], R223 ;  /* 0x0344c8df0c0075a7 */ /* 0x0002a6000806017f */
[----:B--2---:R-:W-:Y:S05]  /*17840*/  @!P3 NANOSLEEP.SYNCS 0x989680 ;  /* 0x009896800000b95d */ /* 0x004fea0003900000 */
[----:B------:R-:W2:Y:S02]  /*17850*/  @!P3 SYNCS.PHASECHK.TRANS64 P3, [R12+URZ+0x344c8], R223 ;  /* 0x0344c8df0c00b5a7 */ /* 0x000ea4000806007f */
[----:B--2---:R-:W-:Y:S05]  /*17860*/  @!P3 BRA `(.L_x_73) ;  /* 0xfffffffc00ecb947 */ /* 0x004fea000383ffff */
[----:B------:R-:W-:Y:S05]  /*17870*/  BRA `(.L_x_367) ;  /* 0xffffff3800287947 */ /* 0x000fea000383ffff */
.L_x_78:
[----:B-1----:R-:W-:-:S04]  /*17880*/  MOV R12, UR47 ;  /* 0x0000002f000c7c02 */ /* 0x002fc80008000f00 */
[----:B------:R1:W2:Y:S03]  /*17890*/  SYNCS.PHASECHK.TRANS64.TRYWAIT P3, [R12+URZ+0x344d0], R223 ;  /* 0x0344d0df0c0075a7 */ /* 0x0002a6000806017f */
[----:B--2---:R-:W-:Y:S05]  /*178a0*/  @!P3 NANOSLEEP.SYNCS 0x989680 ;  /* 0x009896800000b95d */ /* 0x004fea0003900000 */
[----:B------:R-:W2:Y:S02]  /*178b0*/  @!P3 SYNCS.PHASECHK.TRANS64 P3, [R12+URZ+0x344d0], R223 ;  /* 0x0344d0df0c00b5a7 */ /* 0x000ea4000806007f */
[----:B--2---:R-:W-:Y:S05]  /*178c0*/  @!P3 BRA `(.L_x_78) ;  /* 0xfffffffc00ecb947 */ /* 0x004fea000383ffff */
[----:B------:R-:W-:Y:S05]  /*178d0*/  BRA `(.L_x_368) ;  /* 0xffffff3c00707947 */ /* 0x000fea000383ffff */
.L_x_83:
[----:B-1----:R-:W-:-:S04]  /*178e0*/  IMAD.U32 R12, RZ, RZ, UR47 ;  /* 0x0000002fff0c7e24 */ /* 0x002fc8000f8e00ff */
[----:B------:R1:W2:Y:S03]  /*178f0*/  SYNCS.PHASECHK.TRANS64.TRYWAIT P3, [R12+URZ+0x344d8], R223 ;  /* 0x0344d8df0c0075a7 */ /* 0x0002a6000806017f */
[----:B--2---:R-:W-:Y:S05]  /*17900*/  @!P3 NANOSLEEP.SYNCS 0x989680 ;  /* 0x009896800000b95d */ /* 0x004fea0003900000 */
[----:B------:R-:W2:Y:S02]  /*17910*/  @!P3 SYNCS.PHASECHK.TRANS64 P3, [R12+URZ+0x344d8], R223 ;  /* 0x0344d8df0c00b5a7 */ /* 0x000ea4000806007f */
[----:B--2---:R-:W-:Y:S05]  /*17920*/  @!P3 BRA `(.L_x_83) ;  /* 0xfffffffc00ecb947 */ /* 0x004fea000383ffff */
[----:B------:R-:W-:Y:S05]  /*17930*/  BRA `(.L_x_369) ;  /* 0xffffff4000b87947 */ /* 0x000fea000383ffff */
.L_x_88:
[----:B-1----:R-:W-:-:S04]  /*17940*/  MOV R13, UR47 ;  /* 0x0000002f000d7c02 */ /* 0x002fc80008000f00 */
[----:B------:R1:W2:Y:S03]  /*17950*/  SYNCS.PHASECHK.TRANS64.TRYWAIT P3, [R13+URZ+0x344c0], R20 ;  /* 0x0344c0140d0075a7 */ /* 0x0002a6000806017f */
[----:B--2---:R-:W-:Y:S05]  /*17960*/  @!P3 NANOSLEEP.SYNCS 0x989680 ;  /* 0x009896800000b95d */ /* 0x004fea0003900000 */
[----:B------:R-:W2:Y:S02]  /*17970*/  @!P3 SYNCS.PHASECHK.TRANS64 P3, [R13+URZ+0x344c0], R20 ;  /* 0x0344c0140d00b5a7 */ /* 0x000ea4000806007f */
[----:B--2---:R-:W-:Y:S05]  /*17980*/  @!P3 BRA `(.L_x_88) ;  /* 0xfffffffc00ecb947 */ /* 0x004fea000383ffff */
[----:B------:R-:W-:Y:S05]  /*17990*/  BRA `(.L_x_370) ;  /* 0xffffff4800087947 */ /* 0x000fea000383ffff */
.L_x_93:
[----:B-1----:R-:W-:-:S04]  /*179a0*/  IMAD.U32 R13, RZ, RZ, UR47 ;  /* 0x0000002fff0d7e24 */ /* 0x002fc8000f8e00ff */
[----:B------:R1:W2:Y:S03]  /*179b0*/  SYNCS.PHASECHK.TRANS64.TRYWAIT P3, [R13+URZ+0x344c8], R20 ;  /* 0x0344c8140d0075a7 */ /* 0x0002a6000806017f */
[----:B--2---:R-:W-:Y:S05]  /*179c0*/  @!P3 NANOSLEEP.SYNCS 0x989680 ;  /* 0x009896800000b95d */ /* 0x004fea0003900000 */
[----:B------:R-:W2:Y:S02]  /*179d0*/  @!P3 SYNCS.PHASECHK.TRANS64 P3, [R13+URZ+0x344c8], R20 ;  /* 0x0344c8140d00b5a7 */ /* 0x000ea4000806007f */
[----:B--2---:R-:W-:Y:S05]  /*179e0*/  @!P3 BRA `(.L_x_93) ;  /* 0xfffffffc00ecb947 */ /* 0x004fea000383ffff */
[----:B------:R-:W-:Y:S05]  /*179f0*/  BRA `(.L_x_371) ;  /* 0xffffff4c00907947 */ /* 0x000fea000383ffff */
.L_x_98:
[----:B-1----:R-:W-:-:S04]  /*17a00*/  MOV R13, UR47 ;  /* 0x0000002f000d7c02 */ /* 0x002fc80008000f00 */
[----:B------:R1:W2:Y:S03]  /*17a10*/  SYNCS.PHASECHK.TRANS64.TRYWAIT P3, [R13+URZ+0x344d0], R20 ;  /* 0x0344d0140d0075a7 */ /* 0x0002a6000806017f */
[----:B--2---:R-:W-:Y:S05]  /*17a20*/  @!P3 NANOSLEEP.SYNCS 0x989680 ;  /* 0x009896800000b95d */ /* 0x004fea0003900000 */
[----:B------:R-:W2:Y:S02]  /*17a30*/  @!P3 SYNCS.PHASECHK.TRANS64 P3, [R13+URZ+0x344d0], R20 ;  /* 0x0344d0140d00b5a7 */ /* 0x000ea4000806007f */
[----:B--2---:R-:W-:Y:S05]  /*17a40*/  @!P3 BRA `(.L_x_98) ;  /* 0xfffffffc00ecb947 */ /* 0x004fea000383ffff */
[----:B------:R-:W-:Y:S05]  /*17a50*/  BRA `(.L_x_372) ;  /* 0xffffff5000d07947 */ /* 0x000fea000383ffff */
.L_x_103:
[----:B-1----:R-:W-:-:S04]  /*17a60*/  IMAD.U32 R13, RZ, RZ, UR47 ;  /* 0x0000002fff0d7e24 */ /* 0x002fc8000f8e00ff */
[----:B------:R1:W2:Y:S03]  /*17a70*/  SYNCS.PHASECHK.TRANS64.TRYWAIT P3, [R13+URZ+0x344d8], R20 ;  /* 0x0344d8140d0075a7 */ /* 0x0002a6000806017f */
[----:B--2---:R-:W-:Y:S05]  /*17a80*/  @!P3 NANOSLEEP.SYNCS 0x989680 ;  /* 0x009896800000b95d */ /* 0x004fea0003900000 */
[----:B------:R-:W2:Y:S02]  /*17a90*/  @!P3 SYNCS.PHASECHK.TRANS64 P3, [R13+URZ+0x344d8], R20 ;  /* 0x0344d8140d00b5a7 */ /* 0x000ea4000806007f */
[----:B--2---:R-:W-:Y:S05]  /*17aa0*/  @!P3 BRA `(.L_x_103) ;  /* 0xfffffffc00ecb947 */ /* 0x004fea000383ffff */
[----:B------:R-:W-:Y:S05]  /*17ab0*/  BRA `(.L_x_373) ;  /* 0xffffff5800107947 */ /* 0x000fea000383ffff */
.L_x_108:
[----:B-1----:R-:W-:-:S04]  /*17ac0*/  MOV R12, UR47 ;  /* 0x0000002f000c7c02 */ /* 0x002fc80008000f00 */
[----:B------:R1:W2:Y:S03]  /*17ad0*/  SYNCS.PHASECHK.TRANS64.TRYWAIT P3, [R12+URZ+0x344c0], R223 ;  /* 0x0344c0df0c0075a7 */ /* 0x0002a6000806017f */
[----:B--2---:R-:W-:Y:S05]  /*17ae0*/  @!P3 NANOSLEEP.SYNCS 0x989680 ;  /* 0x009896800000b95d */ /* 0x004fea0003900000 */
[----:B------:R-:W2:Y:S02]  /*17af0*/  @!P3 SYNCS.PHASECHK.TRANS64 P3, [R12+URZ+0x344c0], R223 ;  /* 0x0344c0df0c00b5a7 */ /* 0x000ea4000806007f */
[----:B--2---:R-:W-:Y:S05]  /*17b00*/  @!P3 BRA `(.L_x_108) ;  /* 0xfffffffc00ecb947 */ /* 0x004fea000383ffff */
[----:B------:R-:W-:Y:S05]  /*17b10*/  BRA `(.L_x_374) ;  /* 0xffffff5c00507947 */ /* 0x000fea000383ffff */
.L_x_113:
[----:B-1----:R-:W-:-:S04]  /*17b20*/  IMAD.U32 R12, RZ, RZ, UR47 ;  /* 0x0000002fff0c7e24 */ /* 0x002fc8000f8e00ff */
[----:B------:R1:W2:Y:S03]  /*17b30*/  SYNCS.PHASECHK.TRANS64.TRYWAIT P3, [R12+URZ+0x344c8], R223 ;  /* 0x0344c8df0c0075a7 */ /* 0x0002a6000806017f */
[----:B--2---:R-:W-:Y:S05]  /*17b40*/  @!P3 NANOSLEEP.SYNCS 0x989680 ;  /* 0x009896800000b95d */ /* 0x004fea0003900000 */
[----:B------:R-:W2:Y:S02]  /*17b50*/  @!P3 SYNCS.PHASECHK.TRANS64 P3, [R12+URZ+0x344c8], R223 ;  /* 0x0344c8df0c00b5a7 */ /* 0x000ea4000806007f */
[----:B--2---:R-:W-:Y:S05]  /*17b60*/  @!P3 BRA `(.L_x_113) ;  /* 0xfffffffc00ecb947 */ /* 0x004fea000383ffff */
[----:B------:R-:W-:Y:S05]  /*17b70*/  BRA `(.L_x_375) ;  /* 0xffffff6000d07947 */ /* 0x000fea000383ffff */
.L_x_118:
[----:B-1----:R-:W-:-:S04]  /*17b80*/  MOV R12, UR47 ;  /* 0x0000002f000c7c02 */ /* 0x002fc80008000f00 */
[----:B------:R1:W2:Y:S03]  /*17b90*/  SYNCS.PHASECHK.TRANS64.TRYWAIT P3, [R12+URZ+0x344d0], R223 ;  /* 0x0344d0df0c0075a7 */ /* 0x0002a6000806017f */
[----:B--2---:R-:W-:Y:S05]  /*17ba0*/  @!P3 NANOSLEEP.SYNCS 0x989680 ;  /* 0x009896800000b95d */ /* 0x004fea0003900000 */
[----:B------:R-:W2:Y:S02]  /*17bb0*/  @!P3 SYNCS.PHASECHK.TRANS64 P3, [R12+URZ+0x344d0], R223 ;  /* 0x0344d0df0c00b5a7 */ /* 0x000ea4000806007f */
[----:B--2---:R-:W-:Y:S05]  /*17bc0*/  @!P3 BRA `(.L_x_118) ;  /* 0xfffffffc00ecb947 */ /* 0x004fea000383ffff */
[----:B------:R-:W-:Y:S05]  /*17bd0*/  BRA `(.L_x_376) ;  /* 0xffffff6800107947 */ /* 0x000fea000383ffff */
.L_x_123:
[----:B-1----:R-:W-:-:S04]  /*17be0*/  IMAD.U32 R12, RZ, RZ, UR47 ;  /* 0x0000002fff0c7e24 */ /* 0x002fc8000f8e00ff */
[----:B------:R1:W2:Y:S03]  /*17bf0*/  SYNCS.PHASECHK.TRANS64.TRYWAIT P3, [R12+URZ+0x344d8], R223 ;  /* 0x0344d8df0c0075a7 */ /* 0x0002a6000806017f */
[----:B--2---:R-:W-:Y:S05]  /*17c00*/  @!P3 NANOSLEEP.SYNCS 0x989680 ;  /* 0x009896800000b95d */ /* 0x004fea0003900000 */
[----:B------:R-:W2:Y:S02]  /*17c10*/  @!P3 SYNCS.PHASECHK.TRANS64 P3, [R12+URZ+0x344d8], R223 ;  /* 0x0344d8df0c00b5a7 */ /* 0x000ea4000806007f */
[----:B--2---:R-:W-:Y:S05]  /*17c20*/  @!P3 BRA `(.L_x_123) ;  /* 0xfffffffc00ecb947 */ /* 0x004fea000383ffff */
[----:B------:R-:W-:Y:S05]  /*17c30*/  BRA `(.L_x_377) ;  /* 0xffffff6c00507947 */ /* 0x000fea000383ffff */
.L_x_128:
[----:B-1----:R-:W-:-:S04]  /*17c40*/  MOV R13, UR47 ;  /* 0x0000002f000d7c02 */ /* 0x002fc80008000f00 */
[----:B------:R1:W2:Y:S03]  /*17c50*/  SYNCS.PHASECHK.TRANS64.TRYWAIT P3, [R13+URZ+0x344c0], R20 ;  /* 0x0344c0140d0075a7 */ /* 0x0002a6000806017f */
[----:B--2---:R-:W-:Y:S05]  /*17c60*/  @!P3 NANOSLEEP.SYNCS 0x989680 ;  /* 0x009896800000b95d */ /* 0x004fea0003900000 */
[----:B------:R-:W2:Y:S02]  /*17c70*/  @!P3 SYNCS.PHASECHK.TRANS64 P3, [R13+URZ+0x344c0], R20 ;  /* 0x0344c0140d00b5a7 */ /* 0x000ea4000806007f */
[----:B--2---:R-:W-:Y:S05]  /*17c80*/  @!P3 BRA `(.L_x_128) ;  /* 0xfffffffc00ecb947 */ /* 0x004fea000383ffff */
[----:B------:R-:W-:Y:S05]  /*17c90*/  BRA `(.L_x_378) ;  /* 0xffffff7000907947 */ /* 0x000fea000383ffff */
.L_x_133:
[----:B-1----:R-:W-:-:S04]  /*17ca0*/  IMAD.U32 R13, RZ, RZ, UR47 ;  /* 0x0000002fff0d7e24 */ /* 0x002fc8000f8e00ff */
[----:B------:R1:W2:Y:S03]  /*17cb0*/  SYNCS.PHASECHK.TRANS64.TRYWAIT P3, [R13+URZ+0x344c8], R20 ;  /* 0x0344c8140d0075a7 */ /* 0x0002a6000806017f */
[----:B--2---:R-:W-:Y:S05]  /*17cc0*/  @!P3 NANOSLEEP.SYNCS 0x989680 ;  /* 0x009896800000b95d */ /* 0x004fea0003900000 */
[----:B------:R-:W2:Y:S02]  /*17cd0*/  @!P3 SYNCS.PHASECHK.TRANS64 P3, [R13+URZ+0x344c8], R20 ;  /* 0x0344c8140d00b5a7 */ /* 0x000ea4000806007f */
[----:B--2---:R-:W-:Y:S05]  /*17ce0*/  @!P3 BRA `(.L_x_133) ;  /* 0xfffffffc00ecb947 */ /* 0x004fea000383ffff */
[----:B------:R-:W-:Y:S05]  /*17cf0*/  BRA `(.L_x_379) ;  /* 0xffffff7800107947 */ /* 0x000fea000383ffff */
.L_x_138:
[----:B-1----:R-:W-:-:S04]  /*17d00*/  MOV R13, UR47 ;  /* 0x0000002f000d7c02 */ /* 0x002fc80008000f00 */
[----:B------:R1:W2:Y:S03]  /*17d10*/  SYNCS.PHASECHK.TRANS64.TRYWAIT P3, [R13+URZ+0x344d0], R20 ;  /* 0x0344d0140d0075a7 */ /* 0x0002a6000806017f */
[----:B--2---:R-:W-:Y:S05]  /*17d20*/  @!P3 NANOSLEEP.SYNCS 0x989680 ;  /* 0x009896800000b95d */ /* 0x004fea0003900000 */
[----:B------:R-:W2:Y:S02]  /*17d30*/  @!P3 SYNCS.PHASECHK.TRANS64 P3, [R13+URZ+0x344d0], R20 ;  /* 0x0344d0140d00b5a7 */ /* 0x000ea4000806007f */
[----:B--2---:R-:W-:Y:S05]  /*17d40*/  @!P3 BRA `(.L_x_138) ;  /* 0xfffffffc00ecb947 */ /* 0x004fea000383ffff */
[----:B------:R-:W-:Y:S05]  /*17d50*/  BRA `(.L_x_380) ;  /* 0xffffff7c00507947 */ /* 0x000fea000383ffff */
.L_x_143:
[----:B-1----:R-:W-:-:S04]  /*17d60*/  IMAD.U32 R13, RZ, RZ, UR47 ;  /* 0x0000002fff0d7e24 */ /* 0x002fc8000f8e00ff */
[----:B------:R1:W2:Y:S03]  /*17d70*/  SYNCS.PHASECHK.TRANS64.TRYWAIT P3, [R13+URZ+0x344d8], R20 ;  /* 0x0344d8140d0075a7 */ /* 0x0002a6000806017f */
[----:B--2---:R-:W-:Y:S05]  /*17d80*/  @!P3 NANOSLEEP.SYNCS 0x989680 ;  /* 0x009896800000b95d */ /* 0x004fea0003900000 */
[----:B------:R-:W2:Y:S02]  /*17d90*/  @!P3 SYNCS.PHASECHK.TRANS64 P3, [R13+URZ+0x344d8], R20 ;  /* 0x0344d8140d00b5a7 */ /* 0x000ea4000806007f */
[----:B--2---:R-:W-:Y:S05]  /*17da0*/  @!P3 BRA `(.L_x_143) ;  /* 0xfffffffc00ecb947 */ /* 0x004fea000383ffff */
[----:B------:R-:W-:Y:S05]  /*17db0*/  BRA `(.L_x_381) ;  /* 0xffffff8000907947 */ /* 0x000fea000383ffff */
.L_x_148:
[----:B-1----:R-:W-:-:S04]  /*17dc0*/  MOV R3, UR4 ;  /* 0x0000000400037c02 */ /* 0x002fc80008000f00 */
[----:B------:R1:W2:Y:S03]  /*17dd0*/  SYNCS.PHASECHK.TRANS64.TRYWAIT P2, [R3+URZ+0x34400], R0 ;  /* 0x03440000030075a7 */ /* 0x0002a6000804017f */
[----:B--2---:R-:W-:Y:S05]  /*17de0*/  @!P2 NANOSLEEP.SYNCS 0x989680 ;  /* 0x009896800000a95d */ /* 0x004fea0003900000 */
[----:B------:R-:W2:Y:S02]  /*17df0*/  @!P2 SYNCS.PHASECHK.TRANS64 P2, [R3+URZ+0x34400], R0 ;  /* 0x034400000300a5a7 */ /* 0x000ea4000804007f */
[----:B--2---:R-:W-:Y:S05]  /*17e00*/  @!P2 BRA `(.L_x_148) ;  /* 0xfffffffc00eca947 */ /* 0x004fea000383ffff */
[----:B------:R-:W-:Y:S05]  /*17e10*/  BRA `(.L_x_382) ;  /* 0xffffff8400ec7947 */ /* 0x000fea000383ffff */
.L_x_152:
[----:B--2---:R-:W-:-:S04]  /*17e20*/  IMAD.U32 R3, RZ, RZ, UR4 ;  /* 0x00000004ff037e24 */ /* 0x004fc8000f8e00ff */
[----:B------:R2:W3:Y:S03]  /*17e30*/  SYNCS.PHASECHK.TRANS64.TRYWAIT P2, [R3+URZ+0x34400], R2 ;  /* 0x03440002030075a7 */ /* 0x0004e6000804017f */
[----:B---3--:R-:W-:Y:S05]  /*17e40*/  @!P2 NANOSLEEP.SYNCS 0x989680 ;  /* 0x009896800000a95d */ /* 0x008fea0003900000 */
[----:B------:R-:W3:Y:S02]  /*17e50*/  @!P2 SYNCS.PHASECHK.TRANS64 P2, [R3+URZ+0x34400], R2 ;  /* 0x034400020300a5a7 */ /* 0x000ee4000804007f */
[----:B---3--:R-:W-:Y:S05]  /*17e60*/  @!P2 BRA `(.L_x_152) ;  /* 0xfffffffc00eca947 */ /* 0x008fea000383ffff */
[----:B------:R-:W-:Y:S05]  /*17e70*/  BRA `(.L_x_383) ;  /* 0xffffff8800947947 */ /* 0x000fea000383ffff */
.L_x_170:
[----:B-1----:R-:W-:-:S04]  /*17e80*/  MOV R3, UR6 ;  /* 0x0000000600037c02 */ /* 0x002fc80008000f00 */
[----:B------:R1:W2:Y:S03]  /*17e90*/  SYNCS.PHASECHK.TRANS64.TRYWAIT P0, [R3+URZ+0x34508], R0 ;  /* 0x03450800030075a7 */ /* 0x0002a6000800017f */
[----:B--2---:R-:W-:Y:S05]  /*17ea0*/  @!P0 NANOSLEEP.SYNCS 0x989680 ;  /* 0x009896800000895d */ /* 0x004fea0003900000 */
[----:B------:R-:W2:Y:S02]  /*17eb0*/  @!P0 SYNCS.PHASECHK.TRANS64 P0, [R3+URZ+0x34508], R0 ;  /* 0x03450800030085a7 */ /* 0x000ea4000800007f */
[----:B--2---:R-:W-:Y:S05]  /*17ec0*/  @!P0 BRA `(.L_x_170) ;  /* 0xfffffffc00ec8947 */ /* 0x004fea000383ffff */
[----:B------:R-:W-:Y:S05]  /*17ed0*/  BRA `(.L_x_384) ;  /* 0xffffff9400ec7947 */ /* 0x000fea000383ffff */
.L_x_172:
[----:B-1----:R-:W-:-:S04]  /*17ee0*/  IMAD.U32 R6, RZ, RZ, UR7 ;  /* 0x00000007ff067e24 */ /* 0x002fc8000f8e00ff */
[----:B------:R1:W2:Y:S03]  /*17ef0*/  SYNCS.PHASECHK.TRANS64.TRYWAIT P0, [R6+URZ+0x34400], R3 ;  /* 0x03440003060075a7 */ /* 0x0002a6000800017f */
[----:B--2---:R-:W-:Y:S05]  /*17f00*/  @!P0 NANOSLEEP.SYNCS 0x989680 ;  /* 0x009896800000895d */ /* 0x004fea0003900000 */
[----:B------:R-:W2:Y:S02]  /*17f10*/  @!P0 SYNCS.PHASECHK.TRANS64 P0, [R6+URZ+0x34400], R3 ;  /* 0x03440003060085a7 */ /* 0x000ea4000800007f */
[----:B--2---:R-:W-:Y:S05]  /*17f20*/  @!P0 BRA `(.L_x_172) ;  /* 0xfffffffc00ec8947 */ /* 0x004fea000383ffff */
[----:B------:R-:W-:Y:S05]  /*17f30*/  BRA `(.L_x_385) ;  /* 0xffffff9800187947 */ /* 0x000fea000383ffff */
.L_x_178:
[----:B--2---:R-:W-:-:S04]  /*17f40*/  MOV R3, UR6 ;  /* 0x0000000600037c02 */ /* 0x004fc80008000f00 */
[----:B------:R2:W3:Y:S03]  /*17f50*/  SYNCS.PHASECHK.TRANS64.TRYWAIT P1, [R3+URZ+0x344e0], R8 ;  /* 0x0344e008030075a7 */ /* 0x0004e6000802017f */
[----:B---3--:R-:W-:Y:S05]  /*17f60*/  @!P1 NANOSLEEP.SYNCS 0x989680 ;  /* 0x009896800000995d */ /* 0x008fea0003900000 */
[----:B------:R-:W3:Y:S02]  /*17f70*/  @!P1 SYNCS.PHASECHK.TRANS64 P1, [R3+URZ+0x344e0], R8 ;  /* 0x0344e008030095a7 */ /* 0x000ee4000802007f */
[----:B---3--:R-:W-:Y:S05]  /*17f80*/  @!P1 BRA `(.L_x_178) ;  /* 0xfffffffc00ec9947 */ /* 0x008fea000383ffff */
[----:B------:R-:W-:Y:S05]  /*17f90*/  BRA `(.L_x_386) ;  /* 0xffffff9800c47947 */ /* 0x000fea000383ffff */
.L_x_184:
[----:B--2---:R-:W-:-:S04]  /*17fa0*/  IMAD.U32 R3, RZ, RZ, UR6 ;  /* 0x00000006ff037e24 */ /* 0x004fc8000f8e00ff */
[----:B------:R2:W4:Y:S03]  /*17fb0*/  SYNCS.PHASECHK.TRANS64.TRYWAIT P1, [R3+URZ+0x344e8], R8 ;  /* 0x0344e808030075a7 */ /* 0x000526000802017f */
[----:B----4-:R-:W-:Y:S05]  /*17fc0*/  @!P1 NANOSLEEP.SYNCS 0x989680 ;  /* 0x009896800000995d */ /* 0x010fea0003900000 */
[----:B------:R-:W4:Y:S02]  /*17fd0*/  @!P1 SYNCS.PHASECHK.TRANS64 P1, [R3+URZ+0x344e8], R8 ;  /* 0x0344e808030095a7 */ /* 0x000f24000802007f */
[----:B----4-:R-:W-:Y:S05]  /*17fe0*/  @!P1 BRA `(.L_x_184) ;  /* 0xfffffffc00ec9947 */ /* 0x010fea000383ffff */
[----:B------:R-:W-:Y:S05]  /*17ff0*/  BRA `(.L_x_387) ;  /* 0xffffff9c00007947 */ /* 0x000fea000383ffff */
.L_x_190:
[----:B-12---:R-:W-:-:S04]  /*18000*/  MOV R3, UR6 ;  /* 0x0000000600037c02 */ /* 0x006fc80008000f00 */
[----:B------:R1:W2:Y:S03]  /*18010*/  SYNCS.PHASECHK.TRANS64.TRYWAIT P1, [R3+URZ+0x344f0], R8 ;  /* 0x0344f008030075a7 */ /* 0x0002a6000802017f */
[----:B--2---:R-:W-:Y:S05]  /*18020*/  @!P1 NANOSLEEP.SYNCS 0x989680 ;  /* 0x009896800000995d */ /* 0x004fea0003900000 */
[----:B------:R-:W2:Y:S02]  /*18030*/  @!P1 SYNCS.PHASECHK.TRANS64 P1, [R3+URZ+0x344f0], R8 ;  /* 0x0344f008030095a7 */ /* 0x000ea4000802007f */
[----:B--2---:R-:W-:Y:S05]  /*18040*/  @!P1 BRA `(.L_x_190) ;  /* 0xfffffffc00ec9947 */ /* 0x004fea000383ffff */
[----:B------:R-:W-:Y:S05]  /*18050*/  BRA `(.L_x_388) ;  /* 0xffffff9c00447947 */ /* 0x000fea000383ffff */
.L_x_196:
[----:B-12---:R-:W-:-:S04]  /*18060*/  IMAD.U32 R3, RZ, RZ, UR6 ;  /* 0x00000006ff037e24 */ /* 0x006fc8000f8e00ff */
[----:B------:R1:W2:Y:S03]  /*18070*/  SYNCS.PHASECHK.TRANS64.TRYWAIT P1, [R3+URZ+0x344f8], R8 ;  /* 0x0344f808030075a7 */ /* 0x0002a6000802017f */
[----:B--2---:R-:W-:Y:S05]  /*18080*/  @!P1 NANOSLEEP.SYNCS 0x989680 ;  /* 0x009896800000995d */ /* 0x004fea0003900000 */
[----:B------:R-:W2:Y:S02]  /*18090*/  @!P1 SYNCS.PHASECHK.TRANS64 P1, [R3+URZ+0x344f8], R8 ;  /* 0x0344f808030095a7 */ /* 0x000ea4000802007f */
[----:B--2---:R-:W-:Y:S05]  /*180a0*/  @!P1 BRA `(.L_x_196) ;  /* 0xfffffffc00ec9947 */ /* 0x004fea000383ffff */
[----:B------:R-:W-:Y:S05]  /*180b0*/  BRA `(.L_x_389) ;  /* 0xffffff9c00887947 */ /* 0x000fea000383ffff */
.L_x_202:
[----:B-12---:R-:W-:-:S04]  /*180c0*/  MOV R3, UR6 ;  /* 0x0000000600037c02 */ /* 0x006fc80008000f00 */
[----:B------:R1:W2:Y:S03]  /*180d0*/  SYNCS.PHASECHK.TRANS64.TRYWAIT P1, [R3+URZ+0x344e0], R2 ;  /* 0x0344e002030075a7 */ /* 0x0002a6000802017f */
[----:B--2---:R-:W-:Y:S05]  /*180e0*/  @!P1 NANOSLEEP.SYNCS 0x989680 ;  /* 0x009896800000995d */ /* 0x004fea0003900000 */
[----:B------:R-:W2:Y:S02]  /*180f0*/  @!P1 SYNCS.PHASECHK.TRANS64 P1, [R3+URZ+0x344e0], R2 ;  /* 0x0344e002030095a7 */ /* 0x000ea4000802007f */
[----:B--2---:R-:W-:Y:S05]  /*18100*/  @!P1 BRA `(.L_x_202) ;  /* 0xfffffffc00ec9947 */ /* 0x004fea000383ffff */
[----:B------:R-:W-:Y:S05]  /*18110*/  BRA `(.L_x_390) ;  /* 0xffffff9c00d47947 */ /* 0x000fea000383ffff */
.L_x_208:
[----:B-123--:R-:W-:-:S04]  /*18120*/  IMAD.U32 R3, RZ, RZ, UR6 ;  /* 0x00000006ff037e24 */ /* 0x00efc8000f8e00ff */
[----:B------:R1:W2:Y:S03]  /*18130*/  SYNCS.PHASECHK.TRANS64.TRYWAIT P1, [R3+URZ+0x344e8], R2 ;  /* 0x0344e802030075a7 */ /* 0x0002a6000802017f */
[----:B--2---:R-:W-:Y:S05]  /*18140*/  @!P1 NANOSLEEP.SYNCS 0x989680 ;  /* 0x009896800000995d */ /* 0x004fea0003900000 */
[----:B------:R-:W2:Y:S02]  /*18150*/  @!P1 SYNCS.PHASECHK.TRANS64 P1, [R3+URZ+0x344e8], R2 ;  /* 0x0344e802030095a7 */ /* 0x000ea4000802007f */
[----:B--2---:R-:W-:Y:S05]  /*18160*/  @!P1 BRA `(.L_x_208) ;  /* 0xfffffffc00ec9947 */ /* 0x004fea000383ffff */
[----:B------:R-:W-:Y:S05]  /*18170*/  BRA `(.L_x_391) ;  /* 0xffffffa000087947 */ /* 0x000fea000383ffff */
.L_x_214:
[----:B-1234-:R-:W-:-:S04]  /*18180*/  MOV R3, UR6 ;  /* 0x0000000600037c02 */ /* 0x01efc80008000f00 */
[----:B------:R1:W2:Y:S03]  /*18190*/  SYNCS.PHASECHK.TRANS64.TRYWAIT P1, [R3+URZ+0x344f0], R2 ;  /* 0x0344f002030075a7 */ /* 0x0002a6000802017f */
[----:B--2---:R-:W-:Y:S05]  /*181a0*/  @!P1 NANOSLEEP.SYNCS 0x989680 ;  /* 0x009896800000995d */ /* 0x004fea0003900000 */
[----:B------:R-:W2:Y:S02]  /*181b0*/  @!P1 SYNCS.PHASECHK.TRANS64 P1, [R3+URZ+0x344f0], R2 ;  /* 0x0344f002030095a7 */ /* 0x000ea4000802007f */
[----:B--2---:R-:W-:Y:S05]  /*181c0*/  @!P1 BRA `(.L_x_214) ;  /* 0xfffffffc00ec9947 */ /* 0x004fea000383ffff */
[----:B------:R-:W-:Y:S05]  /*181d0*/  BRA `(.L_x_392) ;  /* 0xffffffa000407947 */ /* 0x000fea000383ffff */
.L_x_220:
[----:B-1234-:R-:W-:-:S04]  /*181e0*/  IMAD.U32 R3, RZ, RZ, UR6 ;  /* 0x00000006ff037e24 */ /* 0x01efc8000f8e00ff */
[----:B------:R1:W2:Y:S03]  /*181f0*/  SYNCS.PHASECHK.TRANS64.TRYWAIT P1, [R3+URZ+0x344f8], R2 ;  /* 0x0344f802030075a7 */ /* 0x0002a6000802017f */
[----:B--2---:R-:W-:Y:S05]  /*18200*/  @!P1 NANOSLEEP.SYNCS 0x989680 ;  /* 0x009896800000995d */ /* 0x004fea0003900000 */
[----:B------:R-:W2:Y:S02]  /*18210*/  @!P1 SYNCS.PHASECHK.TRANS64 P1, [R3+URZ+0x344f8], R2 ;  /* 0x0344f802030095a7 */ /* 0x000ea4000802007f */
[----:B--2---:R-:W-:Y:S05]  /*18220*/  @!P1 BRA `(.L_x_220) ;  /* 0xfffffffc00ec9947 */ /* 0x004fea000383ffff */
[----:B------:R-:W-:Y:S05]  /*18230*/  BRA `(.L_x_393) ;  /* 0xffffffa000787947 */ /* 0x000fea000383ffff */
.L_x_226:
[----:B-1234-:R-:W-:-:S04]  /*18240*/  MOV R3, UR6 ;  /* 0x0000000600037c02 */ /* 0x01efc80008000f00 */
[----:B------:R1:W2:Y:S03]  /*18250*/  SYNCS.PHASECHK.TRANS64.TRYWAIT P1, [R3+URZ+0x344e0], R8 ;  /* 0x0344e008030075a7 */ /* 0x0002a6000802017f */
[----:B--2---:R-:W-:Y:S05]  /*18260*/  @!P1 NANOSLEEP.SYNCS 0x989680 ;  /* 0x009896800000995d */ /* 0x004fea0003900000 */
[----:B------:R-:W2:Y:S02]  /*18270*/  @!P1 SYNCS.PHASECHK.TRANS64 P1, [R3+URZ+0x344e0], R8 ;  /* 0x0344e008030095a7 */ /* 0x000ea4000802007f */
[----:B--2---:R-:W-:Y:S05]  /*18280*/  @!P1 BRA `(.L_x_226) ;  /* 0xfffffffc00ec9947 */ /* 0x004fea000383ffff */
[----:B------:R-:W-:Y:S05]  /*18290*/  BRA `(.L_x_394) ;  /* 0xffffffa000b47947 */ /* 0x000fea000383ffff */
.L_x_232:
[----:B-1234-:R-:W-:-:S04]  /*182a0*/  IMAD.U32 R3, RZ, RZ, UR6 ;  /* 0x00000006ff037e24 */ /* 0x01efc8000f8e00ff */
[----:B------:R1:W2:Y:S03]  /*182b0*/  SYNCS.PHASECHK.TRANS64.TRYWAIT P1, [R3+URZ+0x344e8], R8 ;  /* 0x0344e808030075a7 */ /* 0x0002a6000802017f */
[----:B--2---:R-:W-:Y:S05]  /*182c0*/  @!P1 NANOSLEEP.SYNCS 0x989680 ;  /* 0x009896800000995d */ /* 0x004fea0003900000 */
[----:B------:R-:W2:Y:S02]  /*182d0*/  @!P1 SYNCS.PHASECHK.TRANS64 P1, [R3+URZ+0x344e8], R8 ;  /* 0x0344e808030095a7 */ /* 0x000ea4000802007f */
[----:B--2---:R-:W-:Y:S05]  /*182e0*/  @!P1 BRA `(.L_x_232) ;  /* 0xfffffffc00ec9947 */ /* 0x004fea000383ffff */
[----:B------:R-:W-:Y:S05]  /*182f0*/  BRA `(.L_x_395) ;  /* 0xffffffa000e87947 */ /* 0x000fea000383ffff */
.L_x_238:
[----:B-1234-:R-:W-:-:S04]  /*18300*/  MOV R3, UR6 ;  /* 0x0000000600037c02 */ /* 0x01efc80008000f00 */
[----:B------:R1:W2:Y:S03]  /*18310*/  SYNCS.PHASECHK.TRANS64.TRYWAIT P1, [R3+URZ+0x344f0], R8 ;  /* 0x0344f008030075a7 */ /* 0x0002a6000802017f */
[----:B--2---:R-:W-:Y:S05]  /*18320*/  @!P1 NANOSLEEP.SYNCS 0x989680 ;  /* 0x009896800000995d */ /* 0x004fea0003900000 */
[----:B------:R-:W2:Y:S02]  /*18330*/  @!P1 SYNCS.PHASECHK.TRANS64 P1, [R3+URZ+0x344f0], R8 ;  /* 0x0344f008030095a7 */ /* 0x000ea4000802007f */
[----:B--2---:R-:W-:Y:S05]  /*18340*/  @!P1 BRA `(.L_x_238) ;  /* 0xfffffffc00ec9947 */ /* 0x004fea000383ffff */
[----:B------:R-:W-:Y:S05]  /*18350*/  BRA `(.L_x_396) ;  /* 0xffffffa400207947 */ /* 0x000fea000383ffff */
.L_x_244:
[----:B-1234-:R-:W-:-:S04]  /*18360*/  IMAD.U32 R3, RZ, RZ, UR6 ;  /* 0x00000006ff037e24 */ /* 0x01efc8000f8e00ff */
[----:B------:R1:W2:Y:S03]  /*18370*/  SYNCS.PHASECHK.TRANS64.TRYWAIT P1, [R3+URZ+0x344f8], R8 ;  /* 0x0344f808030075a7 */ /* 0x0002a6000802017f */
[----:B--2---:R-:W-:Y:S05]  /*18380*/  @!P1 NANOSLEEP.SYNCS 0x989680 ;  /* 0x009896800000995d */ /* 0x004fea0003900000 */
[----:B------:R-:W2:Y:S02]  /*18390*/  @!P1 SYNCS.PHASECHK.TRANS64 P1, [R3+URZ+0x344f8], R8 ;  /* 0x0344f808030095a7 */ /* 0x000ea4000802007f */
[----:B--2---:R-:W-:Y:S05]  /*183a0*/  @!P1 BRA `(.L_x_244) ;  /* 0xfffffffc00ec9947 */ /* 0x004fea000383ffff */
[----:B------:R-:W-:Y:S05]  /*183b0*/  BRA `(.L_x_397) ;  /* 0xffffffa400587947 */ /* 0x000fea000383ffff */
.L_x_250:
[----:B-1234-:R-:W-:-:S04]  /*183c0*/  MOV R3, UR6 ;  /* 0x0000000600037c02 */ /* 0x01efc80008000f00 */
[----:B------:R1:W2:Y:S03]  /*183d0*/  SYNCS.PHASECHK.TRANS64.TRYWAIT P1, [R3+URZ+0x344e0], R2 ;  /* 0x0344e002030075a7 */ /* 0x0002a6000802017f */
[----:B--2---:R-:W-:Y:S05]  /*183e0*/  @!P1 NANOSLEEP.SYNCS 0x989680 ;  /* 0x009896800000995d */ /* 0x004fea0003900000 */
[----:B------:R-:W2:Y:S02]  /*183f0*/  @!P1 SYNCS.PHASECHK.TRANS64 P1, [R3+URZ+0x344e0], R2 ;  /* 0x0344e002030095a7 */ /* 0x000ea4000802007f */
[----:B--2---:R-:W-:Y:S05]  /*18400*/  @!P1 BRA `(.L_x_250) ;  /* 0xfffffffc00ec9947 */ /* 0x004fea000383ffff */
[----:B------:R-:W-:Y:S05]  /*18410*/  BRA `(.L_x_398) ;  /* 0xffffffa400947947 */ /* 0x000fea000383ffff */
.L_x_256:
[----:B-1234-:R-:W-:-:S04]  /*18420*/  IMAD.U32 R3, RZ, RZ, UR6 ;  /* 0x00000006ff037e24 */ /* 0x01efc8000f8e00ff */
[----:B------:R1:W2:Y:S03]  /*18430*/  SYNCS.PHASECHK.TRANS64.TRYWAIT P1, [R3+URZ+0x344e8], R2 ;  /* 0x0344e802030075a7 */ /* 0x0002a6000802017f */
[----:B--2---:R-:W-:Y:S05]  /*18440*/  @!P1 NANOSLEEP.SYNCS 0x989680 ;  /* 0x009896800000995d */ /* 0x004fea0003900000 */
[----:B------:R-:W2:Y:S02]  /*18450*/  @!P1 SYNCS.PHASECHK.TRANS64 P1, [R3+URZ+0x344e8], R2 ;  /* 0x0344e802030095a7 */ /* 0x000ea4000802007f */
[----:B--2---:R-:W-:Y:S05]  /*18460*/  @!P1 BRA `(.L_x_256) ;  /* 0xfffffffc00ec9947 */ /* 0x004fea000383ffff */
[----:B------:R-:W-:Y:S05]  /*18470*/  BRA `(.L_x_399) ;  /* 0xffffffa400c87947 */ /* 0x000fea000383ffff */
.L_x_262:
[----:B-1234-:R-:W-:-:S04]  /*18480*/  MOV R3, UR6 ;  /* 0x0000000600037c02 */ /* 0x01efc80008000f00 */
[----:B------:R1:W2:Y:S03]  /*18490*/  SYNCS.PHASECHK.TRANS64.TRYWAIT P1, [R3+URZ+0x344f0], R2 ;  /* 0x0344f002030075a7 */ /* 0x0002a6000802017f */
[----:B--2---:R-:W-:Y:S05]  /*184a0*/  @!P1 NANOSLEEP.SYNCS 0x989680 ;  /* 0x009896800000995d */ /* 0x004fea0003900000 */
[----:B------:R-:W2:Y:S02]  /*184b0*/  @!P1 SYNCS.PHASECHK.TRANS64 P1, [R3+URZ+0x344f0], R2 ;  /* 0x0344f002030095a7 */ /* 0x000ea4000802007f */
[----:B--2---:R-:W-:Y:S05]  /*184c0*/  @!P1 BRA `(.L_x_262) ;  /* 0xfffffffc00ec9947 */ /* 0x004fea000383ffff */
[----:B------:R-:W-:Y:S05]  /*184d0*/  BRA `(.L_x_400) ;  /* 0xffffffa800047947 */ /* 0x000fea000383ffff */
.L_x_268:
[----:B-1234-:R-:W-:-:S04]  /*184e0*/  IMAD.U32 R3, RZ, RZ, UR6 ;  /* 0x00000006ff037e24 */ /* 0x01efc8000f8e00ff */
[----:B------:R1:W2:Y:S03]  /*184f0*/  SYNCS.PHASECHK.TRANS64.TRYWAIT P1, [R3+URZ+0x344f8], R2 ;  /* 0x0344f802030075a7 */ /* 0x0002a6000802017f */
[----:B--2---:R-:W-:Y:S05]  /*18500*/  @!P1 NANOSLEEP.SYNCS 0x989680 ;  /* 0x009896800000995d */ /* 0x004fea0003900000 */
[----:B------:R-:W2:Y:S02]  /*18510*/  @!P1 SYNCS.PHASECHK.TRANS64 P1, [R3+URZ+0x344f8], R2 ;  /* 0x0344f802030095a7 */ /* 0x000ea4000802007f */
[----:B--2---:R-:W-:Y:S05]  /*18520*/  @!P1 BRA `(.L_x_268) ;  /* 0xfffffffc00ec9947 */ /* 0x004fea000383ffff */
[----:B------:R-:W-:Y:S05]  /*18530*/  BRA `(.L_x_401) ;  /* 0xffffffa800407947 */ /* 0x000fea000383ffff */
.L_x_283:
[----:B-1----:R-:W-:-:S04]  /*18540*/  MOV R3, UR6 ;  /* 0x0000000600037c02 */ /* 0x002fc80008000f00 */
[----:B------:R1:W2:Y:S03]  /*18550*/  SYNCS.PHASECHK.TRANS64.TRYWAIT P0, [R3+URZ+0x344e0], R8 ;  /* 0x0344e008030075a7 */ /* 0x0002a6000800017f */
[----:B--2---:R-:W-:Y:S05]  /*18560*/  @!P0 NANOSLEEP.SYNCS 0x989680 ;  /* 0x009896800000895d */ /* 0x004fea0003900000 */
[----:B------:R-:W2:Y:S02]  /*18570*/  @!P0 SYNCS.PHASECHK.TRANS64 P0, [R3+URZ+0x344e0], R8 ;  /* 0x0344e008030085a7 */ /* 0x000ea4000800007f */
[----:B--2---:R-:W-:Y:S05]  /*18580*/  @!P0 BRA `(.L_x_283) ;  /* 0xfffffffc00ec8947 */ /* 0x004fea000383ffff */
[----:B------:R-:W-:Y:S05]  /*18590*/  BRA `(.L_x_402) ;  /* 0xffffffac00d07947 */ /* 0x000fea000383ffff */
.L_x_285:
[----:B-1----:R-:W-:-:S04]  /*185a0*/  IMAD.U32 R3, RZ, RZ, UR6 ;  /* 0x00000006ff037e24 */ /* 0x002fc8000f8e00ff */
[----:B------:R1:W2:Y:S03]  /*185b0*/  SYNCS.PHASECHK.TRANS64.TRYWAIT P0, [R3+URZ+0x344e8], R8 ;  /* 0x0344e808030075a7 */ /* 0x0002a6000800017f */
[----:B--2---:R-:W-:Y:S05]  /*185c0*/  @!P0 NANOSLEEP.SYNCS 0x989680 ;  /* 0x009896800000895d */ /* 0x004fea0003900000 */
[----:B------:R-:W2:Y:S02]  /*185d0*/  @!P0 SYNCS.PHASECHK.TRANS64 P0, [R3+URZ+0x344e8], R8 ;  /* 0x0344e808030085a7 */ /* 0x000ea4000800007f */
[----:B--2---:R-:W-:Y:S05]  /*185e0*/  @!P0 BRA `(.L_x_285) ;  /* 0xfffffffc00ec8947 */ /* 0x004fea000383ffff */
[----:B------:R-:W-:Y:S05]  /*185f0*/  BRA `(.L_x_403) ;  /* 0xffffffac00c87947 */ /* 0x000fea000383ffff */
.L_x_287:
[----:B-1----:R-:W-:-:S04]  /*18600*/  MOV R3, UR6 ;  /* 0x0000000600037c02 */ /* 0x002fc80008000f00 */
[----:B------:R1:W2:Y:S03]  /*18610*/  SYNCS.PHASECHK.TRANS64.TRYWAIT P0, [R3+URZ+0x344f0], R8 ;  /* 0x0344f008030075a7 */ /* 0x0002a6000800017f */
[----:B--2---:R-:W-:Y:S05]  /*18620*/  @!P0 NANOSLEEP.SYNCS 0x989680 ;  /* 0x009896800000895d */ /* 0x004fea0003900000 */
[----:B------:R-:W2:Y:S02]  /*18630*/  @!P0 SYNCS.PHASECHK.TRANS64 P0, [R3+URZ+0x344f0], R8 ;  /* 0x0344f008030085a7 */ /* 0x000ea4000800007f */
[----:B--2---:R-:W-:Y:S05]  /*18640*/  @!P0 BRA `(.L_x_287) ;  /* 0xfffffffc00ec8947 */ /* 0x004fea000383ffff */
[----:B------:R-:W-:Y:S05]  /*18650*/  BRA `(.L_x_404) ;  /* 0xffffffac00c07947 */ /* 0x000fea000383ffff */
.L_x_299:
[----:B------:R-:W-:Y:S01]  /*18660*/  BSSY B1, `(.L_x_405) ;  /* 0x0000006000017945 */ /* 0x000fe20003800000 */
[----:B------:R-:W-:-:S07]  /*18670*/  IMAD.MOV.U32 R15, RZ, RZ, -0x1 ;  /* 0xffffffffff0f7424 */ /* 0x000fce00078e00ff */
[----:B------:R-:W-:Y:S05]  /*18680*/  WARPSYNC.COLLECTIVE R15, `(.L_x_406) ;  /* 0x000000000f0c7348 */ /* 0x000fea0003c00000 */
[----:B------:R-:W-:Y:S02]  /*18690*/  ELECT P6, UR62, PT ;  /* 0x00000000003e782f */ /* 0x000fe400038c0000 */
[----:B------:R-:W-:Y:S01]  /*186a0*/  MOV R14, UR62 ;  /* 0x0000003e000e7c02 */ /* 0x000fe20008000f00 */
[----:B------:R-:W-:Y:S10]  /*186b0*/  ENDCOLLECTIVE ;  /* 0x000000000000791b */ /* 0x000ff40003800000 */
.L_x_406:
[----:B------:R-:W-:Y:S05]  /*186c0*/  BSYNC B1 ;  /* 0x0000000000017941 */ /* 0x000fea0003800000 */
.L_x_405:
[----:B------:R-:W-:Y:S05]  /*186d0*/  BRA `(.L_x_407) ;  /* 0xffffffb800d07947 */ /* 0x000fea000383ffff */
.L_x_302:
[----:B-1----:R1:W3:Y:S02]  /*186e0*/  SYNCS.PHASECHK.TRANS64.TRYWAIT P0, [R8+URZ+0x344a0], R5 ;  /* 0x0344a005080075a7 */ /* 0x0022e4000800017f */
[----:B---3--:R-:W-:Y:S05]  /*186f0*/  @!P0 NANOSLEEP.SYNCS 0x989680 ;  /* 0x009896800000895d */ /* 0x008fea0003900000 */
[----:B------:R-:W3:Y:S02]  /*18700*/  @!P0 SYNCS.PHASECHK.TRANS64 P0, [R8+URZ+0x344a0], R5 ;  /* 0x0344a005080085a7 */ /* 0x000ee4000800007f */
[----:B---3--:R-:W-:Y:S05]  /*18710*/  @!P0 BRA `(.L_x_302) ;  /* 0xfffffffc00f08947 */ /* 0x008fea000383ffff */
[----:B------:R-:W-:Y:S05]  /*18720*/  BRA `(.L_x_408) ;  /* 0xffffffb800fc7947 */ /* 0x000fea000383ffff */
.L_x_307:
[----:B--2---:R2:W3:Y:S02]  /*18730*/  SYNCS.PHASECHK.TRANS64.TRYWAIT P0, [R3+URZ+0x34400], R2 ;  /* 0x03440002030075a7 */ /* 0x0044e4000800017f */
[----:B---3--:R-:W-:Y:S05]  /*18740*/  @!P0 NANOSLEEP.SYNCS 0x989680 ;  /* 0x009896800000895d */ /* 0x008fea0003900000 */
[----:B------:R-:W3:Y:S02]  /*18750*/  @!P0 SYNCS.PHASECHK.TRANS64 P0, [R3+URZ+0x34400], R2 ;  /* 0x03440002030085a7 */ /* 0x000ee4000800007f */
[----:B---3--:R-:W-:Y:S05]  /*18760*/  @!P0 BRA `(.L_x_307) ;  /* 0xfffffffc00f08947 */ /* 0x008fea000383ffff */
[----:B------:R-:W-:Y:S05]  /*18770*/  BRA `(.L_x_409) ;  /* 0xffffffbc00cc7947 */ /* 0x000fea000383ffff */
.L_x_310:
[----:B------:R-:W-:Y:S01]  /*18780*/  BSSY B1, `(.L_x_410) ;  /* 0x0000006000017945 */ /* 0x000fe20003800000 */
[----:B------:R-:W-:-:S07]  /*18790*/  MOV R15, 0xffffffff ;  /* 0xffffffff000f7802 */ /* 0x000fce0000000f00 */
[----:B-1---5:R-:W-:Y:S05]  /*187a0*/  WARPSYNC.COLLECTIVE R15, `(.L_x_411) ;  /* 0x000000000f0c7348 */ /* 0x022fea0003c00000 */
[----:B------:R-:W-:Y:S02]  /*187b0*/  ELECT P6, UR62, PT ;  /* 0x00000000003e782f */ /* 0x000fe400038c0000 */
[----:B------:R-:W-:Y:S01]  /*187c0*/  MOV R14, UR62 ;  /* 0x0000003e000e7c02 */ /* 0x000fe20008000f00 */
[----:B-1---5:R-:W-:Y:S10]  /*187d0*/  ENDCOLLECTIVE ;  /* 0x000000000000791b */ /* 0x022ff40003800000 */
.L_x_411:
[----:B------:R-:W-:Y:S05]  /*187e0*/  BSYNC B1 ;  /* 0x0000000000017941 */ /* 0x000fea0003800000 */
.L_x_410:
[----:B------:R-:W-:Y:S05]  /*187f0*/  BRA `(.L_x_412) ;  /* 0xffffffc000147947 */ /* 0x000fea000383ffff */
.L_x_313:
[----:B------:R-:W-:Y:S01]  /*18800*/  BSSY B1, `(.L_x_413) ;  /* 0x0000005000017945 */ /* 0x000fe20003800000 */
[----:B--2---:R-:W-:-:S07]  /*18810*/  IMAD.MOV.U32 R15, RZ, RZ, -0x1 ;  /* 0xffffffffff0f7424 */ /* 0x004fce00078e00ff */
[----:B-1---5:R-:W-:Y:S05]  /*18820*/  WARPSYNC.COLLECTIVE R15, `(.L_x_414) ;  /* 0x000000000f087348 */ /* 0x022fea0003c00000 */
[----:B------:R-:W-:Y:S01]  /*18830*/  NOP ;  /* 0x0000000000007918 */ /* 0x000fe20000000000 */
[----:B-1---5:R-:W-:Y:S01]  /*18840*/  ENDCOLLECTIVE ;  /* 0x000000000000791b */ /* 0x022fe20003800000 */
.L_x_414:
[----:B------:R-:W-:Y:S05]  /*18850*/  BSYNC B1 ;  /* 0x0000000000017941 */ /* 0x000fea0003800000 */
.L_x_413:
[----:B------:R-:W-:-:S07]  /*18860*/  MOV R15, 0xffffffff ;  /* 0xffffffff000f7802 */ /* 0x000fce0000000f00 */
[----:B------:R-:W-:Y:S05]  /*18870*/  WARPSYNC.COLLECTIVE R15, `(.L_x_415) ;  /* 0x000000000f0c7348 */ /* 0x000fea0003c00000 */
[----:B------:R-:W-:Y:S02]  /*18880*/  ELECT P6, UR62, PT ;  /* 0x00000000003e782f */ /* 0x000fe400038c0000 */
[----:B------:R-:W-:Y:S01]  /*18890*/  MOV R14, UR62 ;  /* 0x0000003e000e7c02 */ /* 0x000fe20008000f00 */
[----:B------:R-:W-:Y:S10]  /*188a0*/  ENDCOLLECTIVE ;  /* 0x000000000000791b */ /* 0x000ff40003800000 */
.L_x_415:
[----:B------:R-:W-:Y:S05]  /*188b0*/  BRA `(.L_x_416) ;  /* 0xffffffc400347947 */ /* 0x000fea000383ffff */
.L_x_316:
[----:B------:R-:W-:Y:S01]  /*188c0*/  BSSY B0, `(.L_x_417) ;  /* 0x0000006000007945 */ /* 0x000fe20003800000 */
[----:B------:R-:W-:-:S07]  /*188d0*/  IMAD.MOV.U32 R15, RZ, RZ, -0x1 ;  /* 0xffffffffff0f7424 */ /* 0x000fce00078e00ff */
[----:B-1---5:R-:W-:Y:S05]  /*188e0*/  WARPSYNC.COLLECTIVE R15, `(.L_x_418) ;  /* 0x000000000f0c7348 */ /* 0x022fea0003c00000 */
[----:B-----5:R-:W-:Y:S02]  /*188f0*/  ELECT P6, UR62, PT ;  /* 0x00000000003e782f */ /* 0x020fe400038c0000 */
[----:B------:R-:W-:Y:S01]  /*18900*/  MOV R14, UR62 ;  /* 0x0000003e000e7c02 */ /* 0x000fe20008000f00 */
[----:B-1----:R-:W-:Y:S10]  /*18910*/  ENDCOLLECTIVE ;  /* 0x000000000000791b */ /* 0x002ff40003800000 */
.L_x_418:
[----:B------:R-:W-:Y:S05]  /*18920*/  BSYNC B0 ;  /* 0x0000000000007941 */ /* 0x000fea0003800000 */
.L_x_417:
[----:B------:R-:W-:Y:S05]  /*18930*/  BRA `(.L_x_419) ;  /* 0xffffffc4008c7947 */ /* 0x000fea000383ffff */
.L_x_320:
[----:B-1----:R1:W2:Y:S02]  /*18940*/  SYNCS.PHASECHK.TRANS64.TRYWAIT P0, [R7+URZ], R2 ;  /* 0x00000002070075a7 */ /* 0x0022a4000800017f */
[----:B--2---:R-:W-:Y:S05]  /*18950*/  @!P0 NANOSLEEP.SYNCS 0x989680 ;  /* 0x009896800000895d */ /* 0x004fea0003900000 */
[----:B------:R-:W2:Y:S02]  /*18960*/  @!P0 SYNCS.PHASECHK.TRANS64 P0, [R7+URZ], R2 ;  /* 0x00000002070085a7 */ /* 0x000ea4000800007f */
[----:B--2---:R-:W-:Y:S05]  /*18970*/  @!P0 BRA `(.L_x_320) ;  /* 0xfffffffc00f08947 */ /* 0x004fea000383ffff */
[----:B------:R-:W-:Y:S05]  /*18980*/  BRA `(.L_x_420) ;  /* 0xffffffc400c87947 */ /* 0x000fea000383ffff */
.L_x_321:
[----:B-1----:R1:W2:Y:S02]  /*18990*/  SYNCS.PHASECHK.TRANS64.TRYWAIT P0, [R9+URZ], R4 ;  /* 0x00000004090075a7 */ /* 0x0022a4000800017f */
[----:B--2---:R-:W-:Y:S05]  /*189a0*/  @!P0 NANOSLEEP.SYNCS 0x989680 ;  /* 0x009896800000895d */ /* 0x004fea0003900000 */
[----:B------:R-:W2:Y:S02]  /*189b0*/  @!P0 SYNCS.PHASECHK.TRANS64 P0, [R9+URZ], R4 ;  /* 0x00000004090085a7 */ /* 0x000ea4000800007f */
[----:B--2---:R-:W-:Y:S05]  /*189c0*/  @!P0 BRA `(.L_x_321) ;  /* 0xfffffffc00f08947 */ /* 0x004fea000383ffff */
[----:B------:R-:W-:Y:S05]  /*189d0*/  BRA `(.L_x_421) ;  /* 0xffffffc400d87947 */ /* 0x000fea000383ffff */
.L_x_322:
[----:B--2---:R2:W3:Y:S02]  /*189e0*/  SYNCS.PHASECHK.TRANS64.TRYWAIT P0, [R6+URZ], R5 ;  /* 0x00000005060075a7 */ /* 0x0044e4000800017f */
[----:B---3--:R-:W-:Y:S05]  /*189f0*/  @!P0 NANOSLEEP.SYNCS 0x989680 ;  /* 0x009896800000895d */ /* 0x008fea0003900000 */
[----:B------:R-:W3:Y:S02]  /*18a00*/  @!P0 SYNCS.PHASECHK.TRANS64 P0, [R6+URZ], R5 ;  /* 0x00000005060085a7 */ /* 0x000ee4000800007f */
[----:B---3--:R-:W-:Y:S05]  /*18a10*/  @!P0 BRA `(.L_x_322) ;  /* 0xfffffffc00f08947 */ /* 0x008fea000383ffff */
[----:B------:R-:W-:Y:S05]  /*18a20*/  BRA `(.L_x_422) ;  /* 0xffffffc400e07947 */ /* 0x000fea000383ffff */
.L_x_340:
[----:B-1----:R1:W3:Y:S02]  /*18a30*/  SYNCS.PHASECHK.TRANS64.TRYWAIT P2, [R12+URZ+0x34440], R3 ;  /* 0x034440030c0075a7 */ /* 0x0022e4000804017f */
[----:B---3--:R-:W-:Y:S05]  /*18a40*/  @!P2 NANOSLEEP.SYNCS 0x989680 ;  /* 0x009896800000a95d */ /* 0x008fea0003900000 */
[----:B------:R-:W3:Y:S02]  /*18a50*/  @!P2 SYNCS.PHASECHK.TRANS64 P2, [R12+URZ+0x34440], R3 ;  /* 0x034440030c00a5a7 */ /* 0x000ee4000804007f */
[----:B---3--:R-:W-:Y:S05]  /*18a60*/  @!P2 BRA `(.L_x_340) ;  /* 0xfffffffc00f0a947 */ /* 0x008fea000383ffff */
[----:B------:R-:W-:Y:S05]  /*18a70*/  BRA `(.L_x_423) ;  /* 0xffffffe000fc7947 */ /* 0x000fea000383ffff */
.L_x_346:
[----:B-1----:R1:W2:Y:S02]  /*18a80*/  SYNCS.PHASECHK.TRANS64.TRYWAIT P0, [R3+URZ+0x34440], R0 ;  /* 0x03444000030075a7 */ /* 0x0022a4000800017f */
[----:B--2---:R-:W-:Y:S05]  /*18a90*/  @!P0 NANOSLEEP.SYNCS 0x989680 ;  /* 0x009896800000895d */ /* 0x004fea0003900000 */
[----:B------:R-:W2:Y:S02]  /*18aa0*/  @!P0 SYNCS.PHASECHK.TRANS64 P0, [R3+URZ+0x34440], R0 ;  /* 0x03444000030085a7 */ /* 0x000ea4000800007f */
[----:B--2---:R-:W-:Y:S05]  /*18ab0*/  @!P0 BRA `(.L_x_346) ;  /* 0xfffffffc00f08947 */ /* 0x004fea000383ffff */
[----:B------:R-:W-:Y:S05]  /*18ac0*/  BRA `(.L_x_424) ;  /* 0xffffffe400647947 */ /* 0x000fea000383ffff */
.L_x_348:
[----:B-1----:R1:W2:Y:S02]  /*18ad0*/  SYNCS.PHASECHK.TRANS64.TRYWAIT P0, [R3+URZ+0x34440], R0 ;  /* 0x03444000030075a7 */ /* 0x0022a4000800017f */
[----:B--2---:R-:W-:Y:S05]  /*18ae0*/  @!P0 NANOSLEEP.SYNCS 0x989680 ;  /* 0x009896800000895d */ /* 0x004fea0003900000 */
[----:B------:R-:W2:Y:S02]  /*18af0*/  @!P0 SYNCS.PHASECHK.TRANS64 P0, [R3+URZ+0x34440], R0 ;  /* 0x03444000030085a7 */ /* 0x000ea4000800007f */
[----:B--2---:R-:W-:Y:S05]  /*18b00*/  @!P0 BRA `(.L_x_348) ;  /* 0xfffffffc00f08947 */ /* 0x004fea000383ffff */
[----:B------:R-:W-:Y:S05]  /*18b10*/  BRA `(.L_x_425) ;  /* 0xffffffe4007c7947 */ /* 0x000fea000383ffff */
.L_x_350:
[----:B-1----:R1:W2:Y:S02]  /*18b20*/  SYNCS.PHASECHK.TRANS64.TRYWAIT P0, [R3+URZ+0x34440], R0 ;  /* 0x03444000030075a7 */ /* 0x0022a4000800017f */
[----:B--2---:R-:W-:Y:S05]  /*18b30*/  @!P0 NANOSLEEP.SYNCS 0x989680 ;  /* 0x009896800000895d */ /* 0x004fea0003900000 */
[----:B------:R-:W2:Y:S02]  /*18b40*/  @!P0 SYNCS.PHASECHK.TRANS64 P0, [R3+URZ+0x34440], R0 ;  /* 0x03444000030085a7 */ /* 0x000ea4000800007f */
[----:B--2---:R-:W-:Y:S05]  /*18b50*/  @!P0 BRA `(.L_x_350) ;  /* 0xfffffffc00f08947 */ /* 0x004fea000383ffff */
[----:B------:R-:W-:Y:S05]  /*18b60*/  BRA `(.L_x_426) ;  /* 0xffffffe400947947 */ /* 0x000fea000383ffff */
.L_x_352:
[----:B-1----:R1:W2:Y:S02]  /*18b70*/  SYNCS.PHASECHK.TRANS64.TRYWAIT P0, [R3+URZ+0x34440], R0 ;  /* 0x03444000030075a7 */ /* 0x0022a4000800017f */
[----:B--2---:R-:W-:Y:S05]  /*18b80*/  @!P0 NANOSLEEP.SYNCS 0x989680 ;  /* 0x009896800000895d */ /* 0x004fea0003900000 */
[----:B------:R-:W2:Y:S02]  /*18b90*/  @!P0 SYNCS.PHASECHK.TRANS64 P0, [R3+URZ+0x34440], R0 ;  /* 0x03444000030085a7 */ /* 0x000ea4000800007f */
[----:B--2---:R-:W-:Y:S05]  /*18ba0*/  @!P0 BRA `(.L_x_352) ;  /* 0xfffffffc00f08947 */ /* 0x004fea000383ffff */
[----:B------:R-:W-:Y:S05]  /*18bb0*/  BRA `(.L_x_427) ;  /* 0xffffffe400ac7947 */ /* 0x000fea000383ffff */
.L_x_354:
[----:B-1----:R1:W2:Y:S02]  /*18bc0*/  SYNCS.PHASECHK.TRANS64.TRYWAIT P0, [R3+URZ+0x34440], R0 ;  /* 0x03444000030075a7 */ /* 0x0022a4000800017f */
[----:B--2---:R-:W-:Y:S05]  /*18bd0*/  @!P0 NANOSLEEP.SYNCS 0x989680 ;  /* 0x009896800000895d */ /* 0x004fea0003900000 */
[----:B------:R-:W2:Y:S02]  /*18be0*/  @!P0 SYNCS.PHASECHK.TRANS64 P0, [R3+URZ+0x34440], R0 ;  /* 0x03444000030085a7 */ /* 0x000ea4000800007f */
[----:B--2---:R-:W-:Y:S05]  /*18bf0*/  @!P0 BRA `(.L_x_354) ;  /* 0xfffffffc00f08947 */ /* 0x004fea000383ffff */
[----:B------:R-:W-:Y:S05]  /*18c00*/  BRA `(.L_x_428) ;  /* 0xffffffe400c47947 */ /* 0x000fea000383ffff */
.L_x_356:
[----:B-1----:R1:W2:Y:S02]  /*18c10*/  SYNCS.PHASECHK.TRANS64.TRYWAIT P0, [R3+URZ+0x34440], R0 ;  /* 0x03444000030075a7 */ /* 0x0022a4000800017f */
[----:B--2---:R-:W-:Y:S05]  /*18c20*/  @!P0 NANOSLEEP.SYNCS 0x989680 ;  /* 0x009896800000895d */ /* 0x004fea0003900000 */
[----:B------:R-:W2:Y:S02]  /*18c30*/  @!P0 SYNCS.PHASECHK.TRANS64 P0, [R3+URZ+0x34440], R0 ;  /* 0x03444000030085a7 */ /* 0x000ea4000800007f */
[----:B--2---:R-:W-:Y:S05]  /*18c40*/  @!P0 BRA `(.L_x_356) ;  /* 0xfffffffc00f08947 */ /* 0x004fea000383ffff */
[----:B------:R-:W-:Y:S05]  /*18c50*/  BRA `(.L_x_429) ;  /* 0xffffffe400dc7947 */ /* 0x000fea000383ffff */
.L_x_358:
[----:B-1----:R1:W2:Y:S02]  /*18c60*/  SYNCS.PHASECHK.TRANS64.TRYWAIT P0, [R3+URZ+0x34440], R0 ;  /* 0x03444000030075a7 */ /* 0x0022a4000800017f */
[----:B--2---:R-:W-:Y:S05]  /*18c70*/  @!P0 NANOSLEEP.SYNCS 0x989680 ;  /* 0x009896800000895d */ /* 0x004fea0003900000 */
[----:B------:R-:W2:Y:S02]  /*18c80*/  @!P0 SYNCS.PHASECHK.TRANS64 P0, [R3+URZ+0x34440], R0 ;  /* 0x03444000030085a7 */ /* 0x000ea4000800007f */
[----:B--2---:R-:W-:Y:S05]  /*18c90*/  @!P0 BRA `(.L_x_358) ;  /* 0xfffffffc00f08947 */ /* 0x004fea000383ffff */
[----:B------:R-:W-:Y:S05]  /*18ca0*/  BRA `(.L_x_430) ;  /* 0xffffffe400f47947 */ /* 0x000fea000383ffff */
        .weak           $__internal_0_$__cuda_sm20_div_u64
        .type           $__internal_0_$__cuda_sm20_div_u64,@function
        .size           $__internal_0_$__cuda_sm20_div_u64,(.L_x_337 - $__internal_0_$__cuda_sm20_div_u64)
$__internal_0_$__cuda_sm20_div_u64:
[----:B------:R-:W-:-:S04]  /*18cb0*/  MOV R26, R28 ;  /* 0x0000001c001a7202 */ /* 0x000fc80000000f00 */
[----:B------:R-:W1:Y:S08]  /*18cc0*/  I2F.U64.RP R11, R26 ;  /* 0x0000001a000b7312 */ /* 0x000e700000309000 */
[----:B-1----:R-:W1:Y:S02]  /*18cd0*/  MUFU.RCP R11, R11 ;  /* 0x0000000b000b7308 */ /* 0x002e640000001000 */
[----:B-1----:R-:W-:-:S06]  /*18ce0*/  VIADD R16, R11, 0x1ffffffe ;  /* 0x1ffffffe0b107836 */ /* 0x002fcc0000000000 */
[----:B------:R-:W1:Y:S02]  /*18cf0*/  F2I.U64.TRUNC R16, R16 ;  /* 0x0000001000107311 */ /* 0x000e64000020d800 */
[----:B-1----:R-:W-:-:S04]  /*18d00*/  IMAD.WIDE.U32 R18, R16, R28, RZ ;  /* 0x0000001c10127225 */ /* 0x002fc800078e00ff */
[C---:B------:R-:W-:Y:S01]  /*18d10*/  IMAD R13, R16.reuse, R27, R19 ;  /* 0x0000001b100d7224 */ /* 0x040fe200078e0213 */
[----:B------:R-:W-:Y:S01]  /*18d20*/  IADD3 R25, P1, RZ, -R18, RZ ;  /* 0x80000012ff197210 */ /* 0x000fe20007f3e0ff */
[----:B------:R-:W-:Y:S02]  /*18d30*/  IMAD.MOV.U32 R19, RZ, RZ, R16 ;  /* 0x000000ffff137224 */ /* 0x000fe400078e0010 */
[----:B------:R-:W-:Y:S02]  /*18d40*/  IMAD R13, R17, R28, R13 ;  /* 0x0000001c110d7224 */ /* 0x000fe400078e020d */
[----:B------:R-:W-:-:S03]  /*18d50*/  IMAD.HI.U32 R18, R16, R25, RZ ;  /* 0x0000001910127227 */ /* 0x000fc600078e00ff */
[----:B------:R-:W-:-:S05]  /*18d60*/  IADD3.X R13, RZ, ~R13, RZ, P1, !PT ;  /* 0x8000000dff0d7210 */ /* 0x000fca0000ffe4ff */
[----:B------:R-:W-:-:S04]  /*18d70*/  IMAD.WIDE.U32 R18, P1, R16, R13, R18 ;  /* 0x0000000d10127225 */ /* 0x000fc80007820012 */
[C---:B------:R-:W-:Y:S02]  /*18d80*/  IMAD R29, R17.reuse, R13, RZ ;  /* 0x0000000d111d7224 */ /* 0x040fe400078e02ff */
[----:B------:R-:W-:-:S04]  /*18d90*/  IMAD.HI.U32 R18, P2, R17, R25, R18 ;  /* 0x0000001911127227 */ /* 0x000fc80007840012 */
[----:B------:R-:W-:Y:S01]  /*18da0*/  IMAD.HI.U32 R11, R17, R13, RZ ;  /* 0x0000000d110b7227 */ /* 0x000fe200078e00ff */
[----:B------:R-:W-:-:S04]  /*18db0*/  IADD3 R19, P3, R29, R18, RZ ;  /* 0x000000121d137210 */ /* 0x000fc80007f7e0ff */
[----:B------:R-:W-:Y:S01]  /*18dc0*/  IADD3.X R11, R11, R17, RZ, P1, !PT ;  /* 0x000000110b0b7210 */ /* 0x000fe20000ffe4ff */
[----:B------:R-:W-:-:S03]  /*18dd0*/  IMAD.WIDE.U32 R16, R19, R28, RZ ;  /* 0x0000001c13107225 */ /* 0x000fc600078e00ff */
[----:B------:R-:W-:Y:S01]  /*18de0*/  IADD3.X R11, RZ, RZ, R11, P3, P2 ;  /* 0x000000ffff0b7210 */ /* 0x000fe20001fe440b */
[----:B------:R-:W-:Y:S01]  /*18df0*/  IMAD R18, R19, R27, R17 ;  /* 0x0000001b13127224 */ /* 0x000fe200078e0211 */
[----:B------:R-:W-:-:S03]  /*18e00*/  IADD3 R17, P1, RZ, -R16, RZ ;  /* 0x80000010ff117210 */ /* 0x000fc60007f3e0ff */
[----:B------:R-:W-:Y:S02]  /*18e10*/  IMAD R13, R11, R28, R18 ;  /* 0x0000001c0b0d7224 */ /* 0x000fe400078e0212 */
[----:B------:R-:W-:-:S04]  /*18e20*/  IMAD.HI.U32 R18, R19, R17, RZ ;  /* 0x0000001113127227 */ /* 0x000fc800078e00ff */
[----:B------:R-:W-:-:S04]  /*18e30*/  IMAD.X R16, RZ, RZ, ~R13, P1 ;  /* 0x000000ffff107224 */ /* 0x000fc800008e0e0d */
[----:B------:R-:W-:-:S04]  /*18e40*/  IMAD.WIDE.U32 R18, P1, R19, R16, R18 ;  /* 0x0000001013127225 */ /* 0x000fc80007820012 */
[C---:B------:R-:W-:Y:S02]  /*18e50*/  IMAD R26, R11.reuse, R16, RZ ;  /* 0x000000100b1a7224 */ /* 0x040fe400078e02ff */
[----:B------:R-:W-:-:S04]  /*18e60*/  IMAD.HI.U32 R13, P2, R11, R17, R18 ;  /* 0x000000110b0d7227 */ /* 0x000fc80007840012 */
[----:B------:R-:W-:Y:S01]  /*18e70*/  IMAD.HI.U32 R16, R11, R16, RZ ;  /* 0x000000100b107227 */ /* 0x000fe200078e00ff */
[----:B------:R-:W-:-:S03]  /*18e80*/  IADD3 R13, P3, R26, R13, RZ ;  /* 0x0000000d1a0d7210 */ /* 0x000fc60007f7e0ff */
[----:B------:R-:W-:Y:S01]  /*18e90*/  IMAD.MOV.U32 R17, RZ, RZ, RZ ;  /* 0x000000ffff117224 */ /* 0x000fe200078e00ff */
[----:B------:R-:W-:Y:S01]  /*18ea0*/  IADD3.X R11, R16, R11, RZ, P1, !PT ;  /* 0x0000000b100b7210 */ /* 0x000fe20000ffe4ff */
[----:B------:R-:W-:-:S03]  /*18eb0*/  IMAD.HI.U32 R16, R13, UR14, RZ ;  /* 0x0000000e0d107c27 */ /* 0x000fc6000f8e00ff */
[----:B------:R-:W-:Y:S01]  /*18ec0*/  IADD3.X R11, RZ, RZ, R11, P3, P2 ;  /* 0x000000ffff0b7210 */ /* 0x000fe20001fe440b */
[----:B------:R-:W-:-:S04]  /*18ed0*/  IMAD.WIDE.U32 R16, R13, UR22, R16 ;  /* 0x000000160d107c25 */ /* 0x000fc8000f8e0010 */
[C---:B------:R-:W-:Y:S02]  /*18ee0*/  IMAD R18, R11.reuse, UR22, RZ ;  /* 0x000000160b127c24 */ /* 0x040fe4000f8e02ff */
[----:B------:R-:W-:-:S04]  /*18ef0*/  IMAD.HI.U32 R13, P1, R11, UR14, R16 ;  /* 0x0000000e0b0d7c27 */ /* 0x000fc8000f820010 */
[----:B------:R-:W-:Y:S01]  /*18f00*/  IMAD.HI.U32 R11, R11, UR22, RZ ;  /* 0x000000160b0b7c27 */ /* 0x000fe2000f8e00ff */
[----:B------:R-:W-:-:S04]  /*18f10*/  IADD3 R13, P2, R18, R13, RZ ;  /* 0x0000000d120d7210 */ /* 0x000fc80007f5e0ff */
[----:B------:R-:W-:Y:S01]  /*18f20*/  IADD3.X R11, R11, RZ, RZ, P1, !PT ;  /* 0x000000ff0b0b7210 */ /* 0x000fe20000ffe4ff */
[----:B------:R-:W-:-:S04]  /*18f30*/  IMAD.WIDE.U32 R16, R13, R28, RZ ;  /* 0x0000001c0d107225 */ /* 0x000fc800078e00ff */
[----:B------:R-:W-:Y:S01]  /*18f40*/  IMAD.X R11, RZ, RZ, R11, P2 ;  /* 0x000000ffff0b7224 */ /* 0x000fe200010e060b */
[----:B------:R-:W-:Y:S01]  /*18f50*/  IADD3 R26, P2, -R16, UR14, RZ ;  /* 0x0000000e101a7c10 */ /* 0x000fe2000ff5e1ff */
[C---:B------:R-:W-:Y:S02]  /*18f60*/  IMAD R18, R13.reuse, R27, R17 ;  /* 0x0000001b0d127224 */ /* 0x040fe400078e0211 */
[----:B------:R-:W-:Y:S01]  /*18f70*/  VIADD R16, R13, 0x1 ;  /* 0x000000010d107836 */ /* 0x000fe20000000000 */
[-C--:B------:R-:W-:Y:S01]  /*18f80*/  ISETP.GE.U32.AND P1, PT, R26, R28.reuse, PT ;  /* 0x0000001c1a00720c */ /* 0x080fe20003f26070 */
[----:B------:R-:W-:-:S05]  /*18f90*/  IMAD R11, R11, R28, R18 ;  /* 0x0000001c0b0b7224 */ /* 0x000fca00078e0212 */
[----:B------:R-:W-:Y:S02]  /*18fa0*/  IADD3.X R18, ~R11, UR22, RZ, P2, !PT ;  /* 0x000000160b127c10 */ /* 0x000fe400097fe5ff */
[----:B------:R-:W-:Y:S02]  /*18fb0*/  IADD3 R11, P2, -R28, R26, RZ ;  /* 0x0000001a1c0b7210 */ /* 0x000fe40007f5e1ff */
[----:B------:R-:W-:Y:S02]  /*18fc0*/  ISETP.GE.U32.AND.EX P1, PT, R18, R27, PT, P1 ;  /* 0x0000001b1200720c */ /* 0x000fe40003f26110 */
[----:B------:R-:W-:Y:S02]  /*18fd0*/  IADD3.X R17, ~R27, R18, RZ, P2, !PT ;  /* 0x000000121b117210 */ /* 0x000fe400017fe5ff */
[----:B------:R-:W-:Y:S02]  /*18fe0*/  SEL R11, R11, R26, P1 ;  /* 0x0000001a0b0b7207 */ /* 0x000fe40000800000 */
[----:B------:R-:W-:-:S02]  /*18ff0*/  SEL R17, R17, R18, P1 ;  /* 0x0000001211117207 */ /* 0x000fc40000800000 */
[----:B------:R-:W-:Y:S01]  /*19000*/  SEL R16, R16, R13, P1 ;  /* 0x0000000d10107207 */ /* 0x000fe20000800000 */
[----:B------:R-:W-:Y:S01]  /*19010*/  IMAD.MOV.U32 R13, RZ, RZ, 0x0 ;  /* 0x00000000ff0d7424 */ /* 0x000fe200078e00ff */
[----:B------:R-:W-:Y:S02]  /*19020*/  ISETP.GE.U32.AND P1, PT, R11, R28, PT ;  /* 0x0000001c0b00720c */ /* 0x000fe40003f26070 */
[----:B------:R-:W-:Y:S02]  /*19030*/  ISETP.NE.U32.AND P2, PT, R28, RZ, PT ;  /* 0x000000ff1c00720c */ /* 0x000fe40003f45070 */
[----:B------:R-:W-:Y:S02]  /*19040*/  IADD3 R11, R16, 0x1, RZ ;  /* 0x00000001100b7810 */ /* 0x000fe40007ffe0ff */
[----:B------:R-:W-:Y:S02]  /*19050*/  ISETP.GE.U32.AND.EX P1, PT, R17, R27, PT, P1 ;  /* 0x0000001b1100720c */ /* 0x000fe40003f26110 */
[----:B------:R-:W-:-:S02]  /*19060*/  ISETP.NE.AND.EX P2, PT, R27, RZ, PT, P2 ;  /* 0x000000ff1b00720c */ /* 0x000fc40003f45320 */
[----:B------:R-:W-:-:S04]  /*19070*/  SEL R11, R11, R16, P1 ;  /* 0x000000100b0b7207 */ /* 0x000fc80000800000 */
[----:B------:R-:W-:Y:S01]  /*19080*/  SEL R11, R11, 0xffffffff, P2 ;  /* 0xffffffff0b0b7807 */ /* 0x000fe20001000000 */
[----:B------:R-:W-:Y:S06]  /*19090*/  RET.REL.NODEC R12 `(_ZN7cutlass13device_kernelINS_4gemm6kernel13GemmUniversalINS1_17GroupProblemShapeIN4cute5tupleIJiiiEEEEENS1_10collective13CollectiveMmaINS1_39MainloopSm90ArrayTmaGmmaWarpSpecializedILi4ENS6_IJNS5_1CILi2EEENSC_ILi1EEESE_EEENS1_40KernelPtrArrayTmaWarpSpecializedPingpongEEENS6_IJNSC_ILi256EEENSC_ILi128EEENSC_ILi64EEEEEENS_10bfloat16_tEPNS6_IJlSE_NSC_ILi0EEEEEESM_SP_NS5_8TiledMMAINS5_8MMA_AtomIJNS5_4SM904GMMA28MMA_64x128x16_F32BF16BF16_SSILNST_5MajorE0ELSV_0ELNST_7ScaleInE1ELSW_1EEEEEENS5_6LayoutINS6_IJSE_SE_SE_EEENS6_IJSN_SN_SN_EEEEENS6_IJNS5_10UnderscoreES13_S13_EEEEENS5_13SM90_TMA_LOADENS5_14ComposedLayoutINS5_7SwizzleILi3ELi4ELi3EEENS5_18smem_ptr_flag_bitsILi16EEENSZ_INS6_IJNSC_ILi8EEESK_EEENS6_IJSK_SE_EEEEEEEvNS5_8identityENS5_23SM90_TMA_LOAD_MULTICASTES1G_vS1H_EENS_8epilogue10collective18CollectiveEpilogueINS1K_30Sm90PtrArrayTmaWarpSpecializedILi4ELi2ELi16ELb1ELb0ELi2EEEJSL_NS6_IJSK_NSC_ILi32EEEEEENS_6half_tEPNS6_IJSE_lSN_EEES1R_S1T_NS1K_6fusion15FusionCallbacksIS1O_NS1U_17LinearCombinationIS1R_fS1R_fLNS_15FloatRoundStyleE2EEESL_S1Q_JEEES16_NS17_IS19_S1B_NSZ_INS6_IJSK_S1C_EEENS6_IJSE_SK_EEEEEEENS5_17SM75_U16x8_LDSM_TENS5_14SM90_TMA_STOREES23_NS5_17SM90_U16x8_STSM_TENS5_9Copy_AtomIJNS5_17SM90_U32x4_STSM_NES1R_EEEvEEEvvEEEEvNT_6ParamsE) ;  /* 0xfffffe6c0cd87950 */ /* 0x000fec0003c3ffff */
.L_x_337:
[----:B------:R-:W-:Y:S01]  /*190a0*/  UMOV UR30, UR24 ;  /* 0x00000018001e7c82 */ /* 0x000fe20008000000 */
[----:B------:R-:W-:Y:S02]  /*190b0*/  UMOV UR31, UR27 ;  /* 0x0000001b001f7c82 */ /* 0x000fe40008000000 */
[----:B------:R-:W1:Y:S08]  /*190c0*/  I2F.U64.RP R11, UR30 ;  /* 0x0000001e000b7d12 */ /* 0x000e700008309000 */
[----:B-1----:R-:W1:Y:S02]  /*190d0*/  MUFU.RCP R11, R11 ;  /* 0x0000000b000b7308 */ /* 0x002e640000001000 */
[----:B-1----:R-:W-:-:S06]  /*190e0*/  IADD3 R2, R11, 0x1ffffffe, RZ ;  /* 0x1ffffffe0b027810 */ /* 0x002fcc0007ffe0ff */
[----:B------:R-:W1:Y:S02]  /*190f0*/  F2I.U64.TRUNC R2, R2 ;  /* 0x0000000200027311 */ /* 0x000e64000020d800 */
[----:B-1----:R-:W-:Y:S01]  /*19100*/  R2UR UR30, R2 ;  /* 0x00000000021e72ca */ /* 0x002fe200000e0000 */
[----:B------:R-:W-:Y:S01]  /*19110*/  IMAD.MOV.U32 R2, RZ, RZ, R12 ;  /* 0x000000ffff027224 */ /* 0x000fe200078e000c */
[----:B------:R-:W-:Y:S02]  /*19120*/  R2UR UR31, R3 ;  /* 0x00000000031f72ca */ /* 0x000fe400000e0000 */
[----:B------:R-:W-:-:S09]  /*19130*/  MOV R3, 0x0 ;  /* 0x0000000000037802 */ /* 0x000fd20000000f00 */
[----:B------:R-:W-:-:S04]  /*19140*/  UIMAD.WIDE.U32 UR32, UR30, UR24, URZ ;  /* 0x000000181e2072a5 */ /* 0x000fc8000f8e003f */
[----:B------:R-:W-:Y:S02]  /*19150*/  UIMAD UR33, UR30, UR27, UR33 ;  /* 0x0000001b1e2172a4 */ /* 0x000fe4000f8e0221 */
[----:B------:R-:W-:Y:S02]  /*19160*/  UIADD3 UR36, UP1, URZ, -UR32, URZ ;  /* 0x800000203f247290 */ /* 0x000fe4000ff3e03f */
[----:B------:R-:W-:Y:S02]  /*19170*/  UIMAD UR34, UR31, UR24, UR33 ;  /* 0x000000181f2272a4 */ /* 0x000fe4000f8e0221 */
[----:B------:R-:W-:Y:S02]  /*19180*/  UIMAD.WIDE.U32 UR32, UR30, UR36, URZ ;  /* 0x000000241e2072a5 */ /* 0x000fe4000f8e003f */
[----:B------:R-:W-:-:S05]  /*19190*/  UIADD3.X UR37, URZ, ~UR34, URZ, UP1, !UPT ;  /* 0x800000223f257290 */ /* 0x000fca0008ffe43f */
[----:B------:R-:W-:Y:S01]  /*191a0*/  UMOV UR32, UR33 ;  /* 0x0000002100207c82 */ /* 0x000fe20008000000 */
[----:B------:R-:W-:Y:S02]  /*191b0*/  UMOV UR33, UR30 ;  /* 0x0000001e00217c82 */ /* 0x000fe40008000000 */
[----:B------:R-:W-:Y:S02]  /*191c0*/  UIMAD.WIDE.U32 UR34, UP1, UR30, UR37, UR32 ;  /* 0x000000251e2272a5 */ /* 0x000fe4000f820020 */
[----:B------:R-:W-:Y:S02]  /*191d0*/  UIMAD.WIDE.U32 UR32, UR31, UR37, URZ ;  /* 0x000000251f2072a5 */ /* 0x000fe4000f8e003f */
[----:B------:R-:W-:Y:S02]  /*191e0*/  UIMAD.WIDE.U32 UR34, UP2, UR31, UR36, UR34 ;  /* 0x000000241f2272a5 */ /* 0x000fe4000f840022 */
[----:B------:R-:W-:Y:S02]  /*191f0*/  UIMAD UR37, UR31, UR37, URZ ;  /* 0x000000251f2572a4 */ /* 0x000fe4000f8e023f */
[----:B------:R-:W-:-:S02]  /*19200*/  UIADD3.X UR32, UR33, UR31, URZ, UP1, !UPT ;  /* 0x0000001f21207290 */ /* 0x000fc40008ffe43f */
[----:B------:R-:W-:-:S04]  /*19210*/  UIADD3 UR35, UP4, UR37, UR35, URZ ;  /* 0x0000002325237290 */ /* 0x000fc8000ff9e03f */
[----:B------:R-:W-:Y:S02]  /*19220*/  UIMAD.WIDE.U32 UR30, UR35, UR24, URZ ;  /* 0x00000018231e72a5 */ /* 0x000fe4000f8e003f */
[----:B------:R-:W-:Y:S02]  /*19230*/  UIADD3.X UR36, URZ, URZ, UR32, UP4, UP2 ;  /* 0x0000003f3f247290 */ /* 0x000fe4000a7e4420 */
[----:B------:R-:W-:Y:S02]  /*19240*/  UIMAD UR31, UR35, UR27, UR31 ;  /* 0x0000001b231f72a4 */ /* 0x000fe4000f8e021f */
[----:B------:R-:W-:Y:S02]  /*19250*/  UIADD3 UR37, UP1, URZ, -UR30, URZ ;  /* 0x8000001e3f257290 */ /* 0x000fe4000ff3e03f */
[----:B------:R-:W-:Y:S02]  /*19260*/  UIMAD UR32, UR36, UR24, UR31 ;  /* 0x00000018242072a4 */ /* 0x000fe4000f8e021f */
[----:B------:R-:W-:-:S02]  /*19270*/  UIMAD.WIDE.U32 UR30, UR35, UR37, URZ ;  /* 0x00000025231e72a5 */ /* 0x000fc4000f8e003f */
[----:B------:R-:W-:-:S05]  /*19280*/  UIADD3.X UR40, URZ, ~UR32, URZ, UP1, !UPT ;  /* 0x800000203f287290 */ /* 0x000fca0008ffe43f */
[----:B------:R-:W-:Y:S01]  /*19290*/  UMOV UR34, UR31 ;  /* 0x0000001f00227c82 */ /* 0x000fe20008000000 */
[----:B------:R-:W-:Y:S02]  /*192a0*/  UIMAD.WIDE.U32 UR30, UR36, UR40, URZ ;  /* 0x00000028241e72a5 */ /* 0x000fe4000f8e003f */
[----:B------:R-:W-:Y:S02]  /*192b0*/  UIMAD.WIDE.U32 UR32, UP1, UR35, UR40, UR34 ;  /* 0x00000028232072a5 */ /* 0x000fe4000f820022 */
[----:B------:R-:W-:Y:S02]  /*192c0*/  UIMAD UR34, UR36, UR40, URZ ;  /* 0x00000028242272a4 */ /* 0x000fe4000f8e023f */
[----:B------:R-:W-:Y:S02]  /*192d0*/  UIMAD.WIDE.U32 UR32, UP2, UR36, UR37, UR32 ;  /* 0x00000025242072a5 */ /* 0x000fe4000f840020 */
[----:B------:R-:W-:Y:S02]  /*192e0*/  UIADD3.X UR36, UR31, UR36, URZ, UP1, !UPT ;  /* 0x000000241f247290 */ /* 0x000fe40008ffe43f */
[----:B------:R-:W-:-:S04]  /*192f0*/  UIADD3 UR34, UP4, UR34, UR33, URZ ;  /* 0x0000002122227290 */ /* 0x000fc8000ff9e03f */
[----:B------:R-:W-:Y:S02]  /*19300*/  UIMAD.WIDE.U32 UR32, UR34, UR25, URZ ;  /* 0x00000019222072a5 */ /* 0x000fe4000f8e003f */
[----:B------:R-:W-:-:S05]  /*19310*/  UIADD3.X UR36, URZ, URZ, UR36, UP4, UP2 ;  /* 0x0000003f3f247290 */ /* 0x000fca000a7e4424 */
[----:B------:R-:W-:Y:S01]  /*19320*/  UMOV UR32, UR33 ;  /* 0x0000002100207c82 */ /* 0x000fe20008000000 */
[----:B------:R-:W-:Y:S02]  /*19330*/  UMOV UR33, URZ ;  /* 0x0000003f00217c82 */ /* 0x000fe40008000000 */
[----:B------:R-:W-:Y:S02]  /*19340*/  UIMAD.WIDE.U32 UR30, UR34, UR26, UR32 ;  /* 0x0000001a221e72a5 */ /* 0x000fe4000f8e0020 */
[----:B------:R-:W-:Y:S02]  /*19350*/  UIMAD UR34, UR36, UR26, URZ ;  /* 0x0000001a242272a4 */ /* 0x000fe4000f8e023f */
[----:B------:R-:W-:Y:S02]  /*19360*/  UIMAD.WIDE.U32 UR30, UP1, UR36, UR25, UR30 ;  /* 0x00000019241e72a5 */ /* 0x000fe4000f82001e */
[----:B------:R-:W-:Y:S02]  /*19370*/  UIMAD.WIDE.U32 UR32, UR36, UR26, URZ ;  /* 0x0000001a242072a5 */ /* 0x000fe4000f8e003f */
[----:B------:R-:W-:-:S02]  /*19380*/  UIADD3 UR34, UP2, UR34, UR31, URZ ;  /* 0x0000001f22227290 */ /* 0x000fc4000ff5e03f */
[----:B------:R-:W-:Y:S02]  /*19390*/  UIADD3.X UR32, UR33, URZ, URZ, UP1, !UPT ;  /* 0x0000003f21207290 */ /* 0x000fe40008ffe43f */
[----:B------:R-:W-:Y:S02]  /*193a0*/  UIMAD.WIDE.U32 UR30, UR34, UR24, URZ ;  /* 0x00000018221e72a5 */ /* 0x000fe4000f8e003f */
[----:B------:R-:W-:Y:S02]  /*193b0*/  UIADD3.X UR32, URZ, UR32, URZ, UP2, !UPT ;  /* 0x000000203f207290 */ /* 0x000fe400097fe43f */
[----:B------:R-:W-:Y:S02]  /*193c0*/  UIMAD UR31, UR34, UR27, UR31 ;  /* 0x0000001b221f72a4 */ /* 0x000fe4000f8e021f */
[----:B------:R-:W-:Y:S02]  /*193d0*/  UIADD3 UR33, UP2, -UR30, UR25, URZ ;  /* 0x000000191e217290 */ /* 0x000fe4000ff5e13f */
[----:B------:R-:W-:-:S02]  /*193e0*/  UIMAD UR31, UR32, UR24, UR31 ;  /* 0x00000018201f72a4 */ /* 0x000fc4000f8e021f */
[----:B------:R-:W-:Y:S02]  /*193f0*/  UISETP.GE.U32.AND UP1, UPT, UR33, UR24, UPT ;  /* 0x000000182100728c */ /* 0x000fe4000bf26070 */
[----:B------:R-:W-:Y:S02]  /*19400*/  UIADD3.X UR32, ~UR31, UR26, URZ, UP2, !UPT ;  /* 0x0000001a1f207290 */ /* 0x000fe400097fe53f */
[----:B------:R-:W-:Y:S02]  /*19410*/  UIADD3 UR26, UP2, -UR24, UR33, URZ ;  /* 0x00000021181a7290 */ /* 0x000fe4000ff5e13f */
[----:B------:R-:W-:Y:S02]  /*19420*/  UISETP.GE.U32.AND.EX UP1, UPT, UR32, UR27, UPT, UP1 ;  /* 0x0000001b2000728c */ /* 0x000fe4000bf26110 */
[----:B------:R-:W-:Y:S02]  /*19430*/  UIADD3 UR30, UR34, 0x1, URZ ;  /* 0x00000001221e7890 */ /* 0x000fe4000fffe03f */
[----:B------:R-:W-:-:S02]  /*19440*/  UIADD3.X UR31, ~UR27, UR32, URZ, UP2, !UPT ;  /* 0x000000201b1f7290 */ /* 0x000fc400097fe53f */
[----:B------:R-:W-:Y:S02]  /*19450*/  USEL UR26, UR26, UR33, UP1 ;  /* 0x000000211a1a7287 */ /* 0x000fe40008800000 */
[----:B------:R-:W-:Y:S02]  /*19460*/  USEL UR31, UR31, UR32, UP1 ;  /* 0x000000201f1f7287 */ /* 0x000fe40008800000 */
[----:B------:R-:W-:Y:S02]  /*19470*/  USEL UR34, UR30, UR34, UP1 ;  /* 0x000000221e227287 */ /* 0x000fe40008800000 */
[----:B------:R-:W-:Y:S02]  /*19480*/  UISETP.GE.U32.AND UP1, UPT, UR26, UR24, UPT ;  /* 0x000000181a00728c */ /* 0x000fe4000bf26070 */
[----:B------:R-:W-:Y:S02]  /*19490*/  UISETP.NE.U32.AND UP2, UPT, UR24, URZ, UPT ;  /* 0x0000003f1800728c */ /* 0x000fe4000bf45070 */
[----:B------:R-:W-:-:S02]  /*194a0*/  UIADD3 UR26, UR34, 0x1, URZ ;  /* 0x00000001221a7890 */ /* 0x000fc4000fffe03f */
[----:B------:R-:W-:Y:S02]  /*194b0*/  UISETP.GE.U32.AND.EX UP1, UPT, UR31, UR27, UPT, UP1 ;  /* 0x0000001b1f00728c */ /* 0x000fe4000bf26110 */
[----:B------:R-:W-:Y:S02]  /*194c0*/  UISETP.NE.AND.EX UP2, UPT, UR27, URZ, UPT, UP2 ;  /* 0x0000003f1b00728c */ /* 0x000fe4000bf45320 */
[----:B------:R-:W-:-:S04]  /*194d0*/  USEL UR26, UR26, UR34, UP1 ;  /* 0x000000221a1a7287 */ /* 0x000fc80008800000 */
[----:B------:R-:W-:Y:S01]  /*194e0*/  USEL UR27, UR26, 0xffffffff, UP2 ;  /* 0xffffffff1a1b7887 */ /* 0x000fe20009000000 */
[----:B------:R-:W-:Y:S11]  /*194f0*/  RET.REL.NODEC R2 `(_ZN7cutlass13device_kernelINS_4gemm6kernel13GemmUniversalINS1_17GroupProblemShapeIN4cute5tupleIJiiiEEEEENS1_10collective13CollectiveMmaINS1_39MainloopSm90ArrayTmaGmmaWarpSpecializedILi4ENS6_IJNS5_1CILi2EEENSC_ILi1EEESE_EEENS1_40KernelPtrArrayTmaWarpSpecializedPingpongEEENS6_IJNSC_ILi256EEENSC_ILi128EEENSC_ILi64EEEEEENS_10bfloat16_tEPNS6_IJlSE_NSC_ILi0EEEEEESM_SP_NS5_8TiledMMAINS5_8MMA_AtomIJNS5_4SM904GMMA28MMA_64x128x16_F32BF16BF16_SSILNST_5MajorE0ELSV_0ELNST_7ScaleInE1ELSW_1EEEEEENS5_6LayoutINS6_IJSE_SE_SE_EEENS6_IJSN_SN_SN_EEEEENS6_IJNS5_10UnderscoreES13_S13_EEEEENS5_13SM90_TMA_LOADENS5_14ComposedLayoutINS5_7SwizzleILi3ELi4ELi3EEENS5_18smem_ptr_flag_bitsILi16EEENSZ_INS6_IJNSC_ILi8EEESK_EEENS6_IJSK_SE_EEEEEEEvNS5_8identityENS5_23SM90_TMA_LOAD_MULTICASTES1G_vS1H_EENS_8epilogue10collective18CollectiveEpilogueINS1K_30Sm90PtrArrayTmaWarpSpecializedILi4ELi2ELi16ELb1ELb0ELi2EEEJSL_NS6_IJSK_NSC_ILi32EEEEEENS_6half_tEPNS6_IJSE_lSN_EEES1R_S1T_NS1K_6fusion15FusionCallbacksIS1O_NS1U_17LinearCombinationIS1R_fS1R_fLNS_15FloatRoundStyleE2EEESL_S1Q_JEEES16_NS17_IS19_S1B_NSZ_INS6_IJSK_S1C_EEENS6_IJSE_SK_EEEEEEENS5_17SM75_U16x8_LDSM_TENS5_14SM90_TMA_STOREES23_NS5_17SM90_U16x8_STSM_TENS5_9Copy_AtomIJNS5_17SM90_U32x4_STSM_NES1R_EEEvEEEvvEEEEvNT_6ParamsE) ;  /* 0xfffffe6802c07950 */ /* 0x000ff60003c3ffff */
.L_x_431:
[----:B------:R-:W-:-:S00]  /*19500*/  BRA `(.L_x_431) ;  /* 0xfffffffc00fc7947 */ /* 0x000fc0000383ffff */
[----:B------:R-:W-:-:S00]  /*19510*/  NOP ;  /* 0x0000000000007918 */ /* 0x000fc00000000000 */
        /* <DEDUP_REMOVED lines=14> */
.L_x_432:


//--------------------- .nv.global.init           --------------------------
	.section	.nv.global.init,"aw",@progbits
.nv.global.init:
	.type		$str$24,@object
	.size		$str$24,($str$25 - $str$24)
$str$24:
        /*0000*/ 	.byte	0x28, 0x61, 0x64, 0x64, 0x72, 0x65, 0x73, 0x73, 0x20, 0x26, 0x20, 0x6d, 0x61, 0x73, 0x6b, 0x29
        /*0010*/ 	.byte	0x20, 0x3d, 0x3d, 0x20, 0x30, 0x00
	.type		$str$25,@object
	.size		$str$25,(__unnamed_1 - $str$25)
$str$25:
        /*0016*/ 	.byte	0x2f, 0x74, 0x6d, 0x70, 0x2f, 0x63, 0x75, 0x74, 0x6c, 0x61, 0x73, 0x73, 0x5f, 0x73, 0x77, 0x65
        /*0026*/ 	.byte	0x65, 0x70, 0x5f, 0x73, 0x72, 0x63, 0x2f, 0x69, 0x6e, 0x63, 0x6c, 0x75, 0x64, 0x65, 0x2f, 0x63
        /*0036*/ 	.byte	0x75, 0x74, 0x65, 0x2f, 0x70, 0x6f, 0x69, 0x6e, 0x74, 0x65, 0x72, 0x5f, 0x66, 0x6c, 0x61, 0x67
        /*0046*/ 	.byte	0x67, 0x65, 0x64, 0x2e, 0x68, 0x70, 0x70, 0x00
	.type		__unnamed_1,@object
	.size		__unnamed_1,(.L_0 - __unnamed_1)
__unnamed_1:
        /* <DEDUP_REMOVED lines=28> */
        /*020e*/ 	.byte	0x3e, 0x3e, 0x3e, 0x3e, 0x3e, 0x5d, 0x00
.L_0:


//--------------------- .nv.shared._ZN7cutlass13device_kernelINS_4gemm6kernel13GemmUniversalINS1_17GroupProblemShapeIN4cute5tupleIJiiiEEEEENS1_10collective13CollectiveMmaINS1_39MainloopSm90ArrayTmaGmmaWarpSpecializedILi4ENS6_IJNS5_1CILi2EEENSC_ILi1EEESE_EEENS1_40KernelPtrArrayTmaWarpSpecializedPingpongEEENS6_IJNSC_ILi256EEENSC_ILi128EEENSC_ILi64EEEEEENS_10bfloat16_tEPNS6_IJlSE_NSC_ILi0EEEEEESM_SP_NS5_8TiledMMAINS5_8MMA_AtomIJNS5_4SM904GMMA28MMA_64x128x16_F32BF16BF16_SSILNST_5MajorE0ELSV_0ELNST_7ScaleInE1ELSW_1EEEEEENS5_6LayoutINS6_IJSE_SE_SE_EEENS6_IJSN_SN_SN_EEEEENS6_IJNS5_10UnderscoreES13_S13_EEEEENS5_13SM90_TMA_LOADENS5_14ComposedLayoutINS5_7SwizzleILi3ELi4ELi3EEENS5_18smem_ptr_flag_bitsILi16EEENSZ_INS6_IJNSC_ILi8EEESK_EEENS6_IJSK_SE_EEEEEEEvNS5_8identityENS5_23SM90_TMA_LOAD_MULTICASTES1G_vS1H_EENS_8epilogue10collective18CollectiveEpilogueINS1K_30Sm90PtrArrayTmaWarpSpecializedILi4ELi2ELi16ELb1ELb0ELi2EEEJSL_NS6_IJSK_NSC_ILi32EEEEEENS_6half_tEPNS6_IJSE_lSN_EEES1R_S1T_NS1K_6fusion15FusionCallbacksIS1O_NS1U_17LinearCombinationIS1R_fS1R_fLNS_15FloatRoundStyleE2EEESL_S1Q_JEEES16_NS17_IS19_S1B_NSZ_INS6_IJSK_S1C_EEENS6_IJSE_SK_EEEEEEENS5_17SM75_U16x8_LDSM_TENS5_14SM90_TMA_STOREES23_NS5_17SM90_U16x8_STSM_TENS5_9Copy_AtomIJNS5_17SM90_U32x4_STSM_NES1R_EEEvEEEvvEEEEvNT_6ParamsE --------------------------
	.section	.nv.shared._ZN7cutlass13device_kernelINS_4gemm6kernel13GemmUniversalINS1_17GroupProblemShapeIN4cute5tupleIJiiiEEEEENS1_10collective13CollectiveMmaINS1_39MainloopSm90ArrayTmaGmmaWarpSpecializedILi4ENS6_IJNS5_1CILi2EEENSC_ILi1EEESE_EEENS1_40KernelPtrArrayTmaWarpSpecializedPingpongEEENS6_IJNSC_ILi256EEENSC_ILi128EEENSC_ILi64EEEEEENS_10bfloat16_tEPNS6_IJlSE_NSC_ILi0EEEEEESM_SP_NS5_8TiledMMAINS5_8MMA_AtomIJNS5_4SM904GMMA28MMA_64x128x16_F32BF16BF16_SSILNST_5MajorE0ELSV_0ELNST_7ScaleInE1ELSW_1EEEEEENS5_6LayoutINS6_IJSE_SE_SE_EEENS6_IJSN_SN_SN_EEEEENS6_IJNS5_10UnderscoreES13_S13_EEEEENS5_13SM90_TMA_LOADENS5_14ComposedLayoutINS5_7SwizzleILi3ELi4ELi3EEENS5_18smem_ptr_flag_bitsILi16EEENSZ_INS6_IJNSC_ILi8EEESK_EEENS6_IJSK_SE_EEEEEEEvNS5_8identityENS5_23SM90_TMA_LOAD_MULTICASTES1G_vS1H_EENS_8epilogue10collective18CollectiveEpilogueINS1K_30Sm90PtrArrayTmaWarpSpecializedILi4ELi2ELi16ELb1ELb0ELi2EEEJSL_NS6_IJSK_NSC_ILi32EEEEEENS_6half_tEPNS6_IJSE_lSN_EEES1R_S1T_NS1K_6fusion15FusionCallbacksIS1O_NS1U_17LinearCombinationIS1R_fS1R_fLNS_15FloatRoundStyleE2EEESL_S1Q_JEEES16_NS17_IS19_S1B_NSZ_INS6_IJSK_S1C_EEENS6_IJSE_SK_EEEEEEENS5_17SM75_U16x8_LDSM_TENS5_14SM90_TMA_STOREES23_NS5_17SM90_U16x8_STSM_TENS5_9Copy_AtomIJNS5_17SM90_U32x4_STSM_NES1R_EEEvEEEvvEEEEvNT_6ParamsE,"aw",@nobits
	.sectionflags	@""
	.align	16
	.zero		1024


//--------------------- .nv.shared.reserved.0     --------------------------
	.section	.nv.shared.reserved.0,"aw",@nobits
	.weak		__nv_reservedSMEM_offset_0_alias
	.size		__nv_reservedSMEM_offset_0_alias, 0, 0
	.other		__nv_reservedSMEM_offset_0_alias,@"STO_CUDA_RESERVED_SHARED STV_DEFAULT"
__nv_reservedSMEM_offset_0_alias:
	.zero		0


//--------------------- .nv.global                --------------------------
	.section	.nv.global,"aw",@nobits
.nv.global:
	.type		_ZN39_INTERNAL_de2d273e_4_k_cu_05e32150_25964cute1_E,@object
	.size		_ZN39_INTERNAL_de2d273e_4_k_cu_05e32150_25964cute1_E,(_ZN39_INTERNAL_de2d273e_4_k_cu_05e32150_25964cuda3std3__45__cpo6cbeginE - _ZN39_INTERNAL_de2d273e_4_k_cu_05e32150_25964cute1_E)
_ZN39_INTERNAL_de2d273e_4_k_cu_05e32150_25964cute1_E:
	.zero		1
	.type		_ZN39_INTERNAL_de2d273e_4_k_cu_05e32150_25964cuda3std3__45__cpo6cbeginE,@object
	.size		_ZN39_INTERNAL_de2d273e_4_k_cu_05e32150_25964cuda3std3__45__cpo6cbeginE,(_ZN39_INTERNAL_de2d273e_4_k_cu_05e32150_25964cuda3std3__48in_placeE - _ZN39_INTERNAL_de2d273e_4_k_cu_05e32150_25964cuda3std3__45__cpo6cbeginE)
_ZN39_INTERNAL_de2d273e_4_k_cu_05e32150_25964cuda3std3__45__cpo6cbeginE:
	.zero		1
	.type		_ZN39_INTERNAL_de2d273e_4_k_cu_05e32150_25964cuda3std3__48in_placeE,@object
	.size		_ZN39_INTERNAL_de2d273e_4_k_cu_05e32150_25964cuda3std3__48in_placeE,(_ZN39_INTERNAL_de2d273e_4_k_cu_05e32150_25964cuda3std6ranges3__45__cpo9iter_moveE - _ZN39_INTERNAL_de2d273e_4_k_cu_05e32150_25964cuda3std3__48in_placeE)
_ZN39_INTERNAL_de2d273e_4_k_cu_05e32150_25964cuda3std3__48in_placeE:
	.zero		1
	.type		_ZN39_INTERNAL_de2d273e_4_k_cu_05e32150_25964cuda3std6ranges3__45__cpo9iter_moveE,@object
	.size		_ZN39_INTERNAL_de2d273e_4_k_cu_05e32150_25964cuda3std6ranges3__45__cpo9iter_moveE,(_ZN39_INTERNAL_de2d273e_4_k_cu_05e32150_25964cuda3std3__45__cpo5beginE - _ZN39_INTERNAL_de2d273e_4_k_cu_05e32150_25964cuda3std6ranges3__45__cpo9iter_moveE)
_ZN39_INTERNAL_de2d273e_4_k_cu_05e32150_25964cuda3std6ranges3__45__cpo9iter_moveE:
	.zero		1
	.type		_ZN39_INTERNAL_de2d273e_4_k_cu_05e32150_25964cuda3std3__45__cpo5beginE,@object
	.size		_ZN39_INTERNAL_de2d273e_4_k_cu_05e32150_25964cuda3std3__45__cpo5beginE,(_ZN39_INTERNAL_de2d273e_4_k_cu_05e32150_25964cuda3std3__441_GLOBAL__N__de2d273e_4_k_cu_05e32150_25966ignoreE - _ZN39_INTERNAL_de2d273e_4_k_cu_05e32150_25964cuda3std3__45__cpo5beginE)
_ZN39_INTERNAL_de2d273e_4_k_cu_05e32150_25964cuda3std3__45__cpo5beginE:
	.zero		1
	.type		_ZN39_INTERNAL_de2d273e_4_k_cu_05e32150_25964cuda3std3__441_GLOBAL__N__de2d273e_4_k_cu_05e32150_25966ignoreE,@object
	.size		_ZN39_INTERNAL_de2d273e_4_k_cu_05e32150_25964cuda3std3__441_GLOBAL__N__de2d273e_4_k_cu_05e32150_25966ignoreE,(_ZN39_INTERNAL_de2d273e_4_k_cu_05e32150_25964cute7productE - _ZN39_INTERNAL_de2d273e_4_k_cu_05e32150_25964cuda3std3__441_GLOBAL__N__de2d273e_4_k_cu_05e32150_25966ignoreE)
_ZN39_INTERNAL_de2d273e_4_k_cu_05e32150_25964cuda3std3__441_GLOBAL__N__de2d273e_4_k_cu_05e32150_25966ignoreE:
	.zero		1
	.type		_ZN39_INTERNAL_de2d273e_4_k_cu_05e32150_25964cute7productE,@object
	.size		_ZN39_INTERNAL_de2d273e_4_k_cu_05e32150_25964cute7productE,(_ZN39_INTERNAL_de2d273e_4_k_cu_05e32150_25964cuda3std3__45__cpo3endE - _ZN39_INTERNAL_de2d273e_4_k_cu_05e32150_25964cute7productE)
_ZN39_INTERNAL_de2d273e_4_k_cu_05e32150_25964cute7productE:
	.zero		1
	.type		_ZN39_INTERNAL_de2d273e_4_k_cu_05e32150_25964cuda3std3__45__cpo3endE,@object
	.size		_ZN39_INTERNAL_de2d273e_4_k_cu_05e32150_25964cuda3std3__45__cpo3endE,(_ZN39_INTERNAL_de2d273e_4_k_cu_05e32150_25964cuda3std3__419piecewise_constructE - _ZN39_INTERNAL_de2d273e_4_k_cu_05e32150_25964cuda3std3__45__cpo3endE)
_ZN39_INTERNAL_de2d273e_4_k_cu_05e32150_25964cuda3std3__45__cpo3endE:
	.zero		1
	.type		_ZN39_INTERNAL_de2d273e_4_k_cu_05e32150_25964cuda3std3__419piecewise_constructE,@object
	.size		_ZN39_INTERNAL_de2d273e_4_k_cu_05e32150_25964cuda3std3__419piecewise_constructE,(_ZN39_INTERNAL_de2d273e_4_k_cu_05e32150_25964cuda3std3__45__cpo4cendE - _ZN39_INTERNAL_de2d273e_4_k_cu_05e32150_25964cuda3std3__419piecewise_constructE)
_ZN39_INTERNAL_de2d273e_4_k_cu_05e32150_25964cuda3std3__419piecewise_constructE:
	.zero		1
	.type		_ZN39_INTERNAL_de2d273e_4_k_cu_05e32150_25964cuda3std3__45__cpo4cendE,@object
	.size		_ZN39_INTERNAL_de2d273e_4_k_cu_05e32150_25964cuda3std3__45__cpo4cendE,(_ZN39_INTERNAL_de2d273e_4_k_cu_05e32150_25964cuda3std6ranges3__45__cpo4swapE - _ZN39_INTERNAL_de2d273e_4_k_cu_05e32150_25964cuda3std3__45__cpo4cendE)
_ZN39_INTERNAL_de2d273e_4_k_cu_05e32150_25964cuda3std3__45__cpo4cendE:
	.zero		1
	.type		_ZN39_INTERNAL_de2d273e_4_k_cu_05e32150_25964cuda3std6ranges3__45__cpo4swapE,@object
	.size		_ZN39_INTERNAL_de2d273e_4_k_cu_05e32150_25964cuda3std6ranges3__45__cpo4swapE,(.L_8 - _ZN39_INTERNAL_de2d273e_4_k_cu_05e32150_25964cuda3std6ranges3__45__cpo4swapE)
_ZN39_INTERNAL_de2d273e_4_k_cu_05e32150_25964cuda3std6ranges3__45__cpo4swapE:
	.zero		1
.L_8:


//--------------------- .nv.constant0._ZN7cutlass13device_kernelINS_4gemm6kernel13GemmUniversalINS1_17GroupProblemShapeIN4cute5tupleIJiiiEEEEENS1_10collective13CollectiveMmaINS1_39MainloopSm90ArrayTmaGmmaWarpSpecializedILi4ENS6_IJNS5_1CILi2EEENSC_ILi1EEESE_EEENS1_40KernelPtrArrayTmaWarpSpecializedPingpongEEENS6_IJNSC_ILi256EEENSC_ILi128EEENSC_ILi64EEEEEENS_10bfloat16_tEPNS6_IJlSE_NSC_ILi0EEEEEESM_SP_NS5_8TiledMMAINS5_8MMA_AtomIJNS5_4SM904GMMA28MMA_64x128x16_F32BF16BF16_SSILNST_5MajorE0ELSV_0ELNST_7ScaleInE1ELSW_1EEEEEENS5_6LayoutINS6_IJSE_SE_SE_EEENS6_IJSN_SN_SN_EEEEENS6_IJNS5_10UnderscoreES13_S13_EEEEENS5_13SM90_TMA_LOADENS5_14ComposedLayoutINS5_7SwizzleILi3ELi4ELi3EEENS5_18smem_ptr_flag_bitsILi16EEENSZ_INS6_IJNSC_ILi8EEESK_EEENS6_IJSK_SE_EEEEEEEvNS5_8identityENS5_23SM90_TMA_LOAD_MULTICASTES1G_vS1H_EENS_8epilogue10collective18CollectiveEpilogueINS1K_30Sm90PtrArrayTmaWarpSpecializedILi4ELi2ELi16ELb1ELb0ELi2EEEJSL_NS6_IJSK_NSC_ILi32EEEEEENS_6half_tEPNS6_IJSE_lSN_EEES1R_S1T_NS1K_6fusion15FusionCallbacksIS1O_NS1U_17LinearCombinationIS1R_fS1R_fLNS_15FloatRoundStyleE2EEESL_S1Q_JEEES16_NS17_IS19_S1B_NSZ_INS6_IJSK_S1C_EEENS6_IJSE_SK_EEEEEEENS5_17SM75_U16x8_LDSM_TENS5_14SM90_TMA_STOREES23_NS5_17SM90_U16x8_STSM_TENS5_9Copy_AtomIJNS5_17SM90_U32x4_STSM_NES1R_EEEvEEEvvEEEEvNT_6ParamsE --------------------------
	.section	.nv.constant0._ZN7cutlass13device_kernelINS_4gemm6kernel13GemmUniversalINS1_17GroupProblemShapeIN4cute5tupleIJiiiEEEEENS1_10collective13CollectiveMmaINS1_39MainloopSm90ArrayTmaGmmaWarpSpecializedILi4ENS6_IJNS5_1CILi2EEENSC_ILi1EEESE_EEENS1_40KernelPtrArrayTmaWarpSpecializedPingpongEEENS6_IJNSC_ILi256EEENSC_ILi128EEENSC_ILi64EEEEEENS_10bfloat16_tEPNS6_IJlSE_NSC_ILi0EEEEEESM_SP_NS5_8TiledMMAINS5_8MMA_AtomIJNS5_4SM904GMMA28MMA_64x128x16_F32BF16BF16_SSILNST_5MajorE0ELSV_0ELNST_7ScaleInE1ELSW_1EEEEEENS5_6LayoutINS6_IJSE_SE_SE_EEENS6_IJSN_SN_SN_EEEEENS6_IJNS5_10UnderscoreES13_S13_EEEEENS5_13SM90_TMA_LOADENS5_14ComposedLayoutINS5_7SwizzleILi3ELi4ELi3EEENS5_18smem_ptr_flag_bitsILi16EEENSZ_INS6_IJNSC_ILi8EEESK_EEENS6_IJSK_SE_EEEEEEEvNS5_8identityENS5_23SM90_TMA_LOAD_MULTICASTES1G_vS1H_EENS_8epilogue10collective18CollectiveEpilogueINS1K_30Sm90PtrArrayTmaWarpSpecializedILi4ELi2ELi16ELb1ELb0ELi2EEEJSL_NS6_IJSK_NSC_ILi32EEEEEENS_6half_tEPNS6_IJSE_lSN_EEES1R_S1T_NS1K_6fusion15FusionCallbacksIS1O_NS1U_17LinearCombinationIS1R_fS1R_fLNS_15FloatRoundStyleE2EEESL_S1Q_JEEES16_NS17_IS19_S1B_NSZ_INS6_IJSK_S1C_EEENS6_IJSE_SK_EEEEEEENS5_17SM75_U16x8_LDSM_TENS5_14SM90_TMA_STOREES23_NS5_17SM90_U16x8_STSM_TENS5_9Copy_AtomIJNS5_17SM90_U32x4_STSM_NES1R_EEEvEEEvvEEEEvNT_6ParamsE,"a",@progbits
	.sectionflags	@""
	.align	4
.nv.constant0._ZN7cutlass13device_kernelINS_4gemm6kernel13GemmUniversalINS1_17GroupProblemShapeIN4cute5tupleIJiiiEEEEENS1_10collective13CollectiveMmaINS1_39MainloopSm90ArrayTmaGmmaWarpSpecializedILi4ENS6_IJNS5_1CILi2EEENSC_ILi1EEESE_EEENS1_40KernelPtrArrayTmaWarpSpecializedPingpongEEENS6_IJNSC_ILi256EEENSC_ILi128EEENSC_ILi64EEEEEENS_10bfloat16_tEPNS6_IJlSE_NSC_ILi0EEEEEESM_SP_NS5_8TiledMMAINS5_8MMA_AtomIJNS5_4SM904GMMA28MMA_64x128x16_F32BF16BF16_SSILNST_5MajorE0ELSV_0ELNST_7ScaleInE1ELSW_1EEEEEENS5_6LayoutINS6_IJSE_SE_SE_EEENS6_IJSN_SN_SN_EEEEENS6_IJNS5_10UnderscoreES13_S13_EEEEENS5_13SM90_TMA_LOADENS5_14ComposedLayoutINS5_7SwizzleILi3ELi4ELi3EEENS5_18smem_ptr_flag_bitsILi16EEENSZ_INS6_IJNSC_ILi8EEESK_EEENS6_IJSK_SE_EEEEEEEvNS5_8identityENS5_23SM90_TMA_LOAD_MULTICASTES1G_vS1H_EENS_8epilogue10collective18CollectiveEpilogueINS1K_30Sm90PtrArrayTmaWarpSpecializedILi4ELi2ELi16ELb1ELb0ELi2EEEJSL_NS6_IJSK_NSC_ILi32EEEEEENS_6half_tEPNS6_IJSE_lSN_EEES1R_S1T_NS1K_6fusion15FusionCallbacksIS1O_NS1U_17LinearCombinationIS1R_fS1R_fLNS_15FloatRoundStyleE2EEESL_S1Q_JEEES16_NS17_IS19_S1B_NSZ_INS6_IJSK_S1C_EEENS6_IJSE_SK_EEEEEEENS5_17SM75_U16x8_LDSM_TENS5_14SM90_TMA_STOREES23_NS5_17SM90_U16x8_STSM_TENS5_9Copy_AtomIJNS5_17SM90_U32x4_STSM_NES1R_EEEvEEEvvEEEEvNT_6ParamsE:
	.zero		2432


//--------------------- SYMBOLS --------------------------

	.type		.nv.reservedSmem.offset0,@object
	.size		.nv.reservedSmem.offset0,0x4
	.type		__assertfail,@function
